//
// Generated by NVIDIA NVVM Compiler
//
// Compiler Build ID: CL-36424714
// Cuda compilation tools, release 13.0, V13.0.88
// Based on NVVM 20.0.0
//

.version 9.0
.target sm_100
.address_size 64

	// .globl	_Z34poincare_ball_layer_forward_kernelPKfS0_Pfffxx
.global .align 4 .b8 __cudart_i2opi_f[24] = {65, 144, 67, 60, 153, 149, 98, 219, 192, 221, 52, 245, 209, 87, 39, 252, 41, 21, 68, 78, 110, 131, 249, 162};

.visible .entry _Z34poincare_ball_layer_forward_kernelPKfS0_Pfffxx(
	.param .u64 .ptr .align 1 _Z34poincare_ball_layer_forward_kernelPKfS0_Pfffxx_param_0,
	.param .u64 .ptr .align 1 _Z34poincare_ball_layer_forward_kernelPKfS0_Pfffxx_param_1,
	.param .u64 .ptr .align 1 _Z34poincare_ball_layer_forward_kernelPKfS0_Pfffxx_param_2,
	.param .f32 _Z34poincare_ball_layer_forward_kernelPKfS0_Pfffxx_param_3,
	.param .f32 _Z34poincare_ball_layer_forward_kernelPKfS0_Pfffxx_param_4,
	.param .u64 _Z34poincare_ball_layer_forward_kernelPKfS0_Pfffxx_param_5,
	.param .u64 _Z34poincare_ball_layer_forward_kernelPKfS0_Pfffxx_param_6
)
{
	.local .align 16 .b8 	__local_depot0[2080];
	.reg .b64 	%SP;
	.reg .b64 	%SPL;
	.reg .pred 	%p<110>;
	.reg .b32 	%r<268>;
	.reg .b32 	%f<912>;
	.reg .b64 	%rd<269>;
	.reg .b64 	%fd<5>;

	mov.u64 	%SPL, __local_depot0;
	ld.param.u64 	%rd108, [_Z34poincare_ball_layer_forward_kernelPKfS0_Pfffxx_param_0];
	ld.param.u64 	%rd109, [_Z34poincare_ball_layer_forward_kernelPKfS0_Pfffxx_param_1];
	ld.param.u64 	%rd110, [_Z34poincare_ball_layer_forward_kernelPKfS0_Pfffxx_param_2];
	ld.param.f32 	%f105, [_Z34poincare_ball_layer_forward_kernelPKfS0_Pfffxx_param_3];
	ld.param.f32 	%f106, [_Z34poincare_ball_layer_forward_kernelPKfS0_Pfffxx_param_4];
	ld.param.u64 	%rd112, [_Z34poincare_ball_layer_forward_kernelPKfS0_Pfffxx_param_5];
	ld.param.u64 	%rd111, [_Z34poincare_ball_layer_forward_kernelPKfS0_Pfffxx_param_6];
	add.u64 	%rd1, %SPL, 0;
	add.u64 	%rd2, %SPL, 32;
	add.u64 	%rd3, %SPL, 1056;
	mov.u32 	%r147, %ctaid.x;
	mov.u32 	%r148, %ntid.x;
	mov.u32 	%r149, %tid.x;
	mad.lo.s32 	%r150, %r147, %r148, %r149;
	cvt.s64.s32 	%rd4, %r150;
	setp.le.s64 	%p1, %rd112, %rd4;
	@%p1 bra 	$L__BB0_132;
	cvta.to.global.u64 	%rd5, %rd108;
	cvta.to.global.u64 	%rd6, %rd109;
	cvta.to.global.u64 	%rd7, %rd110;
	mul.lo.s64 	%rd8, %rd111, %rd4;
	cvt.u32.u64 	%r1, %rd111;
	mov.f32 	%f108, 0f3F800000;
	sub.f32 	%f1, %f108, %f106;
	setp.lt.s32 	%p2, %r1, 1;
	mov.f32 	%f869, 0f00000000;
	@%p2 bra 	$L__BB0_14;
	add.s32 	%r152, %r1, -1;
	and.b32  	%r2, %r1, 15;
	setp.lt.u32 	%p3, %r152, 15;
	mov.f32 	%f869, 0f00000000;
	mov.b32 	%r223, 0;
	@%p3 bra 	$L__BB0_5;
	and.b32  	%r223, %r1, 2147483632;
	neg.s32 	%r221, %r223;
	shl.b64 	%rd116, %rd8, 2;
	add.s64 	%rd117, %rd116, %rd5;
	add.s64 	%rd236, %rd117, 32;
	mov.f32 	%f869, 0f00000000;
$L__BB0_4:
	.pragma "nounroll";
	ld.global.f32 	%f112, [%rd236+-32];
	fma.rn.f32 	%f113, %f112, %f112, %f869;
	ld.global.f32 	%f114, [%rd236+-28];
	fma.rn.f32 	%f115, %f114, %f114, %f113;
	ld.global.f32 	%f116, [%rd236+-24];
	fma.rn.f32 	%f117, %f116, %f116, %f115;
	ld.global.f32 	%f118, [%rd236+-20];
	fma.rn.f32 	%f119, %f118, %f118, %f117;
	ld.global.f32 	%f120, [%rd236+-16];
	fma.rn.f32 	%f121, %f120, %f120, %f119;
	ld.global.f32 	%f122, [%rd236+-12];
	fma.rn.f32 	%f123, %f122, %f122, %f121;
	ld.global.f32 	%f124, [%rd236+-8];
	fma.rn.f32 	%f125, %f124, %f124, %f123;
	ld.global.f32 	%f126, [%rd236+-4];
	fma.rn.f32 	%f127, %f126, %f126, %f125;
	ld.global.f32 	%f128, [%rd236];
	fma.rn.f32 	%f129, %f128, %f128, %f127;
	ld.global.f32 	%f130, [%rd236+4];
	fma.rn.f32 	%f131, %f130, %f130, %f129;
	ld.global.f32 	%f132, [%rd236+8];
	fma.rn.f32 	%f133, %f132, %f132, %f131;
	ld.global.f32 	%f134, [%rd236+12];
	fma.rn.f32 	%f135, %f134, %f134, %f133;
	ld.global.f32 	%f136, [%rd236+16];
	fma.rn.f32 	%f137, %f136, %f136, %f135;
	ld.global.f32 	%f138, [%rd236+20];
	fma.rn.f32 	%f139, %f138, %f138, %f137;
	ld.global.f32 	%f140, [%rd236+24];
	fma.rn.f32 	%f141, %f140, %f140, %f139;
	ld.global.f32 	%f142, [%rd236+28];
	fma.rn.f32 	%f869, %f142, %f142, %f141;
	add.s32 	%r221, %r221, 16;
	add.s64 	%rd236, %rd236, 64;
	setp.ne.s32 	%p4, %r221, 0;
	@%p4 bra 	$L__BB0_4;
$L__BB0_5:
	setp.eq.s32 	%p5, %r2, 0;
	@%p5 bra 	$L__BB0_14;
	shl.b64 	%rd118, %rd8, 2;
	add.s64 	%rd12, %rd5, %rd118;
	and.b32  	%r8, %r1, 7;
	setp.lt.u32 	%p6, %r2, 8;
	@%p6 bra 	$L__BB0_8;
	mul.wide.u32 	%rd119, %r223, 4;
	add.s64 	%rd120, %rd12, %rd119;
	ld.global.f32 	%f144, [%rd120];
	fma.rn.f32 	%f145, %f144, %f144, %f869;
	ld.global.f32 	%f146, [%rd120+4];
	fma.rn.f32 	%f147, %f146, %f146, %f145;
	ld.global.f32 	%f148, [%rd120+8];
	fma.rn.f32 	%f149, %f148, %f148, %f147;
	ld.global.f32 	%f150, [%rd120+12];
	fma.rn.f32 	%f151, %f150, %f150, %f149;
	ld.global.f32 	%f152, [%rd120+16];
	fma.rn.f32 	%f153, %f152, %f152, %f151;
	ld.global.f32 	%f154, [%rd120+20];
	fma.rn.f32 	%f155, %f154, %f154, %f153;
	ld.global.f32 	%f156, [%rd120+24];
	fma.rn.f32 	%f157, %f156, %f156, %f155;
	ld.global.f32 	%f158, [%rd120+28];
	fma.rn.f32 	%f869, %f158, %f158, %f157;
	add.s32 	%r223, %r223, 8;
$L__BB0_8:
	setp.eq.s32 	%p7, %r8, 0;
	@%p7 bra 	$L__BB0_14;
	and.b32  	%r11, %r1, 3;
	setp.lt.u32 	%p8, %r8, 4;
	@%p8 bra 	$L__BB0_11;
	mul.wide.u32 	%rd121, %r223, 4;
	add.s64 	%rd122, %rd12, %rd121;
	ld.global.f32 	%f160, [%rd122];
	fma.rn.f32 	%f161, %f160, %f160, %f869;
	ld.global.f32 	%f162, [%rd122+4];
	fma.rn.f32 	%f163, %f162, %f162, %f161;
	ld.global.f32 	%f164, [%rd122+8];
	fma.rn.f32 	%f165, %f164, %f164, %f163;
	ld.global.f32 	%f166, [%rd122+12];
	fma.rn.f32 	%f869, %f166, %f166, %f165;
	add.s32 	%r223, %r223, 4;
$L__BB0_11:
	setp.eq.s32 	%p9, %r11, 0;
	@%p9 bra 	$L__BB0_14;
	mul.wide.u32 	%rd124, %r223, 4;
	add.s64 	%rd125, %rd118, %rd124;
	add.s64 	%rd237, %rd5, %rd125;
	neg.s32 	%r225, %r11;
$L__BB0_13:
	.pragma "nounroll";
	ld.global.f32 	%f167, [%rd237];
	fma.rn.f32 	%f869, %f167, %f167, %f869;
	add.s64 	%rd237, %rd237, 4;
	add.s32 	%r225, %r225, 1;
	setp.ne.s32 	%p10, %r225, 0;
	@%p10 bra 	$L__BB0_13;
$L__BB0_14:
	sqrt.rn.f32 	%f168, %f869;
	max.f32 	%f15, %f168, 0f33D6BF95;
	abs.f32 	%f16, %f105;
	setp.geu.f32 	%p11, %f16, 0f33D6BF95;
	mov.f32 	%f881, 0f00000000;
	@%p11 bra 	$L__BB0_28;
	setp.lt.s32 	%p38, %r1, 1;
	@%p38 bra 	$L__BB0_67;
	add.s32 	%r183, %r1, -1;
	setp.lt.u32 	%p39, %r183, 15;
	mov.b32 	%r233, 0;
	@%p39 bra 	$L__BB0_19;
	and.b32  	%r233, %r1, 2147483632;
	neg.s32 	%r226, %r233;
	shl.b64 	%rd149, %rd8, 2;
	add.s64 	%rd150, %rd149, %rd5;
	add.s64 	%rd239, %rd150, 32;
	add.s64 	%rd238, %rd2, 32;
$L__BB0_18:
	.pragma "nounroll";
	ld.global.f32 	%f314, [%rd239+-32];
	mul.f32 	%f315, %f1, %f314;
	ld.global.f32 	%f316, [%rd239+-28];
	mul.f32 	%f317, %f1, %f316;
	ld.global.f32 	%f318, [%rd239+-24];
	mul.f32 	%f319, %f1, %f318;
	ld.global.f32 	%f320, [%rd239+-20];
	mul.f32 	%f321, %f1, %f320;
	st.local.v4.f32 	[%rd238+-32], {%f315, %f317, %f319, %f321};
	ld.global.f32 	%f322, [%rd239+-16];
	mul.f32 	%f323, %f1, %f322;
	ld.global.f32 	%f324, [%rd239+-12];
	mul.f32 	%f325, %f1, %f324;
	ld.global.f32 	%f326, [%rd239+-8];
	mul.f32 	%f327, %f1, %f326;
	ld.global.f32 	%f328, [%rd239+-4];
	mul.f32 	%f329, %f1, %f328;
	st.local.v4.f32 	[%rd238+-16], {%f323, %f325, %f327, %f329};
	ld.global.f32 	%f330, [%rd239];
	mul.f32 	%f331, %f1, %f330;
	ld.global.f32 	%f332, [%rd239+4];
	mul.f32 	%f333, %f1, %f332;
	ld.global.f32 	%f334, [%rd239+8];
	mul.f32 	%f335, %f1, %f334;
	ld.global.f32 	%f336, [%rd239+12];
	mul.f32 	%f337, %f1, %f336;
	st.local.v4.f32 	[%rd238], {%f331, %f333, %f335, %f337};
	ld.global.f32 	%f338, [%rd239+16];
	mul.f32 	%f339, %f1, %f338;
	ld.global.f32 	%f340, [%rd239+20];
	mul.f32 	%f341, %f1, %f340;
	ld.global.f32 	%f342, [%rd239+24];
	mul.f32 	%f343, %f1, %f342;
	ld.global.f32 	%f344, [%rd239+28];
	mul.f32 	%f345, %f1, %f344;
	st.local.v4.f32 	[%rd238+16], {%f339, %f341, %f343, %f345};
	add.s32 	%r226, %r226, 16;
	add.s64 	%rd239, %rd239, 64;
	add.s64 	%rd238, %rd238, 64;
	setp.eq.s32 	%p40, %r226, 0;
	@%p40 bra 	$L__BB0_19;
	bra.uni 	$L__BB0_18;
$L__BB0_19:
	and.b32  	%r40, %r1, 15;
	setp.eq.s32 	%p41, %r40, 0;
	@%p41 bra 	$L__BB0_54;
	and.b32  	%r41, %r1, 7;
	setp.lt.u32 	%p42, %r40, 8;
	@%p42 bra 	$L__BB0_22;
	shl.b64 	%rd151, %rd8, 2;
	add.s64 	%rd152, %rd5, %rd151;
	mul.wide.u32 	%rd153, %r233, 4;
	add.s64 	%rd154, %rd152, %rd153;
	ld.global.f32 	%f346, [%rd154];
	mul.f32 	%f347, %f1, %f346;
	add.s64 	%rd155, %rd2, %rd153;
	st.local.f32 	[%rd155], %f347;
	ld.global.f32 	%f348, [%rd154+4];
	mul.f32 	%f349, %f1, %f348;
	st.local.f32 	[%rd155+4], %f349;
	ld.global.f32 	%f350, [%rd154+8];
	mul.f32 	%f351, %f1, %f350;
	st.local.f32 	[%rd155+8], %f351;
	ld.global.f32 	%f352, [%rd154+12];
	mul.f32 	%f353, %f1, %f352;
	st.local.f32 	[%rd155+12], %f353;
	ld.global.f32 	%f354, [%rd154+16];
	mul.f32 	%f355, %f1, %f354;
	st.local.f32 	[%rd155+16], %f355;
	ld.global.f32 	%f356, [%rd154+20];
	mul.f32 	%f357, %f1, %f356;
	st.local.f32 	[%rd155+20], %f357;
	ld.global.f32 	%f358, [%rd154+24];
	mul.f32 	%f359, %f1, %f358;
	st.local.f32 	[%rd155+24], %f359;
	ld.global.f32 	%f360, [%rd154+28];
	mul.f32 	%f361, %f1, %f360;
	st.local.f32 	[%rd155+28], %f361;
	add.s32 	%r233, %r233, 8;
$L__BB0_22:
	setp.eq.s32 	%p43, %r41, 0;
	@%p43 bra 	$L__BB0_54;
	and.b32  	%r44, %r1, 3;
	setp.lt.u32 	%p44, %r41, 4;
	@%p44 bra 	$L__BB0_25;
	shl.b64 	%rd156, %rd8, 2;
	add.s64 	%rd157, %rd5, %rd156;
	mul.wide.u32 	%rd158, %r233, 4;
	add.s64 	%rd159, %rd157, %rd158;
	ld.global.f32 	%f362, [%rd159];
	mul.f32 	%f363, %f1, %f362;
	add.s64 	%rd160, %rd2, %rd158;
	st.local.f32 	[%rd160], %f363;
	ld.global.f32 	%f364, [%rd159+4];
	mul.f32 	%f365, %f1, %f364;
	st.local.f32 	[%rd160+4], %f365;
	ld.global.f32 	%f366, [%rd159+8];
	mul.f32 	%f367, %f1, %f366;
	st.local.f32 	[%rd160+8], %f367;
	ld.global.f32 	%f368, [%rd159+12];
	mul.f32 	%f369, %f1, %f368;
	st.local.f32 	[%rd160+12], %f369;
	add.s32 	%r233, %r233, 4;
$L__BB0_25:
	setp.eq.s32 	%p45, %r44, 0;
	@%p45 bra 	$L__BB0_54;
	mul.wide.u32 	%rd161, %r233, 4;
	add.s64 	%rd246, %rd2, %rd161;
	shl.b64 	%rd162, %rd8, 2;
	add.s64 	%rd163, %rd162, %rd161;
	add.s64 	%rd245, %rd5, %rd163;
	neg.s32 	%r235, %r44;
$L__BB0_27:
	.pragma "nounroll";
	ld.global.f32 	%f370, [%rd245];
	mul.f32 	%f371, %f1, %f370;
	st.local.f32 	[%rd246], %f371;
	add.s64 	%rd246, %rd246, 4;
	add.s64 	%rd245, %rd245, 4;
	add.s32 	%r235, %r235, 1;
	setp.eq.s32 	%p46, %r235, 0;
	@%p46 bra 	$L__BB0_54;
	bra.uni 	$L__BB0_27;
$L__BB0_28:
	setp.leu.f32 	%p12, %f105, 0f00000000;
	@%p12 bra 	$L__BB0_32;
	sqrt.rn.f32 	%f209, %f105;
	mul.f32 	%f17, %f15, %f209;
	min.f32 	%f18, %f17, 0f3F7FFFFE;
	abs.f32 	%f210, %f18;
	mov.f32 	%f211, 0f3F800000;
	sub.f32 	%f212, %f211, %f210;
	rcp.approx.ftz.f32 	%f213, %f212;
	add.f32 	%f214, %f213, %f213;
	mul.f32 	%f215, %f210, %f214;
	setp.gt.f32 	%p23, %f210, 0f7E800000;
	selp.f32 	%f19, 0fC0000000, %f215, %p23;
	add.rz.f32 	%f216, %f19, %f211;
	mov.b32 	%r174, %f216;
	add.s32 	%r175, %r174, -1061158912;
	and.b32  	%r176, %r175, -8388608;
	mov.b32 	%r21, %f19;
	sub.s32 	%r177, %r21, %r176;
	mov.b32 	%f217, %r177;
	sub.s32 	%r178, 1082130432, %r176;
	mov.b32 	%f218, %r178;
	fma.rn.f32 	%f219, %f218, 0f3E800000, 0fBF800000;
	add.f32 	%f220, %f219, %f217;
	cvt.rn.f32.s32 	%f221, %r176;
	mul.f32 	%f222, %f221, 0f34000000;
	fma.rn.f32 	%f223, %f220, 0fBD39BF78, 0f3DD80012;
	fma.rn.f32 	%f224, %f223, %f220, 0fBE0778E0;
	fma.rn.f32 	%f225, %f224, %f220, 0f3E146475;
	fma.rn.f32 	%f226, %f225, %f220, 0fBE2A68DD;
	fma.rn.f32 	%f227, %f226, %f220, 0f3E4CAF9E;
	fma.rn.f32 	%f228, %f227, %f220, 0fBE800042;
	fma.rn.f32 	%f229, %f228, %f220, 0f3EAAAAE6;
	fma.rn.f32 	%f230, %f229, %f220, 0fBF000000;
	mul.f32 	%f231, %f220, %f230;
	fma.rn.f32 	%f232, %f231, %f220, %f220;
	fma.rn.f32 	%f870, %f222, 0f3F317218, %f232;
	setp.lt.u32 	%p24, %r21, 2139095040;
	@%p24 bra 	$L__BB0_31;
	setp.gt.s32 	%p25, %r21, -1082130432;
	fma.rn.f32 	%f233, %f19, 0f7F800000, 0f7F800000;
	selp.f32 	%f234, %f233, %f870, %p25;
	setp.eq.f32 	%p26, %f19, 0f00000000;
	selp.f32 	%f870, 0f80000000, %f234, %p26;
$L__BB0_31:
	mov.f32 	%f235, 0f3F000000;
	copysign.f32 	%f236, %f18, %f235;
	mul.f32 	%f237, %f236, %f870;
	mul.f32 	%f238, %f1, %f237;
	abs.f32 	%f239, %f238;
	mul.f32 	%f240, %f239, 0f4038AA3B;
	ex2.approx.ftz.f32 	%f241, %f240;
	add.f32 	%f242, %f241, 0f3F800000;
	rcp.approx.ftz.f32 	%f243, %f242;
	fma.rn.f32 	%f244, %f243, 0fC0000000, 0f3F800000;
	setp.ge.f32 	%p27, %f239, 0f41102CB4;
	selp.f32 	%f245, 0f3F800000, %f244, %p27;
	copysign.f32 	%f246, %f238, %f245;
	mul.f32 	%f247, %f238, %f238;
	fma.rn.f32 	%f248, %f247, 0f3C80F082, 0fBD563CAE;
	fma.rn.f32 	%f249, %f248, %f247, 0f3E085941;
	fma.rn.f32 	%f250, %f249, %f247, 0fBEAAA9ED;
	fma.rn.f32 	%f251, %f250, %f247, 0f00000000;
	fma.rn.f32 	%f252, %f251, %f238, %f238;
	setp.ge.f32 	%p28, %f239, 0f3F19999A;
	selp.f32 	%f253, %f246, %f252, %p28;
	div.rn.f32 	%f872, %f253, %f17;
	bra.uni 	$L__BB0_41;
$L__BB0_32:
	neg.f32 	%f169, %f105;
	sqrt.rn.f32 	%f170, %f169;
	mul.f32 	%f24, %f15, %f170;
	abs.f32 	%f171, %f24;
	setp.gt.f32 	%p13, %f171, 0f3F800000;
	rcp.approx.ftz.f32 	%f172, %f171;
	selp.f32 	%f173, %f172, %f171, %p13;
	mul.f32 	%f174, %f173, %f173;
	fma.rn.f32 	%f175, %f174, 0f3B2090AA, 0fBC6BE14F;
	fma.rn.f32 	%f176, %f175, %f174, 0f3D23397E;
	fma.rn.f32 	%f177, %f176, %f174, 0fBD948A7A;
	fma.rn.f32 	%f178, %f177, %f174, 0f3DD76B21;
	fma.rn.f32 	%f179, %f178, %f174, 0fBE111E88;
	fma.rn.f32 	%f180, %f179, %f174, 0f3E4CAF60;
	fma.rn.f32 	%f181, %f180, %f174, 0fBEAAAA27;
	mul.f32 	%f182, %f174, %f181;
	fma.rn.f32 	%f183, %f182, %f173, %f173;
	neg.f32 	%f184, %f183;
	fma.rn.f32 	%f185, 0f3F6EE581, 0f3FD774EB, %f184;
	selp.f32 	%f186, %f185, %f183, %p13;
	setp.num.f32 	%p14, %f171, %f171;
	copysign.f32 	%f187, %f24, %f186;
	selp.f32 	%f188, %f187, %f186, %p14;
	mul.f32 	%f25, %f1, %f188;
	mul.f32 	%f189, %f25, 0f3F22F983;
	cvt.rni.s32.f32 	%r230, %f189;
	cvt.rn.f32.s32 	%f190, %r230;
	fma.rn.f32 	%f191, %f190, 0fBFC90FDA, %f25;
	fma.rn.f32 	%f192, %f190, 0fB3A22168, %f191;
	fma.rn.f32 	%f871, %f190, 0fA7C234C5, %f192;
	abs.f32 	%f27, %f25;
	setp.ltu.f32 	%p15, %f27, 0f47CE4780;
	@%p15 bra 	$L__BB0_40;
	setp.neu.f32 	%p16, %f27, 0f7F800000;
	@%p16 bra 	$L__BB0_35;
	mov.f32 	%f195, 0f00000000;
	mul.rn.f32 	%f871, %f25, %f195;
	mov.b32 	%r230, 0;
	bra.uni 	$L__BB0_40;
$L__BB0_35:
	mov.b32 	%r23, %f25;
	mov.b64 	%rd242, 0;
	mov.b32 	%r227, 0;
	mov.u64 	%rd240, __cudart_i2opi_f;
	shl.b32 	%r155, %r23, 8;
	or.b32  	%r156, %r155, -2147483648;
	mov.u64 	%rd241, %rd1;
$L__BB0_36:
	.pragma "nounroll";
	ld.global.nc.u32 	%r154, [%rd240];
	mad.wide.u32 	%rd128, %r154, %r156, %rd242;
	shr.u64 	%rd242, %rd128, 32;
	st.local.u32 	[%rd241], %rd128;
	add.s32 	%r227, %r227, 1;
	add.s64 	%rd241, %rd241, 4;
	add.s64 	%rd240, %rd240, 4;
	setp.ne.s32 	%p17, %r227, 6;
	@%p17 bra 	$L__BB0_36;
	shr.u32 	%r157, %r23, 23;
	st.local.u32 	[%rd1+24], %rd242;
	and.b32  	%r26, %r157, 31;
	and.b32  	%r158, %r157, 224;
	add.s32 	%r159, %r158, -128;
	shr.u32 	%r160, %r159, 5;
	mul.wide.u32 	%rd129, %r160, 4;
	sub.s64 	%rd28, %rd1, %rd129;
	ld.local.u32 	%r228, [%rd28+24];
	ld.local.u32 	%r229, [%rd28+20];
	setp.eq.s32 	%p18, %r26, 0;
	@%p18 bra 	$L__BB0_39;
	shf.l.wrap.b32 	%r228, %r229, %r228, %r26;
	ld.local.u32 	%r161, [%rd28+16];
	shf.l.wrap.b32 	%r229, %r161, %r229, %r26;
$L__BB0_39:
	shr.u32 	%r162, %r228, 30;
	shf.l.wrap.b32 	%r163, %r229, %r228, 2;
	shl.b32 	%r164, %r229, 2;
	shr.u32 	%r165, %r163, 31;
	add.s32 	%r166, %r165, %r162;
	neg.s32 	%r167, %r166;
	setp.lt.s32 	%p19, %r23, 0;
	selp.b32 	%r230, %r167, %r166, %p19;
	xor.b32  	%r168, %r163, %r23;
	shr.s32 	%r169, %r163, 31;
	xor.b32  	%r170, %r169, %r163;
	xor.b32  	%r171, %r169, %r164;
	cvt.u64.u32 	%rd130, %r170;
	shl.b64 	%rd131, %rd130, 32;
	cvt.u64.u32 	%rd132, %r171;
	or.b64  	%rd133, %rd131, %rd132;
	cvt.rn.f64.s64 	%fd1, %rd133;
	mul.f64 	%fd2, %fd1, 0d3BF921FB54442D19;
	cvt.rn.f32.f64 	%f193, %fd2;
	neg.f32 	%f194, %f193;
	setp.lt.s32 	%p20, %r168, 0;
	selp.f32 	%f871, %f194, %f193, %p20;
$L__BB0_40:
	mul.f32 	%f196, %f871, %f871;
	fma.rn.f32 	%f197, %f196, 0f3C190000, 0f3B560000;
	fma.rn.f32 	%f198, %f197, %f196, 0f3CC70000;
	fma.rn.f32 	%f199, %f198, %f196, 0f3D5B0000;
	fma.rn.f32 	%f200, %f199, %f196, 0f3E089438;
	fma.rn.f32 	%f201, %f200, %f196, 0f3EAAAA88;
	mul.rn.f32 	%f202, %f196, %f871;
	fma.rn.f32 	%f203, %f201, %f202, %f871;
	abs.f32 	%f204, %f871;
	setp.eq.f32 	%p21, %f204, 0f3A00B43C;
	selp.f32 	%f205, %f871, %f203, %p21;
	and.b32  	%r173, %r230, 1;
	setp.eq.b32 	%p22, %r173, 1;
	neg.f32 	%f206, %f205;
	rcp.approx.ftz.f32 	%f207, %f206;
	selp.f32 	%f208, %f207, %f205, %p22;
	div.rn.f32 	%f872, %f208, %f24;
$L__BB0_41:
	setp.lt.s32 	%p29, %r1, 1;
	@%p29 bra 	$L__BB0_67;
	add.s32 	%r180, %r1, -1;
	setp.lt.u32 	%p30, %r180, 15;
	mov.b32 	%r237, 0;
	@%p30 bra 	$L__BB0_45;
	and.b32  	%r237, %r1, 2147483632;
	neg.s32 	%r231, %r237;
	shl.b64 	%rd134, %rd8, 2;
	add.s64 	%rd135, %rd134, %rd5;
	add.s64 	%rd244, %rd135, 32;
	add.s64 	%rd243, %rd2, 32;
$L__BB0_44:
	.pragma "nounroll";
	ld.global.f32 	%f255, [%rd244+-32];
	mul.f32 	%f256, %f872, %f255;
	ld.global.f32 	%f257, [%rd244+-28];
	mul.f32 	%f258, %f872, %f257;
	ld.global.f32 	%f259, [%rd244+-24];
	mul.f32 	%f260, %f872, %f259;
	ld.global.f32 	%f261, [%rd244+-20];
	mul.f32 	%f262, %f872, %f261;
	st.local.v4.f32 	[%rd243+-32], {%f256, %f258, %f260, %f262};
	ld.global.f32 	%f263, [%rd244+-16];
	mul.f32 	%f264, %f872, %f263;
	ld.global.f32 	%f265, [%rd244+-12];
	mul.f32 	%f266, %f872, %f265;
	ld.global.f32 	%f267, [%rd244+-8];
	mul.f32 	%f268, %f872, %f267;
	ld.global.f32 	%f269, [%rd244+-4];
	mul.f32 	%f270, %f872, %f269;
	st.local.v4.f32 	[%rd243+-16], {%f264, %f266, %f268, %f270};
	ld.global.f32 	%f271, [%rd244];
	mul.f32 	%f272, %f872, %f271;
	ld.global.f32 	%f273, [%rd244+4];
	mul.f32 	%f274, %f872, %f273;
	ld.global.f32 	%f275, [%rd244+8];
	mul.f32 	%f276, %f872, %f275;
	ld.global.f32 	%f277, [%rd244+12];
	mul.f32 	%f278, %f872, %f277;
	st.local.v4.f32 	[%rd243], {%f272, %f274, %f276, %f278};
	ld.global.f32 	%f279, [%rd244+16];
	mul.f32 	%f280, %f872, %f279;
	ld.global.f32 	%f281, [%rd244+20];
	mul.f32 	%f282, %f872, %f281;
	ld.global.f32 	%f283, [%rd244+24];
	mul.f32 	%f284, %f872, %f283;
	ld.global.f32 	%f285, [%rd244+28];
	mul.f32 	%f286, %f872, %f285;
	st.local.v4.f32 	[%rd243+16], {%f280, %f282, %f284, %f286};
	add.s32 	%r231, %r231, 16;
	add.s64 	%rd244, %rd244, 64;
	add.s64 	%rd243, %rd243, 64;
	setp.eq.s32 	%p31, %r231, 0;
	@%p31 bra 	$L__BB0_45;
	bra.uni 	$L__BB0_44;
$L__BB0_45:
	and.b32  	%r51, %r1, 15;
	setp.eq.s32 	%p32, %r51, 0;
	@%p32 bra 	$L__BB0_54;
	and.b32  	%r52, %r1, 7;
	setp.lt.u32 	%p33, %r51, 8;
	@%p33 bra 	$L__BB0_48;
	shl.b64 	%rd136, %rd8, 2;
	add.s64 	%rd137, %rd5, %rd136;
	mul.wide.u32 	%rd138, %r237, 4;
	add.s64 	%rd139, %rd137, %rd138;
	ld.global.f32 	%f287, [%rd139];
	mul.f32 	%f288, %f872, %f287;
	add.s64 	%rd140, %rd2, %rd138;
	st.local.f32 	[%rd140], %f288;
	ld.global.f32 	%f289, [%rd139+4];
	mul.f32 	%f290, %f872, %f289;
	st.local.f32 	[%rd140+4], %f290;
	ld.global.f32 	%f291, [%rd139+8];
	mul.f32 	%f292, %f872, %f291;
	st.local.f32 	[%rd140+8], %f292;
	ld.global.f32 	%f293, [%rd139+12];
	mul.f32 	%f294, %f872, %f293;
	st.local.f32 	[%rd140+12], %f294;
	ld.global.f32 	%f295, [%rd139+16];
	mul.f32 	%f296, %f872, %f295;
	st.local.f32 	[%rd140+16], %f296;
	ld.global.f32 	%f297, [%rd139+20];
	mul.f32 	%f298, %f872, %f297;
	st.local.f32 	[%rd140+20], %f298;
	ld.global.f32 	%f299, [%rd139+24];
	mul.f32 	%f300, %f872, %f299;
	st.local.f32 	[%rd140+24], %f300;
	ld.global.f32 	%f301, [%rd139+28];
	mul.f32 	%f302, %f872, %f301;
	st.local.f32 	[%rd140+28], %f302;
	add.s32 	%r237, %r237, 8;
$L__BB0_48:
	setp.eq.s32 	%p34, %r52, 0;
	@%p34 bra 	$L__BB0_54;
	and.b32  	%r55, %r1, 3;
	setp.lt.u32 	%p35, %r52, 4;
	@%p35 bra 	$L__BB0_51;
	shl.b64 	%rd141, %rd8, 2;
	add.s64 	%rd142, %rd5, %rd141;
	mul.wide.u32 	%rd143, %r237, 4;
	add.s64 	%rd144, %rd142, %rd143;
	ld.global.f32 	%f303, [%rd144];
	mul.f32 	%f304, %f872, %f303;
	add.s64 	%rd145, %rd2, %rd143;
	st.local.f32 	[%rd145], %f304;
	ld.global.f32 	%f305, [%rd144+4];
	mul.f32 	%f306, %f872, %f305;
	st.local.f32 	[%rd145+4], %f306;
	ld.global.f32 	%f307, [%rd144+8];
	mul.f32 	%f308, %f872, %f307;
	st.local.f32 	[%rd145+8], %f308;
	ld.global.f32 	%f309, [%rd144+12];
	mul.f32 	%f310, %f872, %f309;
	st.local.f32 	[%rd145+12], %f310;
	add.s32 	%r237, %r237, 4;
$L__BB0_51:
	setp.eq.s32 	%p36, %r55, 0;
	@%p36 bra 	$L__BB0_54;
	mul.wide.u32 	%rd146, %r237, 4;
	add.s64 	%rd248, %rd2, %rd146;
	shl.b64 	%rd147, %rd8, 2;
	add.s64 	%rd148, %rd147, %rd146;
	add.s64 	%rd247, %rd5, %rd148;
	neg.s32 	%r239, %r55;
$L__BB0_53:
	.pragma "nounroll";
	ld.global.f32 	%f311, [%rd247];
	mul.f32 	%f312, %f872, %f311;
	st.local.f32 	[%rd248], %f312;
	add.s64 	%rd248, %rd248, 4;
	add.s64 	%rd247, %rd247, 4;
	add.s32 	%r239, %r239, 1;
	setp.ne.s32 	%p37, %r239, 0;
	@%p37 bra 	$L__BB0_53;
$L__BB0_54:
	setp.lt.s32 	%p47, %r1, 1;
	@%p47 bra 	$L__BB0_67;
	add.s32 	%r186, %r1, -1;
	and.b32  	%r61, %r1, 15;
	setp.lt.u32 	%p48, %r186, 15;
	mov.f32 	%f881, 0f00000000;
	mov.b32 	%r242, 0;
	@%p48 bra 	$L__BB0_58;
	and.b32  	%r242, %r1, 2147483632;
	neg.s32 	%r240, %r242;
	shl.b64 	%rd164, %rd8, 2;
	add.s64 	%rd165, %rd164, %rd6;
	add.s64 	%rd249, %rd165, 32;
	mov.f32 	%f881, 0f00000000;
$L__BB0_57:
	.pragma "nounroll";
	ld.global.f32 	%f376, [%rd249+-32];
	fma.rn.f32 	%f377, %f376, %f376, %f881;
	ld.global.f32 	%f378, [%rd249+-28];
	fma.rn.f32 	%f379, %f378, %f378, %f377;
	ld.global.f32 	%f380, [%rd249+-24];
	fma.rn.f32 	%f381, %f380, %f380, %f379;
	ld.global.f32 	%f382, [%rd249+-20];
	fma.rn.f32 	%f383, %f382, %f382, %f381;
	ld.global.f32 	%f384, [%rd249+-16];
	fma.rn.f32 	%f385, %f384, %f384, %f383;
	ld.global.f32 	%f386, [%rd249+-12];
	fma.rn.f32 	%f387, %f386, %f386, %f385;
	ld.global.f32 	%f388, [%rd249+-8];
	fma.rn.f32 	%f389, %f388, %f388, %f387;
	ld.global.f32 	%f390, [%rd249+-4];
	fma.rn.f32 	%f391, %f390, %f390, %f389;
	ld.global.f32 	%f392, [%rd249];
	fma.rn.f32 	%f393, %f392, %f392, %f391;
	ld.global.f32 	%f394, [%rd249+4];
	fma.rn.f32 	%f395, %f394, %f394, %f393;
	ld.global.f32 	%f396, [%rd249+8];
	fma.rn.f32 	%f397, %f396, %f396, %f395;
	ld.global.f32 	%f398, [%rd249+12];
	fma.rn.f32 	%f399, %f398, %f398, %f397;
	ld.global.f32 	%f400, [%rd249+16];
	fma.rn.f32 	%f401, %f400, %f400, %f399;
	ld.global.f32 	%f402, [%rd249+20];
	fma.rn.f32 	%f403, %f402, %f402, %f401;
	ld.global.f32 	%f404, [%rd249+24];
	fma.rn.f32 	%f405, %f404, %f404, %f403;
	ld.global.f32 	%f406, [%rd249+28];
	fma.rn.f32 	%f881, %f406, %f406, %f405;
	add.s32 	%r240, %r240, 16;
	add.s64 	%rd249, %rd249, 64;
	setp.ne.s32 	%p49, %r240, 0;
	@%p49 bra 	$L__BB0_57;
$L__BB0_58:
	setp.eq.s32 	%p50, %r61, 0;
	@%p50 bra 	$L__BB0_67;
	shl.b64 	%rd166, %rd8, 2;
	add.s64 	%rd50, %rd6, %rd166;
	and.b32  	%r67, %r1, 7;
	setp.lt.u32 	%p51, %r61, 8;
	@%p51 bra 	$L__BB0_61;
	mul.wide.u32 	%rd167, %r242, 4;
	add.s64 	%rd168, %rd50, %rd167;
	ld.global.f32 	%f408, [%rd168];
	fma.rn.f32 	%f409, %f408, %f408, %f881;
	ld.global.f32 	%f410, [%rd168+4];
	fma.rn.f32 	%f411, %f410, %f410, %f409;
	ld.global.f32 	%f412, [%rd168+8];
	fma.rn.f32 	%f413, %f412, %f412, %f411;
	ld.global.f32 	%f414, [%rd168+12];
	fma.rn.f32 	%f415, %f414, %f414, %f413;
	ld.global.f32 	%f416, [%rd168+16];
	fma.rn.f32 	%f417, %f416, %f416, %f415;
	ld.global.f32 	%f418, [%rd168+20];
	fma.rn.f32 	%f419, %f418, %f418, %f417;
	ld.global.f32 	%f420, [%rd168+24];
	fma.rn.f32 	%f421, %f420, %f420, %f419;
	ld.global.f32 	%f422, [%rd168+28];
	fma.rn.f32 	%f881, %f422, %f422, %f421;
	add.s32 	%r242, %r242, 8;
$L__BB0_61:
	setp.eq.s32 	%p52, %r67, 0;
	@%p52 bra 	$L__BB0_67;
	and.b32  	%r70, %r1, 3;
	setp.lt.u32 	%p53, %r67, 4;
	@%p53 bra 	$L__BB0_64;
	mul.wide.u32 	%rd169, %r242, 4;
	add.s64 	%rd170, %rd50, %rd169;
	ld.global.f32 	%f424, [%rd170];
	fma.rn.f32 	%f425, %f424, %f424, %f881;
	ld.global.f32 	%f426, [%rd170+4];
	fma.rn.f32 	%f427, %f426, %f426, %f425;
	ld.global.f32 	%f428, [%rd170+8];
	fma.rn.f32 	%f429, %f428, %f428, %f427;
	ld.global.f32 	%f430, [%rd170+12];
	fma.rn.f32 	%f881, %f430, %f430, %f429;
	add.s32 	%r242, %r242, 4;
$L__BB0_64:
	setp.eq.s32 	%p54, %r70, 0;
	@%p54 bra 	$L__BB0_67;
	mul.wide.u32 	%rd172, %r242, 4;
	add.s64 	%rd173, %rd166, %rd172;
	add.s64 	%rd250, %rd6, %rd173;
	neg.s32 	%r244, %r70;
$L__BB0_66:
	.pragma "nounroll";
	ld.global.f32 	%f431, [%rd250];
	fma.rn.f32 	%f881, %f431, %f431, %f881;
	add.s64 	%rd250, %rd250, 4;
	add.s32 	%r244, %r244, 1;
	setp.ne.s32 	%p55, %r244, 0;
	@%p55 bra 	$L__BB0_66;
$L__BB0_67:
	setp.geu.f32 	%p56, %f16, 0f33D6BF95;
	sqrt.rn.f32 	%f432, %f881;
	max.f32 	%f46, %f432, 0f33D6BF95;
	mov.f32 	%f909, 0f00000000;
	mov.f32 	%f910, 0f00000000;
	mov.f32 	%f911, 0f00000000;
	@%p56 bra 	$L__BB0_81;
	setp.lt.s32 	%p83, %r1, 1;
	@%p83 bra 	$L__BB0_120;
	add.s32 	%r215, %r1, -1;
	and.b32  	%r76, %r1, 15;
	setp.lt.u32 	%p84, %r215, 15;
	mov.b32 	%r252, 0;
	@%p84 bra 	$L__BB0_72;
	and.b32  	%r252, %r1, 2147483632;
	neg.s32 	%r245, %r252;
	shl.b64 	%rd194, %rd8, 2;
	add.s64 	%rd195, %rd194, %rd6;
	add.s64 	%rd252, %rd195, 32;
	add.s64 	%rd251, %rd3, 32;
$L__BB0_71:
	.pragma "nounroll";
	ld.global.f32 	%f578, [%rd252+-32];
	mul.f32 	%f579, %f106, %f578;
	ld.global.f32 	%f580, [%rd252+-28];
	mul.f32 	%f581, %f106, %f580;
	ld.global.f32 	%f582, [%rd252+-24];
	mul.f32 	%f583, %f106, %f582;
	ld.global.f32 	%f584, [%rd252+-20];
	mul.f32 	%f585, %f106, %f584;
	st.local.v4.f32 	[%rd251+-32], {%f579, %f581, %f583, %f585};
	ld.global.f32 	%f586, [%rd252+-16];
	mul.f32 	%f587, %f106, %f586;
	ld.global.f32 	%f588, [%rd252+-12];
	mul.f32 	%f589, %f106, %f588;
	ld.global.f32 	%f590, [%rd252+-8];
	mul.f32 	%f591, %f106, %f590;
	ld.global.f32 	%f592, [%rd252+-4];
	mul.f32 	%f593, %f106, %f592;
	st.local.v4.f32 	[%rd251+-16], {%f587, %f589, %f591, %f593};
	ld.global.f32 	%f594, [%rd252];
	mul.f32 	%f595, %f106, %f594;
	ld.global.f32 	%f596, [%rd252+4];
	mul.f32 	%f597, %f106, %f596;
	ld.global.f32 	%f598, [%rd252+8];
	mul.f32 	%f599, %f106, %f598;
	ld.global.f32 	%f600, [%rd252+12];
	mul.f32 	%f601, %f106, %f600;
	st.local.v4.f32 	[%rd251], {%f595, %f597, %f599, %f601};
	ld.global.f32 	%f602, [%rd252+16];
	mul.f32 	%f603, %f106, %f602;
	ld.global.f32 	%f604, [%rd252+20];
	mul.f32 	%f605, %f106, %f604;
	ld.global.f32 	%f606, [%rd252+24];
	mul.f32 	%f607, %f106, %f606;
	ld.global.f32 	%f608, [%rd252+28];
	mul.f32 	%f609, %f106, %f608;
	st.local.v4.f32 	[%rd251+16], {%f603, %f605, %f607, %f609};
	add.s32 	%r245, %r245, 16;
	add.s64 	%rd252, %rd252, 64;
	add.s64 	%rd251, %rd251, 64;
	setp.eq.s32 	%p85, %r245, 0;
	@%p85 bra 	$L__BB0_72;
	bra.uni 	$L__BB0_71;
$L__BB0_72:
	setp.eq.s32 	%p86, %r76, 0;
	@%p86 bra 	$L__BB0_107;
	shl.b64 	%rd196, %rd8, 2;
	add.s64 	%rd73, %rd6, %rd196;
	and.b32  	%r102, %r1, 7;
	setp.lt.u32 	%p87, %r76, 8;
	@%p87 bra 	$L__BB0_75;
	mul.wide.u32 	%rd197, %r252, 4;
	add.s64 	%rd198, %rd73, %rd197;
	ld.global.f32 	%f610, [%rd198];
	mul.f32 	%f611, %f106, %f610;
	add.s64 	%rd199, %rd3, %rd197;
	st.local.f32 	[%rd199], %f611;
	ld.global.f32 	%f612, [%rd198+4];
	mul.f32 	%f613, %f106, %f612;
	st.local.f32 	[%rd199+4], %f613;
	ld.global.f32 	%f614, [%rd198+8];
	mul.f32 	%f615, %f106, %f614;
	st.local.f32 	[%rd199+8], %f615;
	ld.global.f32 	%f616, [%rd198+12];
	mul.f32 	%f617, %f106, %f616;
	st.local.f32 	[%rd199+12], %f617;
	ld.global.f32 	%f618, [%rd198+16];
	mul.f32 	%f619, %f106, %f618;
	st.local.f32 	[%rd199+16], %f619;
	ld.global.f32 	%f620, [%rd198+20];
	mul.f32 	%f621, %f106, %f620;
	st.local.f32 	[%rd199+20], %f621;
	ld.global.f32 	%f622, [%rd198+24];
	mul.f32 	%f623, %f106, %f622;
	st.local.f32 	[%rd199+24], %f623;
	ld.global.f32 	%f624, [%rd198+28];
	mul.f32 	%f625, %f106, %f624;
	st.local.f32 	[%rd199+28], %f625;
	add.s32 	%r252, %r252, 8;
$L__BB0_75:
	setp.eq.s32 	%p88, %r102, 0;
	@%p88 bra 	$L__BB0_107;
	and.b32  	%r105, %r1, 3;
	setp.lt.u32 	%p89, %r102, 4;
	@%p89 bra 	$L__BB0_78;
	mul.wide.u32 	%rd200, %r252, 4;
	add.s64 	%rd201, %rd73, %rd200;
	ld.global.f32 	%f626, [%rd201];
	mul.f32 	%f627, %f106, %f626;
	add.s64 	%rd202, %rd3, %rd200;
	st.local.f32 	[%rd202], %f627;
	ld.global.f32 	%f628, [%rd201+4];
	mul.f32 	%f629, %f106, %f628;
	st.local.f32 	[%rd202+4], %f629;
	ld.global.f32 	%f630, [%rd201+8];
	mul.f32 	%f631, %f106, %f630;
	st.local.f32 	[%rd202+8], %f631;
	ld.global.f32 	%f632, [%rd201+12];
	mul.f32 	%f633, %f106, %f632;
	st.local.f32 	[%rd202+12], %f633;
	add.s32 	%r252, %r252, 4;
$L__BB0_78:
	setp.eq.s32 	%p90, %r105, 0;
	@%p90 bra 	$L__BB0_107;
	mul.wide.u32 	%rd203, %r252, 4;
	add.s64 	%rd259, %rd3, %rd203;
	add.s64 	%rd205, %rd196, %rd203;
	add.s64 	%rd258, %rd6, %rd205;
	neg.s32 	%r254, %r105;
$L__BB0_80:
	.pragma "nounroll";
	ld.global.f32 	%f634, [%rd258];
	mul.f32 	%f635, %f106, %f634;
	st.local.f32 	[%rd259], %f635;
	add.s64 	%rd259, %rd259, 4;
	add.s64 	%rd258, %rd258, 4;
	add.s32 	%r254, %r254, 1;
	setp.eq.s32 	%p91, %r254, 0;
	@%p91 bra 	$L__BB0_107;
	bra.uni 	$L__BB0_80;
$L__BB0_81:
	setp.leu.f32 	%p57, %f105, 0f00000000;
	@%p57 bra 	$L__BB0_85;
	sqrt.rn.f32 	%f473, %f105;
	mul.f32 	%f47, %f46, %f473;
	min.f32 	%f48, %f47, 0f3F7FFFFE;
	abs.f32 	%f474, %f48;
	mov.f32 	%f475, 0f3F800000;
	sub.f32 	%f476, %f475, %f474;
	rcp.approx.ftz.f32 	%f477, %f476;
	add.f32 	%f478, %f477, %f477;
	mul.f32 	%f479, %f474, %f478;
	setp.gt.f32 	%p68, %f474, 0f7E800000;
	selp.f32 	%f49, 0fC0000000, %f479, %p68;
	add.rz.f32 	%f480, %f49, %f475;
	mov.b32 	%r207, %f480;
	add.s32 	%r208, %r207, -1061158912;
	and.b32  	%r209, %r208, -8388608;
	mov.b32 	%r81, %f49;
	sub.s32 	%r210, %r81, %r209;
	mov.b32 	%f481, %r210;
	sub.s32 	%r211, 1082130432, %r209;
	mov.b32 	%f482, %r211;
	fma.rn.f32 	%f483, %f482, 0f3E800000, 0fBF800000;
	add.f32 	%f484, %f483, %f481;
	cvt.rn.f32.s32 	%f485, %r209;
	mul.f32 	%f486, %f485, 0f34000000;
	fma.rn.f32 	%f487, %f484, 0fBD39BF78, 0f3DD80012;
	fma.rn.f32 	%f488, %f487, %f484, 0fBE0778E0;
	fma.rn.f32 	%f489, %f488, %f484, 0f3E146475;
	fma.rn.f32 	%f490, %f489, %f484, 0fBE2A68DD;
	fma.rn.f32 	%f491, %f490, %f484, 0f3E4CAF9E;
	fma.rn.f32 	%f492, %f491, %f484, 0fBE800042;
	fma.rn.f32 	%f493, %f492, %f484, 0f3EAAAAE6;
	fma.rn.f32 	%f494, %f493, %f484, 0fBF000000;
	mul.f32 	%f495, %f484, %f494;
	fma.rn.f32 	%f496, %f495, %f484, %f484;
	fma.rn.f32 	%f882, %f486, 0f3F317218, %f496;
	setp.lt.u32 	%p69, %r81, 2139095040;
	@%p69 bra 	$L__BB0_84;
	setp.gt.s32 	%p70, %r81, -1082130432;
	fma.rn.f32 	%f497, %f49, 0f7F800000, 0f7F800000;
	selp.f32 	%f498, %f497, %f882, %p70;
	setp.eq.f32 	%p71, %f49, 0f00000000;
	selp.f32 	%f882, 0f80000000, %f498, %p71;
$L__BB0_84:
	mov.f32 	%f499, 0f3F000000;
	copysign.f32 	%f500, %f48, %f499;
	mul.f32 	%f501, %f500, %f882;
	mul.f32 	%f502, %f106, %f501;
	abs.f32 	%f503, %f502;
	mul.f32 	%f504, %f503, 0f4038AA3B;
	ex2.approx.ftz.f32 	%f505, %f504;
	add.f32 	%f506, %f505, 0f3F800000;
	rcp.approx.ftz.f32 	%f507, %f506;
	fma.rn.f32 	%f508, %f507, 0fC0000000, 0f3F800000;
	setp.ge.f32 	%p72, %f503, 0f41102CB4;
	selp.f32 	%f509, 0f3F800000, %f508, %p72;
	copysign.f32 	%f510, %f502, %f509;
	mul.f32 	%f511, %f502, %f502;
	fma.rn.f32 	%f512, %f511, 0f3C80F082, 0fBD563CAE;
	fma.rn.f32 	%f513, %f512, %f511, 0f3E085941;
	fma.rn.f32 	%f514, %f513, %f511, 0fBEAAA9ED;
	fma.rn.f32 	%f515, %f514, %f511, 0f00000000;
	fma.rn.f32 	%f516, %f515, %f502, %f502;
	setp.ge.f32 	%p73, %f503, 0f3F19999A;
	selp.f32 	%f517, %f510, %f516, %p73;
	div.rn.f32 	%f884, %f517, %f47;
	bra.uni 	$L__BB0_94;
$L__BB0_85:
	neg.f32 	%f433, %f105;
	sqrt.rn.f32 	%f434, %f433;
	mul.f32 	%f54, %f46, %f434;
	abs.f32 	%f435, %f54;
	setp.gt.f32 	%p58, %f435, 0f3F800000;
	rcp.approx.ftz.f32 	%f436, %f435;
	selp.f32 	%f437, %f436, %f435, %p58;
	mul.f32 	%f438, %f437, %f437;
	fma.rn.f32 	%f439, %f438, 0f3B2090AA, 0fBC6BE14F;
	fma.rn.f32 	%f440, %f439, %f438, 0f3D23397E;
	fma.rn.f32 	%f441, %f440, %f438, 0fBD948A7A;
	fma.rn.f32 	%f442, %f441, %f438, 0f3DD76B21;
	fma.rn.f32 	%f443, %f442, %f438, 0fBE111E88;
	fma.rn.f32 	%f444, %f443, %f438, 0f3E4CAF60;
	fma.rn.f32 	%f445, %f444, %f438, 0fBEAAAA27;
	mul.f32 	%f446, %f438, %f445;
	fma.rn.f32 	%f447, %f446, %f437, %f437;
	neg.f32 	%f448, %f447;
	fma.rn.f32 	%f449, 0f3F6EE581, 0f3FD774EB, %f448;
	selp.f32 	%f450, %f449, %f447, %p58;
	setp.num.f32 	%p59, %f435, %f435;
	copysign.f32 	%f451, %f54, %f450;
	selp.f32 	%f452, %f451, %f450, %p59;
	mul.f32 	%f55, %f106, %f452;
	mul.f32 	%f453, %f55, 0f3F22F983;
	cvt.rni.s32.f32 	%r249, %f453;
	cvt.rn.f32.s32 	%f454, %r249;
	fma.rn.f32 	%f455, %f454, 0fBFC90FDA, %f55;
	fma.rn.f32 	%f456, %f454, 0fB3A22168, %f455;
	fma.rn.f32 	%f883, %f454, 0fA7C234C5, %f456;
	abs.f32 	%f57, %f55;
	setp.ltu.f32 	%p60, %f57, 0f47CE4780;
	@%p60 bra 	$L__BB0_93;
	setp.neu.f32 	%p61, %f57, 0f7F800000;
	@%p61 bra 	$L__BB0_88;
	mov.f32 	%f459, 0f00000000;
	mul.rn.f32 	%f883, %f55, %f459;
	mov.b32 	%r249, 0;
	bra.uni 	$L__BB0_93;
$L__BB0_88:
	mov.b32 	%r83, %f55;
	shl.b32 	%r188, %r83, 8;
	or.b32  	%r84, %r188, -2147483648;
	mov.b64 	%rd255, 0;
	mov.b32 	%r246, 0;
	mov.u64 	%rd253, __cudart_i2opi_f;
	mov.u64 	%rd254, %rd1;
$L__BB0_89:
	.pragma "nounroll";
	ld.global.nc.u32 	%r189, [%rd253];
	mad.wide.u32 	%rd176, %r189, %r84, %rd255;
	shr.u64 	%rd255, %rd176, 32;
	st.local.u32 	[%rd254], %rd176;
	add.s32 	%r246, %r246, 1;
	add.s64 	%rd254, %rd254, 4;
	add.s64 	%rd253, %rd253, 4;
	setp.ne.s32 	%p62, %r246, 6;
	@%p62 bra 	$L__BB0_89;
	shr.u32 	%r190, %r83, 23;
	st.local.u32 	[%rd1+24], %rd255;
	and.b32  	%r87, %r190, 31;
	and.b32  	%r191, %r190, 224;
	add.s32 	%r192, %r191, -128;
	shr.u32 	%r193, %r192, 5;
	mul.wide.u32 	%rd177, %r193, 4;
	sub.s64 	%rd66, %rd1, %rd177;
	ld.local.u32 	%r247, [%rd66+24];
	ld.local.u32 	%r248, [%rd66+20];
	setp.eq.s32 	%p63, %r87, 0;
	@%p63 bra 	$L__BB0_92;
	shf.l.wrap.b32 	%r247, %r248, %r247, %r87;
	ld.local.u32 	%r194, [%rd66+16];
	shf.l.wrap.b32 	%r248, %r194, %r248, %r87;
$L__BB0_92:
	shr.u32 	%r195, %r247, 30;
	shf.l.wrap.b32 	%r196, %r248, %r247, 2;
	shl.b32 	%r197, %r248, 2;
	shr.u32 	%r198, %r196, 31;
	add.s32 	%r199, %r198, %r195;
	neg.s32 	%r200, %r199;
	setp.lt.s32 	%p64, %r83, 0;
	selp.b32 	%r249, %r200, %r199, %p64;
	xor.b32  	%r201, %r196, %r83;
	shr.s32 	%r202, %r196, 31;
	xor.b32  	%r203, %r202, %r196;
	xor.b32  	%r204, %r202, %r197;
	cvt.u64.u32 	%rd178, %r203;
	shl.b64 	%rd179, %rd178, 32;
	cvt.u64.u32 	%rd180, %r204;
	or.b64  	%rd181, %rd179, %rd180;
	cvt.rn.f64.s64 	%fd3, %rd181;
	mul.f64 	%fd4, %fd3, 0d3BF921FB54442D19;
	cvt.rn.f32.f64 	%f457, %fd4;
	neg.f32 	%f458, %f457;
	setp.lt.s32 	%p65, %r201, 0;
	selp.f32 	%f883, %f458, %f457, %p65;
$L__BB0_93:
	mul.f32 	%f460, %f883, %f883;
	fma.rn.f32 	%f461, %f460, 0f3C190000, 0f3B560000;
	fma.rn.f32 	%f462, %f461, %f460, 0f3CC70000;
	fma.rn.f32 	%f463, %f462, %f460, 0f3D5B0000;
	fma.rn.f32 	%f464, %f463, %f460, 0f3E089438;
	fma.rn.f32 	%f465, %f464, %f460, 0f3EAAAA88;
	mul.rn.f32 	%f466, %f460, %f883;
	fma.rn.f32 	%f467, %f465, %f466, %f883;
	abs.f32 	%f468, %f883;
	setp.eq.f32 	%p66, %f468, 0f3A00B43C;
	selp.f32 	%f469, %f883, %f467, %p66;
	and.b32  	%r206, %r249, 1;
	setp.eq.b32 	%p67, %r206, 1;
	neg.f32 	%f470, %f469;
	rcp.approx.ftz.f32 	%f471, %f470;
	selp.f32 	%f472, %f471, %f469, %p67;
	div.rn.f32 	%f884, %f472, %f54;
$L__BB0_94:
	setp.lt.s32 	%p74, %r1, 1;
	@%p74 bra 	$L__BB0_120;
	add.s32 	%r213, %r1, -1;
	and.b32  	%r96, %r1, 15;
	setp.lt.u32 	%p75, %r213, 15;
	mov.b32 	%r256, 0;
	@%p75 bra 	$L__BB0_98;
	and.b32  	%r256, %r1, 2147483632;
	neg.s32 	%r250, %r256;
	shl.b64 	%rd182, %rd8, 2;
	add.s64 	%rd183, %rd182, %rd6;
	add.s64 	%rd257, %rd183, 32;
	add.s64 	%rd256, %rd3, 32;
$L__BB0_97:
	.pragma "nounroll";
	ld.global.f32 	%f519, [%rd257+-32];
	mul.f32 	%f520, %f884, %f519;
	ld.global.f32 	%f521, [%rd257+-28];
	mul.f32 	%f522, %f884, %f521;
	ld.global.f32 	%f523, [%rd257+-24];
	mul.f32 	%f524, %f884, %f523;
	ld.global.f32 	%f525, [%rd257+-20];
	mul.f32 	%f526, %f884, %f525;
	st.local.v4.f32 	[%rd256+-32], {%f520, %f522, %f524, %f526};
	ld.global.f32 	%f527, [%rd257+-16];
	mul.f32 	%f528, %f884, %f527;
	ld.global.f32 	%f529, [%rd257+-12];
	mul.f32 	%f530, %f884, %f529;
	ld.global.f32 	%f531, [%rd257+-8];
	mul.f32 	%f532, %f884, %f531;
	ld.global.f32 	%f533, [%rd257+-4];
	mul.f32 	%f534, %f884, %f533;
	st.local.v4.f32 	[%rd256+-16], {%f528, %f530, %f532, %f534};
	ld.global.f32 	%f535, [%rd257];
	mul.f32 	%f536, %f884, %f535;
	ld.global.f32 	%f537, [%rd257+4];
	mul.f32 	%f538, %f884, %f537;
	ld.global.f32 	%f539, [%rd257+8];
	mul.f32 	%f540, %f884, %f539;
	ld.global.f32 	%f541, [%rd257+12];
	mul.f32 	%f542, %f884, %f541;
	st.local.v4.f32 	[%rd256], {%f536, %f538, %f540, %f542};
	ld.global.f32 	%f543, [%rd257+16];
	mul.f32 	%f544, %f884, %f543;
	ld.global.f32 	%f545, [%rd257+20];
	mul.f32 	%f546, %f884, %f545;
	ld.global.f32 	%f547, [%rd257+24];
	mul.f32 	%f548, %f884, %f547;
	ld.global.f32 	%f549, [%rd257+28];
	mul.f32 	%f550, %f884, %f549;
	st.local.v4.f32 	[%rd256+16], {%f544, %f546, %f548, %f550};
	add.s32 	%r250, %r250, 16;
	add.s64 	%rd257, %rd257, 64;
	add.s64 	%rd256, %rd256, 64;
	setp.eq.s32 	%p76, %r250, 0;
	@%p76 bra 	$L__BB0_98;
	bra.uni 	$L__BB0_97;
$L__BB0_98:
	setp.eq.s32 	%p77, %r96, 0;
	@%p77 bra 	$L__BB0_107;
	shl.b64 	%rd184, %rd8, 2;
	add.s64 	%rd80, %rd6, %rd184;
	and.b32  	%r112, %r1, 7;
	setp.lt.u32 	%p78, %r96, 8;
	@%p78 bra 	$L__BB0_101;
	mul.wide.u32 	%rd185, %r256, 4;
	add.s64 	%rd186, %rd80, %rd185;
	ld.global.f32 	%f551, [%rd186];
	mul.f32 	%f552, %f884, %f551;
	add.s64 	%rd187, %rd3, %rd185;
	st.local.f32 	[%rd187], %f552;
	ld.global.f32 	%f553, [%rd186+4];
	mul.f32 	%f554, %f884, %f553;
	st.local.f32 	[%rd187+4], %f554;
	ld.global.f32 	%f555, [%rd186+8];
	mul.f32 	%f556, %f884, %f555;
	st.local.f32 	[%rd187+8], %f556;
	ld.global.f32 	%f557, [%rd186+12];
	mul.f32 	%f558, %f884, %f557;
	st.local.f32 	[%rd187+12], %f558;
	ld.global.f32 	%f559, [%rd186+16];
	mul.f32 	%f560, %f884, %f559;
	st.local.f32 	[%rd187+16], %f560;
	ld.global.f32 	%f561, [%rd186+20];
	mul.f32 	%f562, %f884, %f561;
	st.local.f32 	[%rd187+20], %f562;
	ld.global.f32 	%f563, [%rd186+24];
	mul.f32 	%f564, %f884, %f563;
	st.local.f32 	[%rd187+24], %f564;
	ld.global.f32 	%f565, [%rd186+28];
	mul.f32 	%f566, %f884, %f565;
	st.local.f32 	[%rd187+28], %f566;
	add.s32 	%r256, %r256, 8;
$L__BB0_101:
	setp.eq.s32 	%p79, %r112, 0;
	@%p79 bra 	$L__BB0_107;
	and.b32  	%r115, %r1, 3;
	setp.lt.u32 	%p80, %r112, 4;
	@%p80 bra 	$L__BB0_104;
	mul.wide.u32 	%rd188, %r256, 4;
	add.s64 	%rd189, %rd80, %rd188;
	ld.global.f32 	%f567, [%rd189];
	mul.f32 	%f568, %f884, %f567;
	add.s64 	%rd190, %rd3, %rd188;
	st.local.f32 	[%rd190], %f568;
	ld.global.f32 	%f569, [%rd189+4];
	mul.f32 	%f570, %f884, %f569;
	st.local.f32 	[%rd190+4], %f570;
	ld.global.f32 	%f571, [%rd189+8];
	mul.f32 	%f572, %f884, %f571;
	st.local.f32 	[%rd190+8], %f572;
	ld.global.f32 	%f573, [%rd189+12];
	mul.f32 	%f574, %f884, %f573;
	st.local.f32 	[%rd190+12], %f574;
	add.s32 	%r256, %r256, 4;
$L__BB0_104:
	setp.eq.s32 	%p81, %r115, 0;
	@%p81 bra 	$L__BB0_107;
	mul.wide.u32 	%rd191, %r256, 4;
	add.s64 	%rd261, %rd3, %rd191;
	add.s64 	%rd193, %rd184, %rd191;
	add.s64 	%rd260, %rd6, %rd193;
	neg.s32 	%r258, %r115;
$L__BB0_106:
	.pragma "nounroll";
	ld.global.f32 	%f575, [%rd260];
	mul.f32 	%f576, %f884, %f575;
	st.local.f32 	[%rd261], %f576;
	add.s64 	%rd261, %rd261, 4;
	add.s64 	%rd260, %rd260, 4;
	add.s32 	%r258, %r258, 1;
	setp.ne.s32 	%p82, %r258, 0;
	@%p82 bra 	$L__BB0_106;
$L__BB0_107:
	setp.lt.s32 	%p92, %r1, 1;
	@%p92 bra 	$L__BB0_120;
	add.s32 	%r217, %r1, -1;
	and.b32  	%r121, %r1, 15;
	setp.lt.u32 	%p93, %r217, 15;
	mov.f32 	%f911, 0f00000000;
	mov.b32 	%r261, 0;
	mov.f32 	%f910, %f911;
	mov.f32 	%f909, %f911;
	@%p93 bra 	$L__BB0_111;
	and.b32  	%r261, %r1, 2147483632;
	neg.s32 	%r259, %r261;
	add.s64 	%rd263, %rd2, 32;
	add.s64 	%rd262, %rd3, 32;
	mov.f32 	%f911, 0f00000000;
$L__BB0_110:
	.pragma "nounroll";
	ld.local.v4.f32 	{%f640, %f641, %f642, %f643}, [%rd263+-32];
	fma.rn.f32 	%f644, %f640, %f640, %f909;
	ld.local.v4.f32 	{%f645, %f646, %f647, %f648}, [%rd262+-32];
	fma.rn.f32 	%f649, %f645, %f645, %f910;
	fma.rn.f32 	%f650, %f645, %f640, %f911;
	fma.rn.f32 	%f651, %f641, %f641, %f644;
	fma.rn.f32 	%f652, %f646, %f646, %f649;
	fma.rn.f32 	%f653, %f646, %f641, %f650;
	fma.rn.f32 	%f654, %f642, %f642, %f651;
	fma.rn.f32 	%f655, %f647, %f647, %f652;
	fma.rn.f32 	%f656, %f647, %f642, %f653;
	fma.rn.f32 	%f657, %f643, %f643, %f654;
	fma.rn.f32 	%f658, %f648, %f648, %f655;
	fma.rn.f32 	%f659, %f648, %f643, %f656;
	ld.local.v4.f32 	{%f660, %f661, %f662, %f663}, [%rd263+-16];
	fma.rn.f32 	%f664, %f660, %f660, %f657;
	ld.local.v4.f32 	{%f665, %f666, %f667, %f668}, [%rd262+-16];
	fma.rn.f32 	%f669, %f665, %f665, %f658;
	fma.rn.f32 	%f670, %f665, %f660, %f659;
	fma.rn.f32 	%f671, %f661, %f661, %f664;
	fma.rn.f32 	%f672, %f666, %f666, %f669;
	fma.rn.f32 	%f673, %f666, %f661, %f670;
	fma.rn.f32 	%f674, %f662, %f662, %f671;
	fma.rn.f32 	%f675, %f667, %f667, %f672;
	fma.rn.f32 	%f676, %f667, %f662, %f673;
	fma.rn.f32 	%f677, %f663, %f663, %f674;
	fma.rn.f32 	%f678, %f668, %f668, %f675;
	fma.rn.f32 	%f679, %f668, %f663, %f676;
	ld.local.v4.f32 	{%f680, %f681, %f682, %f683}, [%rd263];
	fma.rn.f32 	%f684, %f680, %f680, %f677;
	ld.local.v4.f32 	{%f685, %f686, %f687, %f688}, [%rd262];
	fma.rn.f32 	%f689, %f685, %f685, %f678;
	fma.rn.f32 	%f690, %f685, %f680, %f679;
	fma.rn.f32 	%f691, %f681, %f681, %f684;
	fma.rn.f32 	%f692, %f686, %f686, %f689;
	fma.rn.f32 	%f693, %f686, %f681, %f690;
	fma.rn.f32 	%f694, %f682, %f682, %f691;
	fma.rn.f32 	%f695, %f687, %f687, %f692;
	fma.rn.f32 	%f696, %f687, %f682, %f693;
	fma.rn.f32 	%f697, %f683, %f683, %f694;
	fma.rn.f32 	%f698, %f688, %f688, %f695;
	fma.rn.f32 	%f699, %f688, %f683, %f696;
	ld.local.v4.f32 	{%f700, %f701, %f702, %f703}, [%rd263+16];
	fma.rn.f32 	%f704, %f700, %f700, %f697;
	ld.local.v4.f32 	{%f705, %f706, %f707, %f708}, [%rd262+16];
	fma.rn.f32 	%f709, %f705, %f705, %f698;
	fma.rn.f32 	%f710, %f705, %f700, %f699;
	fma.rn.f32 	%f711, %f701, %f701, %f704;
	fma.rn.f32 	%f712, %f706, %f706, %f709;
	fma.rn.f32 	%f713, %f706, %f701, %f710;
	fma.rn.f32 	%f714, %f702, %f702, %f711;
	fma.rn.f32 	%f715, %f707, %f707, %f712;
	fma.rn.f32 	%f716, %f707, %f702, %f713;
	fma.rn.f32 	%f909, %f703, %f703, %f714;
	fma.rn.f32 	%f910, %f708, %f708, %f715;
	fma.rn.f32 	%f911, %f708, %f703, %f716;
	add.s32 	%r259, %r259, 16;
	add.s64 	%rd263, %rd263, 64;
	add.s64 	%rd262, %rd262, 64;
	setp.ne.s32 	%p94, %r259, 0;
	@%p94 bra 	$L__BB0_110;
$L__BB0_111:
	setp.eq.s32 	%p95, %r121, 0;
	@%p95 bra 	$L__BB0_120;
	and.b32  	%r127, %r1, 7;
	setp.lt.u32 	%p96, %r121, 8;
	@%p96 bra 	$L__BB0_114;
	mul.wide.u32 	%rd206, %r261, 4;
	add.s64 	%rd207, %rd2, %rd206;
	ld.local.f32 	%f718, [%rd207];
	fma.rn.f32 	%f719, %f718, %f718, %f909;
	add.s64 	%rd208, %rd3, %rd206;
	ld.local.f32 	%f720, [%rd208];
	fma.rn.f32 	%f721, %f720, %f720, %f910;
	fma.rn.f32 	%f722, %f720, %f718, %f911;
	ld.local.f32 	%f723, [%rd207+4];
	fma.rn.f32 	%f724, %f723, %f723, %f719;
	ld.local.f32 	%f725, [%rd208+4];
	fma.rn.f32 	%f726, %f725, %f725, %f721;
	fma.rn.f32 	%f727, %f725, %f723, %f722;
	ld.local.f32 	%f728, [%rd207+8];
	fma.rn.f32 	%f729, %f728, %f728, %f724;
	ld.local.f32 	%f730, [%rd208+8];
	fma.rn.f32 	%f731, %f730, %f730, %f726;
	fma.rn.f32 	%f732, %f730, %f728, %f727;
	ld.local.f32 	%f733, [%rd207+12];
	fma.rn.f32 	%f734, %f733, %f733, %f729;
	ld.local.f32 	%f735, [%rd208+12];
	fma.rn.f32 	%f736, %f735, %f735, %f731;
	fma.rn.f32 	%f737, %f735, %f733, %f732;
	ld.local.f32 	%f738, [%rd207+16];
	fma.rn.f32 	%f739, %f738, %f738, %f734;
	ld.local.f32 	%f740, [%rd208+16];
	fma.rn.f32 	%f741, %f740, %f740, %f736;
	fma.rn.f32 	%f742, %f740, %f738, %f737;
	ld.local.f32 	%f743, [%rd207+20];
	fma.rn.f32 	%f744, %f743, %f743, %f739;
	ld.local.f32 	%f745, [%rd208+20];
	fma.rn.f32 	%f746, %f745, %f745, %f741;
	fma.rn.f32 	%f747, %f745, %f743, %f742;
	ld.local.f32 	%f748, [%rd207+24];
	fma.rn.f32 	%f749, %f748, %f748, %f744;
	ld.local.f32 	%f750, [%rd208+24];
	fma.rn.f32 	%f751, %f750, %f750, %f746;
	fma.rn.f32 	%f752, %f750, %f748, %f747;
	ld.local.f32 	%f753, [%rd207+28];
	fma.rn.f32 	%f909, %f753, %f753, %f749;
	ld.local.f32 	%f754, [%rd208+28];
	fma.rn.f32 	%f910, %f754, %f754, %f751;
	fma.rn.f32 	%f911, %f754, %f753, %f752;
	add.s32 	%r261, %r261, 8;
$L__BB0_114:
	setp.eq.s32 	%p97, %r127, 0;
	@%p97 bra 	$L__BB0_120;
	and.b32  	%r130, %r1, 3;
	setp.lt.u32 	%p98, %r127, 4;
	@%p98 bra 	$L__BB0_117;
	mul.wide.u32 	%rd209, %r261, 4;
	add.s64 	%rd210, %rd2, %rd209;
	ld.local.f32 	%f756, [%rd210];
	fma.rn.f32 	%f757, %f756, %f756, %f909;
	add.s64 	%rd211, %rd3, %rd209;
	ld.local.f32 	%f758, [%rd211];
	fma.rn.f32 	%f759, %f758, %f758, %f910;
	fma.rn.f32 	%f760, %f758, %f756, %f911;
	ld.local.f32 	%f761, [%rd210+4];
	fma.rn.f32 	%f762, %f761, %f761, %f757;
	ld.local.f32 	%f763, [%rd211+4];
	fma.rn.f32 	%f764, %f763, %f763, %f759;
	fma.rn.f32 	%f765, %f763, %f761, %f760;
	ld.local.f32 	%f766, [%rd210+8];
	fma.rn.f32 	%f767, %f766, %f766, %f762;
	ld.local.f32 	%f768, [%rd211+8];
	fma.rn.f32 	%f769, %f768, %f768, %f764;
	fma.rn.f32 	%f770, %f768, %f766, %f765;
	ld.local.f32 	%f771, [%rd210+12];
	fma.rn.f32 	%f909, %f771, %f771, %f767;
	ld.local.f32 	%f772, [%rd211+12];
	fma.rn.f32 	%f910, %f772, %f772, %f769;
	fma.rn.f32 	%f911, %f772, %f771, %f770;
	add.s32 	%r261, %r261, 4;
$L__BB0_117:
	setp.eq.s32 	%p99, %r130, 0;
	@%p99 bra 	$L__BB0_120;
	mul.wide.u32 	%rd212, %r261, 4;
	add.s64 	%rd265, %rd3, %rd212;
	add.s64 	%rd264, %rd2, %rd212;
	neg.s32 	%r263, %r130;
$L__BB0_119:
	.pragma "nounroll";
	ld.local.f32 	%f773, [%rd264];
	fma.rn.f32 	%f909, %f773, %f773, %f909;
	ld.local.f32 	%f774, [%rd265];
	fma.rn.f32 	%f910, %f774, %f774, %f910;
	fma.rn.f32 	%f911, %f774, %f773, %f911;
	add.s64 	%rd265, %rd265, 4;
	add.s64 	%rd264, %rd264, 4;
	add.s32 	%r263, %r263, 1;
	setp.ne.s32 	%p100, %r263, 0;
	@%p100 bra 	$L__BB0_119;
$L__BB0_120:
	setp.lt.s32 	%p101, %r1, 1;
	add.f32 	%f775, %f105, %f105;
	fma.rn.f32 	%f776, %f775, %f911, 0f3F800000;
	mul.f32 	%f777, %f105, %f105;
	mul.f32 	%f778, %f777, %f909;
	fma.rn.f32 	%f779, %f778, %f910, %f776;
	max.f32 	%f102, %f779, 0f33D6BF95;
	fma.rn.f32 	%f103, %f105, %f910, %f776;
	mul.f32 	%f780, %f105, %f909;
	mov.f32 	%f781, 0f3F800000;
	sub.f32 	%f104, %f781, %f780;
	@%p101 bra 	$L__BB0_132;
	add.s32 	%r219, %r1, -1;
	and.b32  	%r136, %r1, 7;
	setp.lt.u32 	%p102, %r219, 7;
	mov.b32 	%r266, 0;
	@%p102 bra 	$L__BB0_124;
	and.b32  	%r266, %r1, 2147483640;
	neg.s32 	%r264, %r266;
	add.s64 	%rd268, %rd2, 16;
	add.s64 	%rd267, %rd3, 16;
	shl.b64 	%rd213, %rd8, 2;
	add.s64 	%rd214, %rd213, %rd7;
	add.s64 	%rd266, %rd214, 16;
$L__BB0_123:
	.pragma "nounroll";
	ld.local.v4.f32 	{%f782, %f783, %f784, %f785}, [%rd268+-16];
	ld.local.v4.f32 	{%f786, %f787, %f788, %f789}, [%rd267+-16];
	mul.f32 	%f790, %f104, %f786;
	fma.rn.f32 	%f791, %f103, %f782, %f790;
	div.rn.f32 	%f792, %f791, %f102;
	st.global.f32 	[%rd266+-16], %f792;
	mul.f32 	%f793, %f104, %f787;
	fma.rn.f32 	%f794, %f103, %f783, %f793;
	div.rn.f32 	%f795, %f794, %f102;
	st.global.f32 	[%rd266+-12], %f795;
	mul.f32 	%f796, %f104, %f788;
	fma.rn.f32 	%f797, %f103, %f784, %f796;
	div.rn.f32 	%f798, %f797, %f102;
	st.global.f32 	[%rd266+-8], %f798;
	mul.f32 	%f799, %f104, %f789;
	fma.rn.f32 	%f800, %f103, %f785, %f799;
	div.rn.f32 	%f801, %f800, %f102;
	st.global.f32 	[%rd266+-4], %f801;
	ld.local.v4.f32 	{%f802, %f803, %f804, %f805}, [%rd268];
	ld.local.v4.f32 	{%f806, %f807, %f808, %f809}, [%rd267];
	mul.f32 	%f810, %f104, %f806;
	fma.rn.f32 	%f811, %f103, %f802, %f810;
	div.rn.f32 	%f812, %f811, %f102;
	st.global.f32 	[%rd266], %f812;
	mul.f32 	%f813, %f104, %f807;
	fma.rn.f32 	%f814, %f103, %f803, %f813;
	div.rn.f32 	%f815, %f814, %f102;
	st.global.f32 	[%rd266+4], %f815;
	mul.f32 	%f816, %f104, %f808;
	fma.rn.f32 	%f817, %f103, %f804, %f816;
	div.rn.f32 	%f818, %f817, %f102;
	st.global.f32 	[%rd266+8], %f818;
	mul.f32 	%f819, %f104, %f809;
	fma.rn.f32 	%f820, %f103, %f805, %f819;
	div.rn.f32 	%f821, %f820, %f102;
	st.global.f32 	[%rd266+12], %f821;
	add.s32 	%r264, %r264, 8;
	add.s64 	%rd268, %rd268, 32;
	add.s64 	%rd267, %rd267, 32;
	add.s64 	%rd266, %rd266, 32;
	setp.ne.s32 	%p103, %r264, 0;
	@%p103 bra 	$L__BB0_123;
$L__BB0_124:
	setp.eq.s32 	%p104, %r136, 0;
	@%p104 bra 	$L__BB0_132;
	and.b32  	%r142, %r1, 3;
	setp.lt.u32 	%p105, %r136, 4;
	@%p105 bra 	$L__BB0_127;
	cvt.u64.u32 	%rd215, %r266;
	mul.wide.u32 	%rd216, %r266, 4;
	add.s64 	%rd217, %rd2, %rd216;
	ld.local.f32 	%f822, [%rd217];
	add.s64 	%rd218, %rd3, %rd216;
	ld.local.f32 	%f823, [%rd218];
	mul.f32 	%f824, %f104, %f823;
	fma.rn.f32 	%f825, %f103, %f822, %f824;
	div.rn.f32 	%f826, %f825, %f102;
	add.s64 	%rd219, %rd8, %rd215;
	shl.b64 	%rd220, %rd219, 2;
	add.s64 	%rd221, %rd7, %rd220;
	st.global.f32 	[%rd221], %f826;
	ld.local.f32 	%f827, [%rd217+4];
	ld.local.f32 	%f828, [%rd218+4];
	mul.f32 	%f829, %f104, %f828;
	fma.rn.f32 	%f830, %f103, %f827, %f829;
	div.rn.f32 	%f831, %f830, %f102;
	st.global.f32 	[%rd221+4], %f831;
	ld.local.f32 	%f832, [%rd217+8];
	ld.local.f32 	%f833, [%rd218+8];
	mul.f32 	%f834, %f104, %f833;
	fma.rn.f32 	%f835, %f103, %f832, %f834;
	div.rn.f32 	%f836, %f835, %f102;
	st.global.f32 	[%rd221+8], %f836;
	ld.local.f32 	%f837, [%rd217+12];
	ld.local.f32 	%f838, [%rd218+12];
	mul.f32 	%f839, %f104, %f838;
	fma.rn.f32 	%f840, %f103, %f837, %f839;
	div.rn.f32 	%f841, %f840, %f102;
	st.global.f32 	[%rd221+12], %f841;
	add.s32 	%r266, %r266, 4;
$L__BB0_127:
	setp.eq.s32 	%p106, %r142, 0;
	@%p106 bra 	$L__BB0_132;
	setp.eq.s32 	%p107, %r142, 1;
	@%p107 bra 	$L__BB0_130;
	cvt.u64.u32 	%rd222, %r266;
	mul.wide.u32 	%rd223, %r266, 4;
	add.s64 	%rd224, %rd2, %rd223;
	ld.local.f32 	%f842, [%rd224];
	add.s64 	%rd225, %rd3, %rd223;
	ld.local.f32 	%f843, [%rd225];
	mul.f32 	%f844, %f104, %f843;
	fma.rn.f32 	%f845, %f103, %f842, %f844;
	div.rn.f32 	%f846, %f845, %f102;
	add.s64 	%rd226, %rd8, %rd222;
	shl.b64 	%rd227, %rd226, 2;
	add.s64 	%rd228, %rd7, %rd227;
	st.global.f32 	[%rd228], %f846;
	ld.local.f32 	%f847, [%rd224+4];
	ld.local.f32 	%f848, [%rd225+4];
	mul.f32 	%f849, %f104, %f848;
	fma.rn.f32 	%f850, %f103, %f847, %f849;
	div.rn.f32 	%f851, %f850, %f102;
	st.global.f32 	[%rd228+4], %f851;
	add.s32 	%r266, %r266, 2;
$L__BB0_130:
	and.b32  	%r220, %r1, 1;
	setp.eq.b32 	%p108, %r220, 1;
	not.pred 	%p109, %p108;
	@%p109 bra 	$L__BB0_132;
	cvt.u64.u32 	%rd229, %r266;
	mul.wide.u32 	%rd230, %r266, 4;
	add.s64 	%rd231, %rd2, %rd230;
	ld.local.f32 	%f852, [%rd231];
	add.s64 	%rd232, %rd3, %rd230;
	ld.local.f32 	%f853, [%rd232];
	mul.f32 	%f854, %f104, %f853;
	fma.rn.f32 	%f855, %f103, %f852, %f854;
	div.rn.f32 	%f856, %f855, %f102;
	add.s64 	%rd233, %rd8, %rd229;
	shl.b64 	%rd234, %rd233, 2;
	add.s64 	%rd235, %rd7, %rd234;
	st.global.f32 	[%rd235], %f856;
$L__BB0_132:
	ret;

}
	// .globl	_Z24poincare_distance_kernelPKfS0_Pfiif
.visible .entry _Z24poincare_distance_kernelPKfS0_Pfiif(
	.param .u64 .ptr .align 1 _Z24poincare_distance_kernelPKfS0_Pfiif_param_0,
	.param .u64 .ptr .align 1 _Z24poincare_distance_kernelPKfS0_Pfiif_param_1,
	.param .u64 .ptr .align 1 _Z24poincare_distance_kernelPKfS0_Pfiif_param_2,
	.param .u32 _Z24poincare_distance_kernelPKfS0_Pfiif_param_3,
	.param .u32 _Z24poincare_distance_kernelPKfS0_Pfiif_param_4,
	.param .f32 _Z24poincare_distance_kernelPKfS0_Pfiif_param_5
)
{
	.reg .pred 	%p<17>;
	.reg .b32 	%r<32>;
	.reg .b32 	%f<195>;
	.reg .b64 	%rd<35>;

	ld.param.u64 	%rd10, [_Z24poincare_distance_kernelPKfS0_Pfiif_param_0];
	ld.param.u64 	%rd11, [_Z24poincare_distance_kernelPKfS0_Pfiif_param_1];
	ld.param.u64 	%rd12, [_Z24poincare_distance_kernelPKfS0_Pfiif_param_2];
	ld.param.u32 	%r16, [_Z24poincare_distance_kernelPKfS0_Pfiif_param_3];
	ld.param.u32 	%r15, [_Z24poincare_distance_kernelPKfS0_Pfiif_param_4];
	ld.param.f32 	%f41, [_Z24poincare_distance_kernelPKfS0_Pfiif_param_5];
	mov.u32 	%r17, %ctaid.x;
	mov.u32 	%r18, %ntid.x;
	mov.u32 	%r19, %tid.x;
	mad.lo.s32 	%r1, %r17, %r18, %r19;
	setp.ge.s32 	%p1, %r1, %r16;
	@%p1 bra 	$L__BB1_16;
	cvta.to.global.u64 	%rd1, %rd10;
	cvta.to.global.u64 	%rd2, %rd11;
	mul.lo.s32 	%r20, %r15, %r1;
	cvt.s64.s32 	%rd3, %r20;
	setp.lt.s32 	%p2, %r15, 1;
	mov.f32 	%f191, 0f00000000;
	mov.f32 	%f192, %f191;
	mov.f32 	%f193, %f191;
	@%p2 bra 	$L__BB1_13;
	and.b32  	%r2, %r15, 7;
	setp.lt.u32 	%p3, %r15, 8;
	mov.f32 	%f193, 0f00000000;
	mov.b32 	%r30, 0;
	mov.f32 	%f192, %f193;
	mov.f32 	%f191, %f193;
	@%p3 bra 	$L__BB1_5;
	and.b32  	%r30, %r15, 2147483640;
	neg.s32 	%r28, %r30;
	shl.b64 	%rd13, %rd3, 2;
	add.s64 	%rd14, %rd13, 16;
	add.s64 	%rd34, %rd1, %rd14;
	add.s64 	%rd33, %rd2, %rd14;
	mov.f32 	%f193, 0f00000000;
$L__BB1_4:
	.pragma "nounroll";
	ld.global.f32 	%f46, [%rd34+-16];
	ld.global.f32 	%f47, [%rd33+-16];
	sub.f32 	%f48, %f46, %f47;
	fma.rn.f32 	%f49, %f48, %f48, %f191;
	fma.rn.f32 	%f50, %f46, %f46, %f192;
	fma.rn.f32 	%f51, %f47, %f47, %f193;
	ld.global.f32 	%f52, [%rd34+-12];
	ld.global.f32 	%f53, [%rd33+-12];
	sub.f32 	%f54, %f52, %f53;
	fma.rn.f32 	%f55, %f54, %f54, %f49;
	fma.rn.f32 	%f56, %f52, %f52, %f50;
	fma.rn.f32 	%f57, %f53, %f53, %f51;
	ld.global.f32 	%f58, [%rd34+-8];
	ld.global.f32 	%f59, [%rd33+-8];
	sub.f32 	%f60, %f58, %f59;
	fma.rn.f32 	%f61, %f60, %f60, %f55;
	fma.rn.f32 	%f62, %f58, %f58, %f56;
	fma.rn.f32 	%f63, %f59, %f59, %f57;
	ld.global.f32 	%f64, [%rd34+-4];
	ld.global.f32 	%f65, [%rd33+-4];
	sub.f32 	%f66, %f64, %f65;
	fma.rn.f32 	%f67, %f66, %f66, %f61;
	fma.rn.f32 	%f68, %f64, %f64, %f62;
	fma.rn.f32 	%f69, %f65, %f65, %f63;
	ld.global.f32 	%f70, [%rd34];
	ld.global.f32 	%f71, [%rd33];
	sub.f32 	%f72, %f70, %f71;
	fma.rn.f32 	%f73, %f72, %f72, %f67;
	fma.rn.f32 	%f74, %f70, %f70, %f68;
	fma.rn.f32 	%f75, %f71, %f71, %f69;
	ld.global.f32 	%f76, [%rd34+4];
	ld.global.f32 	%f77, [%rd33+4];
	sub.f32 	%f78, %f76, %f77;
	fma.rn.f32 	%f79, %f78, %f78, %f73;
	fma.rn.f32 	%f80, %f76, %f76, %f74;
	fma.rn.f32 	%f81, %f77, %f77, %f75;
	ld.global.f32 	%f82, [%rd34+8];
	ld.global.f32 	%f83, [%rd33+8];
	sub.f32 	%f84, %f82, %f83;
	fma.rn.f32 	%f85, %f84, %f84, %f79;
	fma.rn.f32 	%f86, %f82, %f82, %f80;
	fma.rn.f32 	%f87, %f83, %f83, %f81;
	ld.global.f32 	%f88, [%rd34+12];
	ld.global.f32 	%f89, [%rd33+12];
	sub.f32 	%f90, %f88, %f89;
	fma.rn.f32 	%f191, %f90, %f90, %f85;
	fma.rn.f32 	%f192, %f88, %f88, %f86;
	fma.rn.f32 	%f193, %f89, %f89, %f87;
	add.s32 	%r28, %r28, 8;
	add.s64 	%rd34, %rd34, 32;
	add.s64 	%rd33, %rd33, 32;
	setp.ne.s32 	%p4, %r28, 0;
	@%p4 bra 	$L__BB1_4;
$L__BB1_5:
	setp.eq.s32 	%p5, %r2, 0;
	@%p5 bra 	$L__BB1_13;
	and.b32  	%r8, %r15, 3;
	setp.lt.u32 	%p6, %r2, 4;
	@%p6 bra 	$L__BB1_8;
	cvt.u64.u32 	%rd15, %r30;
	add.s64 	%rd16, %rd15, %rd3;
	shl.b64 	%rd17, %rd16, 2;
	add.s64 	%rd18, %rd1, %rd17;
	ld.global.f32 	%f92, [%rd18];
	add.s64 	%rd19, %rd2, %rd17;
	ld.global.f32 	%f93, [%rd19];
	sub.f32 	%f94, %f92, %f93;
	fma.rn.f32 	%f95, %f94, %f94, %f191;
	fma.rn.f32 	%f96, %f92, %f92, %f192;
	fma.rn.f32 	%f97, %f93, %f93, %f193;
	ld.global.f32 	%f98, [%rd18+4];
	ld.global.f32 	%f99, [%rd19+4];
	sub.f32 	%f100, %f98, %f99;
	fma.rn.f32 	%f101, %f100, %f100, %f95;
	fma.rn.f32 	%f102, %f98, %f98, %f96;
	fma.rn.f32 	%f103, %f99, %f99, %f97;
	ld.global.f32 	%f104, [%rd18+8];
	ld.global.f32 	%f105, [%rd19+8];
	sub.f32 	%f106, %f104, %f105;
	fma.rn.f32 	%f107, %f106, %f106, %f101;
	fma.rn.f32 	%f108, %f104, %f104, %f102;
	fma.rn.f32 	%f109, %f105, %f105, %f103;
	ld.global.f32 	%f110, [%rd18+12];
	ld.global.f32 	%f111, [%rd19+12];
	sub.f32 	%f112, %f110, %f111;
	fma.rn.f32 	%f191, %f112, %f112, %f107;
	fma.rn.f32 	%f192, %f110, %f110, %f108;
	fma.rn.f32 	%f193, %f111, %f111, %f109;
	add.s32 	%r30, %r30, 4;
$L__BB1_8:
	setp.eq.s32 	%p7, %r8, 0;
	@%p7 bra 	$L__BB1_13;
	setp.eq.s32 	%p8, %r8, 1;
	@%p8 bra 	$L__BB1_11;
	cvt.u64.u32 	%rd20, %r30;
	add.s64 	%rd21, %rd20, %rd3;
	shl.b64 	%rd22, %rd21, 2;
	add.s64 	%rd23, %rd1, %rd22;
	ld.global.f32 	%f114, [%rd23];
	add.s64 	%rd24, %rd2, %rd22;
	ld.global.f32 	%f115, [%rd24];
	sub.f32 	%f116, %f114, %f115;
	fma.rn.f32 	%f117, %f116, %f116, %f191;
	fma.rn.f32 	%f118, %f114, %f114, %f192;
	fma.rn.f32 	%f119, %f115, %f115, %f193;
	ld.global.f32 	%f120, [%rd23+4];
	ld.global.f32 	%f121, [%rd24+4];
	sub.f32 	%f122, %f120, %f121;
	fma.rn.f32 	%f191, %f122, %f122, %f117;
	fma.rn.f32 	%f192, %f120, %f120, %f118;
	fma.rn.f32 	%f193, %f121, %f121, %f119;
	add.s32 	%r30, %r30, 2;
$L__BB1_11:
	and.b32  	%r22, %r15, 1;
	setp.eq.b32 	%p9, %r22, 1;
	not.pred 	%p10, %p9;
	@%p10 bra 	$L__BB1_13;
	cvt.u64.u32 	%rd25, %r30;
	add.s64 	%rd26, %rd25, %rd3;
	shl.b64 	%rd27, %rd26, 2;
	add.s64 	%rd28, %rd1, %rd27;
	ld.global.f32 	%f123, [%rd28];
	add.s64 	%rd29, %rd2, %rd27;
	ld.global.f32 	%f124, [%rd29];
	sub.f32 	%f125, %f123, %f124;
	fma.rn.f32 	%f191, %f125, %f125, %f191;
	fma.rn.f32 	%f192, %f123, %f123, %f192;
	fma.rn.f32 	%f193, %f124, %f124, %f193;
$L__BB1_13:
	add.f32 	%f126, %f41, %f41;
	mul.f32 	%f127, %f126, %f191;
	mul.f32 	%f128, %f41, %f192;
	mov.f32 	%f129, 0f3F800000;
	sub.f32 	%f130, %f129, %f128;
	mul.f32 	%f131, %f41, %f193;
	sub.f32 	%f132, %f129, %f131;
	mul.f32 	%f133, %f130, %f132;
	max.f32 	%f134, %f133, 0f33D6BF95;
	div.rn.f32 	%f135, %f127, %f134;
	add.f32 	%f136, %f135, 0f3F800000;
	sub.rn.f32 	%f137, %f136, %f129;
	mov.b32 	%r13, %f137;
	setp.gt.u32 	%p11, %r13, 1258291200;
	fma.rn.f32 	%f138, %f136, %f136, 0fBF800000;
	rsqrt.approx.ftz.f32 	%f139, %f138;
	mul.f32 	%f140, %f138, %f139;
	mul.f32 	%f141, %f139, 0f3F000000;
	neg.f32 	%f142, %f140;
	fma.rn.f32 	%f143, %f142, %f140, %f138;
	fma.rn.f32 	%f144, %f143, %f141, %f140;
	setp.eq.f32 	%p12, %f138, 0f00000000;
	selp.f32 	%f145, 0f00000000, %f144, %p12;
	selp.f32 	%f146, 0fBF800001, %f145, %p11;
	add.f32 	%f37, %f137, %f146;
	add.rz.f32 	%f147, %f37, %f129;
	mov.b32 	%r23, %f147;
	add.s32 	%r24, %r23, -1061158912;
	and.b32  	%r25, %r24, -8388608;
	mov.b32 	%r14, %f37;
	sub.s32 	%r26, %r14, %r25;
	mov.b32 	%f148, %r26;
	sub.s32 	%r27, 1082130432, %r25;
	mov.b32 	%f149, %r27;
	fma.rn.f32 	%f150, %f149, 0f3E800000, 0fBF800000;
	add.f32 	%f151, %f150, %f148;
	cvt.rn.f32.s32 	%f152, %r25;
	mul.f32 	%f153, %f152, 0f34000000;
	fma.rn.f32 	%f154, %f151, 0fBD39BF78, 0f3DD80012;
	fma.rn.f32 	%f155, %f154, %f151, 0fBE0778E0;
	fma.rn.f32 	%f156, %f155, %f151, 0f3E146475;
	fma.rn.f32 	%f157, %f156, %f151, 0fBE2A68DD;
	fma.rn.f32 	%f158, %f157, %f151, 0f3E4CAF9E;
	fma.rn.f32 	%f159, %f158, %f151, 0fBE800042;
	fma.rn.f32 	%f160, %f159, %f151, 0f3EAAAAE6;
	fma.rn.f32 	%f161, %f160, %f151, 0fBF000000;
	mul.f32 	%f162, %f151, %f161;
	fma.rn.f32 	%f163, %f162, %f151, %f151;
	fma.rn.f32 	%f194, %f153, 0f3F317218, %f163;
	setp.lt.u32 	%p13, %r14, 2139095040;
	@%p13 bra 	$L__BB1_15;
	setp.gt.s32 	%p14, %r14, -1082130432;
	fma.rn.f32 	%f164, %f37, 0f7F800000, 0f7F800000;
	selp.f32 	%f165, %f164, %f194, %p14;
	setp.eq.f32 	%p15, %f37, 0f00000000;
	selp.f32 	%f194, 0f80000000, %f165, %p15;
$L__BB1_15:
	setp.gt.u32 	%p16, %r13, 1258291200;
	add.f32 	%f166, %f194, 0f3F317218;
	selp.f32 	%f167, %f166, %f194, %p16;
	sqrt.rn.f32 	%f168, %f41;
	div.rn.f32 	%f169, %f167, %f168;
	cvta.to.global.u64 	%rd30, %rd12;
	mul.wide.s32 	%rd31, %r1, 4;
	add.s64 	%rd32, %rd30, %rd31;
	st.global.f32 	[%rd32], %f169;
$L__BB1_16:
	ret;

}
	// .globl	_Z35poincare_ball_layer_backward_kernelPKfS0_S0_PfS1_ffxx
.visible .entry _Z35poincare_ball_layer_backward_kernelPKfS0_S0_PfS1_ffxx(
	.param .u64 .ptr .align 1 _Z35poincare_ball_layer_backward_kernelPKfS0_S0_PfS1_ffxx_param_0,
	.param .u64 .ptr .align 1 _Z35poincare_ball_layer_backward_kernelPKfS0_S0_PfS1_ffxx_param_1,
	.param .u64 .ptr .align 1 _Z35poincare_ball_layer_backward_kernelPKfS0_S0_PfS1_ffxx_param_2,
	.param .u64 .ptr .align 1 _Z35poincare_ball_layer_backward_kernelPKfS0_S0_PfS1_ffxx_param_3,
	.param .u64 .ptr .align 1 _Z35poincare_ball_layer_backward_kernelPKfS0_S0_PfS1_ffxx_param_4,
	.param .f32 _Z35poincare_ball_layer_backward_kernelPKfS0_S0_PfS1_ffxx_param_5,
	.param .f32 _Z35poincare_ball_layer_backward_kernelPKfS0_S0_PfS1_ffxx_param_6,
	.param .u64 _Z35poincare_ball_layer_backward_kernelPKfS0_S0_PfS1_ffxx_param_7,
	.param .u64 _Z35poincare_ball_layer_backward_kernelPKfS0_S0_PfS1_ffxx_param_8
)
{
	.local .align 16 .b8 	__local_depot2[9216];
	.reg .b64 	%SP;
	.reg .b64 	%SPL;
	.reg .pred 	%p<267>;
	.reg .b32 	%r<663>;
	.reg .b32 	%f<2728>;
	.reg .b64 	%rd<738>;
	.reg .b64 	%fd<9>;

	mov.u64 	%SPL, __local_depot2;
	ld.param.u64 	%rd336, [_Z35poincare_ball_layer_backward_kernelPKfS0_S0_PfS1_ffxx_param_0];
	ld.param.u64 	%rd337, [_Z35poincare_ball_layer_backward_kernelPKfS0_S0_PfS1_ffxx_param_1];
	ld.param.u64 	%rd338, [_Z35poincare_ball_layer_backward_kernelPKfS0_S0_PfS1_ffxx_param_2];
	ld.param.f32 	%f253, [_Z35poincare_ball_layer_backward_kernelPKfS0_S0_PfS1_ffxx_param_5];
	ld.param.f32 	%f254, [_Z35poincare_ball_layer_backward_kernelPKfS0_S0_PfS1_ffxx_param_6];
	ld.param.u64 	%rd342, [_Z35poincare_ball_layer_backward_kernelPKfS0_S0_PfS1_ffxx_param_7];
	ld.param.u64 	%rd341, [_Z35poincare_ball_layer_backward_kernelPKfS0_S0_PfS1_ffxx_param_8];
	add.u64 	%rd1, %SPL, 0;
	add.u64 	%rd2, %SPL, 0;
	add.u64 	%rd3, %SPL, 0;
	add.u64 	%rd4, %SPL, 1024;
	add.u64 	%rd5, %SPL, 2048;
	add.u64 	%rd6, %SPL, 3072;
	add.u64 	%rd7, %SPL, 4096;
	add.u64 	%rd8, %SPL, 0;
	add.u64 	%rd9, %SPL, 0;
	add.u64 	%rd10, %SPL, 5120;
	add.u64 	%rd11, %SPL, 6144;
	add.u64 	%rd12, %SPL, 7168;
	add.u64 	%rd13, %SPL, 8192;
	mov.u32 	%r390, %ctaid.x;
	mov.u32 	%r391, %ntid.x;
	mov.u32 	%r392, %tid.x;
	mad.lo.s32 	%r393, %r390, %r391, %r392;
	cvt.s64.s32 	%rd14, %r393;
	setp.le.s64 	%p1, %rd342, %rd14;
	@%p1 bra 	$L__BB2_339;
	cvta.to.global.u64 	%rd15, %rd337;
	cvta.to.global.u64 	%rd16, %rd338;
	cvta.to.global.u64 	%rd17, %rd336;
	mul.lo.s64 	%rd18, %rd341, %rd14;
	shl.b64 	%rd356, %rd18, 2;
	add.s64 	%rd19, %rd15, %rd356;
	cvt.u32.u64 	%r1, %rd341;
	mov.f32 	%f256, 0f3F800000;
	sub.f32 	%f1, %f256, %f254;
	setp.lt.s32 	%p2, %r1, 1;
	mov.f32 	%f2614, 0f00000000;
	@%p2 bra 	$L__BB2_14;
	add.s32 	%r395, %r1, -1;
	and.b32  	%r2, %r1, 15;
	setp.lt.u32 	%p3, %r395, 15;
	mov.f32 	%f2614, 0f00000000;
	mov.b32 	%r540, 0;
	@%p3 bra 	$L__BB2_5;
	and.b32  	%r540, %r1, 2147483632;
	neg.s32 	%r538, %r540;
	add.s64 	%rd358, %rd356, %rd15;
	add.s64 	%rd634, %rd358, 32;
	mov.f32 	%f2614, 0f00000000;
$L__BB2_4:
	.pragma "nounroll";
	ld.global.f32 	%f260, [%rd634+-32];
	fma.rn.f32 	%f261, %f260, %f260, %f2614;
	ld.global.f32 	%f262, [%rd634+-28];
	fma.rn.f32 	%f263, %f262, %f262, %f261;
	ld.global.f32 	%f264, [%rd634+-24];
	fma.rn.f32 	%f265, %f264, %f264, %f263;
	ld.global.f32 	%f266, [%rd634+-20];
	fma.rn.f32 	%f267, %f266, %f266, %f265;
	ld.global.f32 	%f268, [%rd634+-16];
	fma.rn.f32 	%f269, %f268, %f268, %f267;
	ld.global.f32 	%f270, [%rd634+-12];
	fma.rn.f32 	%f271, %f270, %f270, %f269;
	ld.global.f32 	%f272, [%rd634+-8];
	fma.rn.f32 	%f273, %f272, %f272, %f271;
	ld.global.f32 	%f274, [%rd634+-4];
	fma.rn.f32 	%f275, %f274, %f274, %f273;
	ld.global.f32 	%f276, [%rd634];
	fma.rn.f32 	%f277, %f276, %f276, %f275;
	ld.global.f32 	%f278, [%rd634+4];
	fma.rn.f32 	%f279, %f278, %f278, %f277;
	ld.global.f32 	%f280, [%rd634+8];
	fma.rn.f32 	%f281, %f280, %f280, %f279;
	ld.global.f32 	%f282, [%rd634+12];
	fma.rn.f32 	%f283, %f282, %f282, %f281;
	ld.global.f32 	%f284, [%rd634+16];
	fma.rn.f32 	%f285, %f284, %f284, %f283;
	ld.global.f32 	%f286, [%rd634+20];
	fma.rn.f32 	%f287, %f286, %f286, %f285;
	ld.global.f32 	%f288, [%rd634+24];
	fma.rn.f32 	%f289, %f288, %f288, %f287;
	ld.global.f32 	%f290, [%rd634+28];
	fma.rn.f32 	%f2614, %f290, %f290, %f289;
	add.s32 	%r538, %r538, 16;
	add.s64 	%rd634, %rd634, 64;
	setp.ne.s32 	%p4, %r538, 0;
	@%p4 bra 	$L__BB2_4;
$L__BB2_5:
	setp.eq.s32 	%p5, %r2, 0;
	@%p5 bra 	$L__BB2_14;
	and.b32  	%r8, %r1, 7;
	setp.lt.u32 	%p6, %r2, 8;
	@%p6 bra 	$L__BB2_8;
	mul.wide.u32 	%rd359, %r540, 4;
	add.s64 	%rd360, %rd19, %rd359;
	ld.global.f32 	%f292, [%rd360];
	fma.rn.f32 	%f293, %f292, %f292, %f2614;
	ld.global.f32 	%f294, [%rd360+4];
	fma.rn.f32 	%f295, %f294, %f294, %f293;
	ld.global.f32 	%f296, [%rd360+8];
	fma.rn.f32 	%f297, %f296, %f296, %f295;
	ld.global.f32 	%f298, [%rd360+12];
	fma.rn.f32 	%f299, %f298, %f298, %f297;
	ld.global.f32 	%f300, [%rd360+16];
	fma.rn.f32 	%f301, %f300, %f300, %f299;
	ld.global.f32 	%f302, [%rd360+20];
	fma.rn.f32 	%f303, %f302, %f302, %f301;
	ld.global.f32 	%f304, [%rd360+24];
	fma.rn.f32 	%f305, %f304, %f304, %f303;
	ld.global.f32 	%f306, [%rd360+28];
	fma.rn.f32 	%f2614, %f306, %f306, %f305;
	add.s32 	%r540, %r540, 8;
$L__BB2_8:
	setp.eq.s32 	%p7, %r8, 0;
	@%p7 bra 	$L__BB2_14;
	and.b32  	%r11, %r1, 3;
	setp.lt.u32 	%p8, %r8, 4;
	@%p8 bra 	$L__BB2_11;
	mul.wide.u32 	%rd361, %r540, 4;
	add.s64 	%rd362, %rd19, %rd361;
	ld.global.f32 	%f308, [%rd362];
	fma.rn.f32 	%f309, %f308, %f308, %f2614;
	ld.global.f32 	%f310, [%rd362+4];
	fma.rn.f32 	%f311, %f310, %f310, %f309;
	ld.global.f32 	%f312, [%rd362+8];
	fma.rn.f32 	%f313, %f312, %f312, %f311;
	ld.global.f32 	%f314, [%rd362+12];
	fma.rn.f32 	%f2614, %f314, %f314, %f313;
	add.s32 	%r540, %r540, 4;
$L__BB2_11:
	setp.eq.s32 	%p9, %r11, 0;
	@%p9 bra 	$L__BB2_14;
	mul.wide.u32 	%rd364, %r540, 4;
	add.s64 	%rd365, %rd356, %rd364;
	add.s64 	%rd635, %rd15, %rd365;
	neg.s32 	%r542, %r11;
$L__BB2_13:
	.pragma "nounroll";
	ld.global.f32 	%f315, [%rd635];
	fma.rn.f32 	%f2614, %f315, %f315, %f2614;
	add.s64 	%rd635, %rd635, 4;
	add.s32 	%r542, %r542, 1;
	setp.ne.s32 	%p10, %r542, 0;
	@%p10 bra 	$L__BB2_13;
$L__BB2_14:
	sqrt.rn.f32 	%f316, %f2614;
	max.f32 	%f15, %f316, 0f33D6BF95;
	abs.f32 	%f16, %f253;
	setp.geu.f32 	%p11, %f16, 0f33D6BF95;
	mov.f32 	%f2626, 0f00000000;
	@%p11 bra 	$L__BB2_28;
	@%p2 bra 	$L__BB2_67;
	add.s32 	%r424, %r1, -1;
	and.b32  	%r17, %r1, 15;
	setp.lt.u32 	%p39, %r424, 15;
	mov.b32 	%r550, 0;
	@%p39 bra 	$L__BB2_19;
	and.b32  	%r550, %r1, 2147483632;
	neg.s32 	%r543, %r550;
	add.s64 	%rd387, %rd356, %rd15;
	add.s64 	%rd637, %rd387, 32;
	add.s64 	%rd636, %rd10, 32;
$L__BB2_18:
	.pragma "nounroll";
	ld.global.f32 	%f462, [%rd637+-32];
	mul.f32 	%f463, %f1, %f462;
	ld.global.f32 	%f464, [%rd637+-28];
	mul.f32 	%f465, %f1, %f464;
	ld.global.f32 	%f466, [%rd637+-24];
	mul.f32 	%f467, %f1, %f466;
	ld.global.f32 	%f468, [%rd637+-20];
	mul.f32 	%f469, %f1, %f468;
	st.local.v4.f32 	[%rd636+-32], {%f463, %f465, %f467, %f469};
	ld.global.f32 	%f470, [%rd637+-16];
	mul.f32 	%f471, %f1, %f470;
	ld.global.f32 	%f472, [%rd637+-12];
	mul.f32 	%f473, %f1, %f472;
	ld.global.f32 	%f474, [%rd637+-8];
	mul.f32 	%f475, %f1, %f474;
	ld.global.f32 	%f476, [%rd637+-4];
	mul.f32 	%f477, %f1, %f476;
	st.local.v4.f32 	[%rd636+-16], {%f471, %f473, %f475, %f477};
	ld.global.f32 	%f478, [%rd637];
	mul.f32 	%f479, %f1, %f478;
	ld.global.f32 	%f480, [%rd637+4];
	mul.f32 	%f481, %f1, %f480;
	ld.global.f32 	%f482, [%rd637+8];
	mul.f32 	%f483, %f1, %f482;
	ld.global.f32 	%f484, [%rd637+12];
	mul.f32 	%f485, %f1, %f484;
	st.local.v4.f32 	[%rd636], {%f479, %f481, %f483, %f485};
	ld.global.f32 	%f486, [%rd637+16];
	mul.f32 	%f487, %f1, %f486;
	ld.global.f32 	%f488, [%rd637+20];
	mul.f32 	%f489, %f1, %f488;
	ld.global.f32 	%f490, [%rd637+24];
	mul.f32 	%f491, %f1, %f490;
	ld.global.f32 	%f492, [%rd637+28];
	mul.f32 	%f493, %f1, %f492;
	st.local.v4.f32 	[%rd636+16], {%f487, %f489, %f491, %f493};
	add.s32 	%r543, %r543, 16;
	add.s64 	%rd637, %rd637, 64;
	add.s64 	%rd636, %rd636, 64;
	setp.eq.s32 	%p40, %r543, 0;
	@%p40 bra 	$L__BB2_19;
	bra.uni 	$L__BB2_18;
$L__BB2_19:
	setp.eq.s32 	%p41, %r17, 0;
	@%p41 bra 	$L__BB2_54;
	add.s64 	%rd45, %rd15, %rd356;
	and.b32  	%r43, %r1, 7;
	setp.lt.u32 	%p42, %r17, 8;
	@%p42 bra 	$L__BB2_22;
	mul.wide.u32 	%rd389, %r550, 4;
	add.s64 	%rd390, %rd45, %rd389;
	ld.global.f32 	%f494, [%rd390];
	mul.f32 	%f495, %f1, %f494;
	add.s64 	%rd391, %rd10, %rd389;
	st.local.f32 	[%rd391], %f495;
	ld.global.f32 	%f496, [%rd390+4];
	mul.f32 	%f497, %f1, %f496;
	st.local.f32 	[%rd391+4], %f497;
	ld.global.f32 	%f498, [%rd390+8];
	mul.f32 	%f499, %f1, %f498;
	st.local.f32 	[%rd391+8], %f499;
	ld.global.f32 	%f500, [%rd390+12];
	mul.f32 	%f501, %f1, %f500;
	st.local.f32 	[%rd391+12], %f501;
	ld.global.f32 	%f502, [%rd390+16];
	mul.f32 	%f503, %f1, %f502;
	st.local.f32 	[%rd391+16], %f503;
	ld.global.f32 	%f504, [%rd390+20];
	mul.f32 	%f505, %f1, %f504;
	st.local.f32 	[%rd391+20], %f505;
	ld.global.f32 	%f506, [%rd390+24];
	mul.f32 	%f507, %f1, %f506;
	st.local.f32 	[%rd391+24], %f507;
	ld.global.f32 	%f508, [%rd390+28];
	mul.f32 	%f509, %f1, %f508;
	st.local.f32 	[%rd391+28], %f509;
	add.s32 	%r550, %r550, 8;
$L__BB2_22:
	setp.eq.s32 	%p43, %r43, 0;
	@%p43 bra 	$L__BB2_54;
	and.b32  	%r46, %r1, 3;
	setp.lt.u32 	%p44, %r43, 4;
	@%p44 bra 	$L__BB2_25;
	mul.wide.u32 	%rd392, %r550, 4;
	add.s64 	%rd393, %rd45, %rd392;
	ld.global.f32 	%f510, [%rd393];
	mul.f32 	%f511, %f1, %f510;
	add.s64 	%rd394, %rd10, %rd392;
	st.local.f32 	[%rd394], %f511;
	ld.global.f32 	%f512, [%rd393+4];
	mul.f32 	%f513, %f1, %f512;
	st.local.f32 	[%rd394+4], %f513;
	ld.global.f32 	%f514, [%rd393+8];
	mul.f32 	%f515, %f1, %f514;
	st.local.f32 	[%rd394+8], %f515;
	ld.global.f32 	%f516, [%rd393+12];
	mul.f32 	%f517, %f1, %f516;
	st.local.f32 	[%rd394+12], %f517;
	add.s32 	%r550, %r550, 4;
$L__BB2_25:
	setp.eq.s32 	%p45, %r46, 0;
	@%p45 bra 	$L__BB2_54;
	mul.wide.u32 	%rd395, %r550, 4;
	add.s64 	%rd644, %rd10, %rd395;
	add.s64 	%rd397, %rd356, %rd395;
	add.s64 	%rd643, %rd15, %rd397;
	neg.s32 	%r552, %r46;
$L__BB2_27:
	.pragma "nounroll";
	ld.global.f32 	%f518, [%rd643];
	mul.f32 	%f519, %f1, %f518;
	st.local.f32 	[%rd644], %f519;
	add.s64 	%rd644, %rd644, 4;
	add.s64 	%rd643, %rd643, 4;
	add.s32 	%r552, %r552, 1;
	setp.eq.s32 	%p46, %r552, 0;
	@%p46 bra 	$L__BB2_54;
	bra.uni 	$L__BB2_27;
$L__BB2_28:
	setp.leu.f32 	%p12, %f253, 0f00000000;
	@%p12 bra 	$L__BB2_32;
	sqrt.rn.f32 	%f357, %f253;
	mul.f32 	%f17, %f15, %f357;
	min.f32 	%f18, %f17, 0f3F7FFFFE;
	abs.f32 	%f358, %f18;
	mov.f32 	%f359, 0f3F800000;
	sub.f32 	%f360, %f359, %f358;
	rcp.approx.ftz.f32 	%f361, %f360;
	add.f32 	%f362, %f361, %f361;
	mul.f32 	%f363, %f358, %f362;
	setp.gt.f32 	%p23, %f358, 0f7E800000;
	selp.f32 	%f19, 0fC0000000, %f363, %p23;
	add.rz.f32 	%f364, %f19, %f359;
	mov.b32 	%r416, %f364;
	add.s32 	%r417, %r416, -1061158912;
	and.b32  	%r418, %r417, -8388608;
	mov.b32 	%r22, %f19;
	sub.s32 	%r419, %r22, %r418;
	mov.b32 	%f365, %r419;
	sub.s32 	%r420, 1082130432, %r418;
	mov.b32 	%f366, %r420;
	fma.rn.f32 	%f367, %f366, 0f3E800000, 0fBF800000;
	add.f32 	%f368, %f367, %f365;
	cvt.rn.f32.s32 	%f369, %r418;
	mul.f32 	%f370, %f369, 0f34000000;
	fma.rn.f32 	%f371, %f368, 0fBD39BF78, 0f3DD80012;
	fma.rn.f32 	%f372, %f371, %f368, 0fBE0778E0;
	fma.rn.f32 	%f373, %f372, %f368, 0f3E146475;
	fma.rn.f32 	%f374, %f373, %f368, 0fBE2A68DD;
	fma.rn.f32 	%f375, %f374, %f368, 0f3E4CAF9E;
	fma.rn.f32 	%f376, %f375, %f368, 0fBE800042;
	fma.rn.f32 	%f377, %f376, %f368, 0f3EAAAAE6;
	fma.rn.f32 	%f378, %f377, %f368, 0fBF000000;
	mul.f32 	%f379, %f368, %f378;
	fma.rn.f32 	%f380, %f379, %f368, %f368;
	fma.rn.f32 	%f2615, %f370, 0f3F317218, %f380;
	setp.lt.u32 	%p24, %r22, 2139095040;
	@%p24 bra 	$L__BB2_31;
	setp.gt.s32 	%p25, %r22, -1082130432;
	fma.rn.f32 	%f381, %f19, 0f7F800000, 0f7F800000;
	selp.f32 	%f382, %f381, %f2615, %p25;
	setp.eq.f32 	%p26, %f19, 0f00000000;
	selp.f32 	%f2615, 0f80000000, %f382, %p26;
$L__BB2_31:
	mov.f32 	%f383, 0f3F000000;
	copysign.f32 	%f384, %f18, %f383;
	mul.f32 	%f385, %f384, %f2615;
	mul.f32 	%f386, %f1, %f385;
	abs.f32 	%f387, %f386;
	mul.f32 	%f388, %f387, 0f4038AA3B;
	ex2.approx.ftz.f32 	%f389, %f388;
	add.f32 	%f390, %f389, 0f3F800000;
	rcp.approx.ftz.f32 	%f391, %f390;
	fma.rn.f32 	%f392, %f391, 0fC0000000, 0f3F800000;
	setp.ge.f32 	%p27, %f387, 0f41102CB4;
	selp.f32 	%f393, 0f3F800000, %f392, %p27;
	copysign.f32 	%f394, %f386, %f393;
	mul.f32 	%f395, %f386, %f386;
	fma.rn.f32 	%f396, %f395, 0f3C80F082, 0fBD563CAE;
	fma.rn.f32 	%f397, %f396, %f395, 0f3E085941;
	fma.rn.f32 	%f398, %f397, %f395, 0fBEAAA9ED;
	fma.rn.f32 	%f399, %f398, %f395, 0f00000000;
	fma.rn.f32 	%f400, %f399, %f386, %f386;
	setp.ge.f32 	%p28, %f387, 0f3F19999A;
	selp.f32 	%f401, %f394, %f400, %p28;
	div.rn.f32 	%f2617, %f401, %f17;
	bra.uni 	$L__BB2_41;
$L__BB2_32:
	neg.f32 	%f317, %f253;
	sqrt.rn.f32 	%f318, %f317;
	mul.f32 	%f24, %f15, %f318;
	abs.f32 	%f319, %f24;
	setp.gt.f32 	%p13, %f319, 0f3F800000;
	rcp.approx.ftz.f32 	%f320, %f319;
	selp.f32 	%f321, %f320, %f319, %p13;
	mul.f32 	%f322, %f321, %f321;
	fma.rn.f32 	%f323, %f322, 0f3B2090AA, 0fBC6BE14F;
	fma.rn.f32 	%f324, %f323, %f322, 0f3D23397E;
	fma.rn.f32 	%f325, %f324, %f322, 0fBD948A7A;
	fma.rn.f32 	%f326, %f325, %f322, 0f3DD76B21;
	fma.rn.f32 	%f327, %f326, %f322, 0fBE111E88;
	fma.rn.f32 	%f328, %f327, %f322, 0f3E4CAF60;
	fma.rn.f32 	%f329, %f328, %f322, 0fBEAAAA27;
	mul.f32 	%f330, %f322, %f329;
	fma.rn.f32 	%f331, %f330, %f321, %f321;
	neg.f32 	%f332, %f331;
	fma.rn.f32 	%f333, 0f3F6EE581, 0f3FD774EB, %f332;
	selp.f32 	%f334, %f333, %f331, %p13;
	setp.num.f32 	%p14, %f319, %f319;
	copysign.f32 	%f335, %f24, %f334;
	selp.f32 	%f336, %f335, %f334, %p14;
	mul.f32 	%f25, %f1, %f336;
	mul.f32 	%f337, %f25, 0f3F22F983;
	cvt.rni.s32.f32 	%r547, %f337;
	cvt.rn.f32.s32 	%f338, %r547;
	fma.rn.f32 	%f339, %f338, 0fBFC90FDA, %f25;
	fma.rn.f32 	%f340, %f338, 0fB3A22168, %f339;
	fma.rn.f32 	%f2616, %f338, 0fA7C234C5, %f340;
	abs.f32 	%f27, %f25;
	setp.ltu.f32 	%p15, %f27, 0f47CE4780;
	@%p15 bra 	$L__BB2_40;
	setp.neu.f32 	%p16, %f27, 0f7F800000;
	@%p16 bra 	$L__BB2_35;
	mov.f32 	%f343, 0f00000000;
	mul.rn.f32 	%f2616, %f25, %f343;
	mov.b32 	%r547, 0;
	bra.uni 	$L__BB2_40;
$L__BB2_35:
	mov.b32 	%r24, %f25;
	shl.b32 	%r397, %r24, 8;
	or.b32  	%r25, %r397, -2147483648;
	mov.b64 	%rd640, 0;
	mov.b32 	%r544, 0;
	mov.u64 	%rd638, __cudart_i2opi_f;
	mov.u64 	%rd639, %rd9;
$L__BB2_36:
	.pragma "nounroll";
	ld.global.nc.u32 	%r398, [%rd638];
	mad.wide.u32 	%rd368, %r398, %r25, %rd640;
	shr.u64 	%rd640, %rd368, 32;
	st.local.u32 	[%rd639], %rd368;
	add.s32 	%r544, %r544, 1;
	add.s64 	%rd639, %rd639, 4;
	add.s64 	%rd638, %rd638, 4;
	setp.ne.s32 	%p17, %r544, 6;
	@%p17 bra 	$L__BB2_36;
	shr.u32 	%r399, %r24, 23;
	st.local.u32 	[%rd9+24], %rd640;
	and.b32  	%r28, %r399, 31;
	and.b32  	%r400, %r399, 224;
	add.s32 	%r401, %r400, -128;
	shr.u32 	%r402, %r401, 5;
	mul.wide.u32 	%rd369, %r402, 4;
	sub.s64 	%rd38, %rd9, %rd369;
	ld.local.u32 	%r545, [%rd38+24];
	ld.local.u32 	%r546, [%rd38+20];
	setp.eq.s32 	%p18, %r28, 0;
	@%p18 bra 	$L__BB2_39;
	shf.l.wrap.b32 	%r545, %r546, %r545, %r28;
	ld.local.u32 	%r403, [%rd38+16];
	shf.l.wrap.b32 	%r546, %r403, %r546, %r28;
$L__BB2_39:
	shr.u32 	%r404, %r545, 30;
	shf.l.wrap.b32 	%r405, %r546, %r545, 2;
	shl.b32 	%r406, %r546, 2;
	shr.u32 	%r407, %r405, 31;
	add.s32 	%r408, %r407, %r404;
	neg.s32 	%r409, %r408;
	setp.lt.s32 	%p19, %r24, 0;
	selp.b32 	%r547, %r409, %r408, %p19;
	xor.b32  	%r410, %r405, %r24;
	shr.s32 	%r411, %r405, 31;
	xor.b32  	%r412, %r411, %r405;
	xor.b32  	%r413, %r411, %r406;
	cvt.u64.u32 	%rd370, %r412;
	shl.b64 	%rd371, %rd370, 32;
	cvt.u64.u32 	%rd372, %r413;
	or.b64  	%rd373, %rd371, %rd372;
	cvt.rn.f64.s64 	%fd1, %rd373;
	mul.f64 	%fd2, %fd1, 0d3BF921FB54442D19;
	cvt.rn.f32.f64 	%f341, %fd2;
	neg.f32 	%f342, %f341;
	setp.lt.s32 	%p20, %r410, 0;
	selp.f32 	%f2616, %f342, %f341, %p20;
$L__BB2_40:
	mul.f32 	%f344, %f2616, %f2616;
	fma.rn.f32 	%f345, %f344, 0f3C190000, 0f3B560000;
	fma.rn.f32 	%f346, %f345, %f344, 0f3CC70000;
	fma.rn.f32 	%f347, %f346, %f344, 0f3D5B0000;
	fma.rn.f32 	%f348, %f347, %f344, 0f3E089438;
	fma.rn.f32 	%f349, %f348, %f344, 0f3EAAAA88;
	mul.rn.f32 	%f350, %f344, %f2616;
	fma.rn.f32 	%f351, %f349, %f350, %f2616;
	abs.f32 	%f352, %f2616;
	setp.eq.f32 	%p21, %f352, 0f3A00B43C;
	selp.f32 	%f353, %f2616, %f351, %p21;
	and.b32  	%r415, %r547, 1;
	setp.eq.b32 	%p22, %r415, 1;
	neg.f32 	%f354, %f353;
	rcp.approx.ftz.f32 	%f355, %f354;
	selp.f32 	%f356, %f355, %f353, %p22;
	div.rn.f32 	%f2617, %f356, %f24;
$L__BB2_41:
	@%p2 bra 	$L__BB2_67;
	add.s32 	%r422, %r1, -1;
	and.b32  	%r37, %r1, 15;
	setp.lt.u32 	%p30, %r422, 15;
	mov.b32 	%r554, 0;
	@%p30 bra 	$L__BB2_45;
	and.b32  	%r554, %r1, 2147483632;
	neg.s32 	%r548, %r554;
	add.s64 	%rd375, %rd356, %rd15;
	add.s64 	%rd642, %rd375, 32;
	add.s64 	%rd641, %rd10, 32;
$L__BB2_44:
	.pragma "nounroll";
	ld.global.f32 	%f403, [%rd642+-32];
	mul.f32 	%f404, %f2617, %f403;
	ld.global.f32 	%f405, [%rd642+-28];
	mul.f32 	%f406, %f2617, %f405;
	ld.global.f32 	%f407, [%rd642+-24];
	mul.f32 	%f408, %f2617, %f407;
	ld.global.f32 	%f409, [%rd642+-20];
	mul.f32 	%f410, %f2617, %f409;
	st.local.v4.f32 	[%rd641+-32], {%f404, %f406, %f408, %f410};
	ld.global.f32 	%f411, [%rd642+-16];
	mul.f32 	%f412, %f2617, %f411;
	ld.global.f32 	%f413, [%rd642+-12];
	mul.f32 	%f414, %f2617, %f413;
	ld.global.f32 	%f415, [%rd642+-8];
	mul.f32 	%f416, %f2617, %f415;
	ld.global.f32 	%f417, [%rd642+-4];
	mul.f32 	%f418, %f2617, %f417;
	st.local.v4.f32 	[%rd641+-16], {%f412, %f414, %f416, %f418};
	ld.global.f32 	%f419, [%rd642];
	mul.f32 	%f420, %f2617, %f419;
	ld.global.f32 	%f421, [%rd642+4];
	mul.f32 	%f422, %f2617, %f421;
	ld.global.f32 	%f423, [%rd642+8];
	mul.f32 	%f424, %f2617, %f423;
	ld.global.f32 	%f425, [%rd642+12];
	mul.f32 	%f426, %f2617, %f425;
	st.local.v4.f32 	[%rd641], {%f420, %f422, %f424, %f426};
	ld.global.f32 	%f427, [%rd642+16];
	mul.f32 	%f428, %f2617, %f427;
	ld.global.f32 	%f429, [%rd642+20];
	mul.f32 	%f430, %f2617, %f429;
	ld.global.f32 	%f431, [%rd642+24];
	mul.f32 	%f432, %f2617, %f431;
	ld.global.f32 	%f433, [%rd642+28];
	mul.f32 	%f434, %f2617, %f433;
	st.local.v4.f32 	[%rd641+16], {%f428, %f430, %f432, %f434};
	add.s32 	%r548, %r548, 16;
	add.s64 	%rd642, %rd642, 64;
	add.s64 	%rd641, %rd641, 64;
	setp.eq.s32 	%p31, %r548, 0;
	@%p31 bra 	$L__BB2_45;
	bra.uni 	$L__BB2_44;
$L__BB2_45:
	setp.eq.s32 	%p32, %r37, 0;
	@%p32 bra 	$L__BB2_54;
	add.s64 	%rd52, %rd15, %rd356;
	and.b32  	%r53, %r1, 7;
	setp.lt.u32 	%p33, %r37, 8;
	@%p33 bra 	$L__BB2_48;
	mul.wide.u32 	%rd377, %r554, 4;
	add.s64 	%rd378, %rd52, %rd377;
	ld.global.f32 	%f435, [%rd378];
	mul.f32 	%f436, %f2617, %f435;
	add.s64 	%rd379, %rd10, %rd377;
	st.local.f32 	[%rd379], %f436;
	ld.global.f32 	%f437, [%rd378+4];
	mul.f32 	%f438, %f2617, %f437;
	st.local.f32 	[%rd379+4], %f438;
	ld.global.f32 	%f439, [%rd378+8];
	mul.f32 	%f440, %f2617, %f439;
	st.local.f32 	[%rd379+8], %f440;
	ld.global.f32 	%f441, [%rd378+12];
	mul.f32 	%f442, %f2617, %f441;
	st.local.f32 	[%rd379+12], %f442;
	ld.global.f32 	%f443, [%rd378+16];
	mul.f32 	%f444, %f2617, %f443;
	st.local.f32 	[%rd379+16], %f444;
	ld.global.f32 	%f445, [%rd378+20];
	mul.f32 	%f446, %f2617, %f445;
	st.local.f32 	[%rd379+20], %f446;
	ld.global.f32 	%f447, [%rd378+24];
	mul.f32 	%f448, %f2617, %f447;
	st.local.f32 	[%rd379+24], %f448;
	ld.global.f32 	%f449, [%rd378+28];
	mul.f32 	%f450, %f2617, %f449;
	st.local.f32 	[%rd379+28], %f450;
	add.s32 	%r554, %r554, 8;
$L__BB2_48:
	setp.eq.s32 	%p34, %r53, 0;
	@%p34 bra 	$L__BB2_54;
	and.b32  	%r56, %r1, 3;
	setp.lt.u32 	%p35, %r53, 4;
	@%p35 bra 	$L__BB2_51;
	mul.wide.u32 	%rd380, %r554, 4;
	add.s64 	%rd381, %rd52, %rd380;
	ld.global.f32 	%f451, [%rd381];
	mul.f32 	%f452, %f2617, %f451;
	add.s64 	%rd382, %rd10, %rd380;
	st.local.f32 	[%rd382], %f452;
	ld.global.f32 	%f453, [%rd381+4];
	mul.f32 	%f454, %f2617, %f453;
	st.local.f32 	[%rd382+4], %f454;
	ld.global.f32 	%f455, [%rd381+8];
	mul.f32 	%f456, %f2617, %f455;
	st.local.f32 	[%rd382+8], %f456;
	ld.global.f32 	%f457, [%rd381+12];
	mul.f32 	%f458, %f2617, %f457;
	st.local.f32 	[%rd382+12], %f458;
	add.s32 	%r554, %r554, 4;
$L__BB2_51:
	setp.eq.s32 	%p36, %r56, 0;
	@%p36 bra 	$L__BB2_54;
	mul.wide.u32 	%rd383, %r554, 4;
	add.s64 	%rd646, %rd10, %rd383;
	add.s64 	%rd385, %rd356, %rd383;
	add.s64 	%rd645, %rd15, %rd385;
	neg.s32 	%r556, %r56;
$L__BB2_53:
	.pragma "nounroll";
	ld.global.f32 	%f459, [%rd645];
	mul.f32 	%f460, %f2617, %f459;
	st.local.f32 	[%rd646], %f460;
	add.s64 	%rd646, %rd646, 4;
	add.s64 	%rd645, %rd645, 4;
	add.s32 	%r556, %r556, 1;
	setp.ne.s32 	%p37, %r556, 0;
	@%p37 bra 	$L__BB2_53;
$L__BB2_54:
	@%p2 bra 	$L__BB2_67;
	add.s32 	%r426, %r1, -1;
	and.b32  	%r62, %r1, 15;
	setp.lt.u32 	%p48, %r426, 15;
	mov.f32 	%f2626, 0f00000000;
	mov.b32 	%r559, 0;
	@%p48 bra 	$L__BB2_58;
	and.b32  	%r559, %r1, 2147483632;
	neg.s32 	%r557, %r559;
	add.s64 	%rd399, %rd356, %rd16;
	add.s64 	%rd647, %rd399, 32;
	mov.f32 	%f2626, 0f00000000;
$L__BB2_57:
	.pragma "nounroll";
	ld.global.f32 	%f524, [%rd647+-32];
	fma.rn.f32 	%f525, %f524, %f524, %f2626;
	ld.global.f32 	%f526, [%rd647+-28];
	fma.rn.f32 	%f527, %f526, %f526, %f525;
	ld.global.f32 	%f528, [%rd647+-24];
	fma.rn.f32 	%f529, %f528, %f528, %f527;
	ld.global.f32 	%f530, [%rd647+-20];
	fma.rn.f32 	%f531, %f530, %f530, %f529;
	ld.global.f32 	%f532, [%rd647+-16];
	fma.rn.f32 	%f533, %f532, %f532, %f531;
	ld.global.f32 	%f534, [%rd647+-12];
	fma.rn.f32 	%f535, %f534, %f534, %f533;
	ld.global.f32 	%f536, [%rd647+-8];
	fma.rn.f32 	%f537, %f536, %f536, %f535;
	ld.global.f32 	%f538, [%rd647+-4];
	fma.rn.f32 	%f539, %f538, %f538, %f537;
	ld.global.f32 	%f540, [%rd647];
	fma.rn.f32 	%f541, %f540, %f540, %f539;
	ld.global.f32 	%f542, [%rd647+4];
	fma.rn.f32 	%f543, %f542, %f542, %f541;
	ld.global.f32 	%f544, [%rd647+8];
	fma.rn.f32 	%f545, %f544, %f544, %f543;
	ld.global.f32 	%f546, [%rd647+12];
	fma.rn.f32 	%f547, %f546, %f546, %f545;
	ld.global.f32 	%f548, [%rd647+16];
	fma.rn.f32 	%f549, %f548, %f548, %f547;
	ld.global.f32 	%f550, [%rd647+20];
	fma.rn.f32 	%f551, %f550, %f550, %f549;
	ld.global.f32 	%f552, [%rd647+24];
	fma.rn.f32 	%f553, %f552, %f552, %f551;
	ld.global.f32 	%f554, [%rd647+28];
	fma.rn.f32 	%f2626, %f554, %f554, %f553;
	add.s32 	%r557, %r557, 16;
	add.s64 	%rd647, %rd647, 64;
	setp.ne.s32 	%p49, %r557, 0;
	@%p49 bra 	$L__BB2_57;
$L__BB2_58:
	setp.eq.s32 	%p50, %r62, 0;
	@%p50 bra 	$L__BB2_67;
	add.s64 	%rd62, %rd16, %rd356;
	and.b32  	%r68, %r1, 7;
	setp.lt.u32 	%p51, %r62, 8;
	@%p51 bra 	$L__BB2_61;
	mul.wide.u32 	%rd401, %r559, 4;
	add.s64 	%rd402, %rd62, %rd401;
	ld.global.f32 	%f556, [%rd402];
	fma.rn.f32 	%f557, %f556, %f556, %f2626;
	ld.global.f32 	%f558, [%rd402+4];
	fma.rn.f32 	%f559, %f558, %f558, %f557;
	ld.global.f32 	%f560, [%rd402+8];
	fma.rn.f32 	%f561, %f560, %f560, %f559;
	ld.global.f32 	%f562, [%rd402+12];
	fma.rn.f32 	%f563, %f562, %f562, %f561;
	ld.global.f32 	%f564, [%rd402+16];
	fma.rn.f32 	%f565, %f564, %f564, %f563;
	ld.global.f32 	%f566, [%rd402+20];
	fma.rn.f32 	%f567, %f566, %f566, %f565;
	ld.global.f32 	%f568, [%rd402+24];
	fma.rn.f32 	%f569, %f568, %f568, %f567;
	ld.global.f32 	%f570, [%rd402+28];
	fma.rn.f32 	%f2626, %f570, %f570, %f569;
	add.s32 	%r559, %r559, 8;
$L__BB2_61:
	setp.eq.s32 	%p52, %r68, 0;
	@%p52 bra 	$L__BB2_67;
	and.b32  	%r71, %r1, 3;
	setp.lt.u32 	%p53, %r68, 4;
	@%p53 bra 	$L__BB2_64;
	mul.wide.u32 	%rd403, %r559, 4;
	add.s64 	%rd404, %rd62, %rd403;
	ld.global.f32 	%f572, [%rd404];
	fma.rn.f32 	%f573, %f572, %f572, %f2626;
	ld.global.f32 	%f574, [%rd404+4];
	fma.rn.f32 	%f575, %f574, %f574, %f573;
	ld.global.f32 	%f576, [%rd404+8];
	fma.rn.f32 	%f577, %f576, %f576, %f575;
	ld.global.f32 	%f578, [%rd404+12];
	fma.rn.f32 	%f2626, %f578, %f578, %f577;
	add.s32 	%r559, %r559, 4;
$L__BB2_64:
	setp.eq.s32 	%p54, %r71, 0;
	@%p54 bra 	$L__BB2_67;
	mul.wide.u32 	%rd406, %r559, 4;
	add.s64 	%rd407, %rd356, %rd406;
	add.s64 	%rd648, %rd16, %rd407;
	neg.s32 	%r561, %r71;
$L__BB2_66:
	.pragma "nounroll";
	ld.global.f32 	%f579, [%rd648];
	fma.rn.f32 	%f2626, %f579, %f579, %f2626;
	add.s64 	%rd648, %rd648, 4;
	add.s32 	%r561, %r561, 1;
	setp.ne.s32 	%p55, %r561, 0;
	@%p55 bra 	$L__BB2_66;
$L__BB2_67:
	add.s64 	%rd66, %rd16, %rd356;
	setp.geu.f32 	%p56, %f16, 0f33D6BF95;
	sqrt.rn.f32 	%f580, %f2626;
	max.f32 	%f46, %f580, 0f33D6BF95;
	@%p56 bra 	$L__BB2_81;
	@%p2 bra 	$L__BB2_120;
	add.s32 	%r455, %r1, -1;
	and.b32  	%r77, %r1, 15;
	setp.lt.u32 	%p84, %r455, 15;
	mov.b32 	%r569, 0;
	@%p84 bra 	$L__BB2_72;
	and.b32  	%r569, %r1, 2147483632;
	neg.s32 	%r562, %r569;
	add.s64 	%rd429, %rd356, %rd16;
	add.s64 	%rd650, %rd429, 32;
	add.s64 	%rd649, %rd11, 32;
$L__BB2_71:
	.pragma "nounroll";
	ld.global.f32 	%f725, [%rd650+-32];
	mul.f32 	%f726, %f254, %f725;
	ld.global.f32 	%f727, [%rd650+-28];
	mul.f32 	%f728, %f254, %f727;
	ld.global.f32 	%f729, [%rd650+-24];
	mul.f32 	%f730, %f254, %f729;
	ld.global.f32 	%f731, [%rd650+-20];
	mul.f32 	%f732, %f254, %f731;
	st.local.v4.f32 	[%rd649+-32], {%f726, %f728, %f730, %f732};
	ld.global.f32 	%f733, [%rd650+-16];
	mul.f32 	%f734, %f254, %f733;
	ld.global.f32 	%f735, [%rd650+-12];
	mul.f32 	%f736, %f254, %f735;
	ld.global.f32 	%f737, [%rd650+-8];
	mul.f32 	%f738, %f254, %f737;
	ld.global.f32 	%f739, [%rd650+-4];
	mul.f32 	%f740, %f254, %f739;
	st.local.v4.f32 	[%rd649+-16], {%f734, %f736, %f738, %f740};
	ld.global.f32 	%f741, [%rd650];
	mul.f32 	%f742, %f254, %f741;
	ld.global.f32 	%f743, [%rd650+4];
	mul.f32 	%f744, %f254, %f743;
	ld.global.f32 	%f745, [%rd650+8];
	mul.f32 	%f746, %f254, %f745;
	ld.global.f32 	%f747, [%rd650+12];
	mul.f32 	%f748, %f254, %f747;
	st.local.v4.f32 	[%rd649], {%f742, %f744, %f746, %f748};
	ld.global.f32 	%f749, [%rd650+16];
	mul.f32 	%f750, %f254, %f749;
	ld.global.f32 	%f751, [%rd650+20];
	mul.f32 	%f752, %f254, %f751;
	ld.global.f32 	%f753, [%rd650+24];
	mul.f32 	%f754, %f254, %f753;
	ld.global.f32 	%f755, [%rd650+28];
	mul.f32 	%f756, %f254, %f755;
	st.local.v4.f32 	[%rd649+16], {%f750, %f752, %f754, %f756};
	add.s32 	%r562, %r562, 16;
	add.s64 	%rd650, %rd650, 64;
	add.s64 	%rd649, %rd649, 64;
	setp.eq.s32 	%p85, %r562, 0;
	@%p85 bra 	$L__BB2_72;
	bra.uni 	$L__BB2_71;
$L__BB2_72:
	setp.eq.s32 	%p86, %r77, 0;
	@%p86 bra 	$L__BB2_107;
	and.b32  	%r103, %r1, 7;
	setp.lt.u32 	%p87, %r77, 8;
	@%p87 bra 	$L__BB2_75;
	mul.wide.u32 	%rd430, %r569, 4;
	add.s64 	%rd431, %rd66, %rd430;
	ld.global.f32 	%f757, [%rd431];
	mul.f32 	%f758, %f254, %f757;
	add.s64 	%rd432, %rd11, %rd430;
	st.local.f32 	[%rd432], %f758;
	ld.global.f32 	%f759, [%rd431+4];
	mul.f32 	%f760, %f254, %f759;
	st.local.f32 	[%rd432+4], %f760;
	ld.global.f32 	%f761, [%rd431+8];
	mul.f32 	%f762, %f254, %f761;
	st.local.f32 	[%rd432+8], %f762;
	ld.global.f32 	%f763, [%rd431+12];
	mul.f32 	%f764, %f254, %f763;
	st.local.f32 	[%rd432+12], %f764;
	ld.global.f32 	%f765, [%rd431+16];
	mul.f32 	%f766, %f254, %f765;
	st.local.f32 	[%rd432+16], %f766;
	ld.global.f32 	%f767, [%rd431+20];
	mul.f32 	%f768, %f254, %f767;
	st.local.f32 	[%rd432+20], %f768;
	ld.global.f32 	%f769, [%rd431+24];
	mul.f32 	%f770, %f254, %f769;
	st.local.f32 	[%rd432+24], %f770;
	ld.global.f32 	%f771, [%rd431+28];
	mul.f32 	%f772, %f254, %f771;
	st.local.f32 	[%rd432+28], %f772;
	add.s32 	%r569, %r569, 8;
$L__BB2_75:
	setp.eq.s32 	%p88, %r103, 0;
	@%p88 bra 	$L__BB2_107;
	and.b32  	%r106, %r1, 3;
	setp.lt.u32 	%p89, %r103, 4;
	@%p89 bra 	$L__BB2_78;
	mul.wide.u32 	%rd433, %r569, 4;
	add.s64 	%rd434, %rd66, %rd433;
	ld.global.f32 	%f773, [%rd434];
	mul.f32 	%f774, %f254, %f773;
	add.s64 	%rd435, %rd11, %rd433;
	st.local.f32 	[%rd435], %f774;
	ld.global.f32 	%f775, [%rd434+4];
	mul.f32 	%f776, %f254, %f775;
	st.local.f32 	[%rd435+4], %f776;
	ld.global.f32 	%f777, [%rd434+8];
	mul.f32 	%f778, %f254, %f777;
	st.local.f32 	[%rd435+8], %f778;
	ld.global.f32 	%f779, [%rd434+12];
	mul.f32 	%f780, %f254, %f779;
	st.local.f32 	[%rd435+12], %f780;
	add.s32 	%r569, %r569, 4;
$L__BB2_78:
	setp.eq.s32 	%p90, %r106, 0;
	@%p90 bra 	$L__BB2_107;
	mul.wide.u32 	%rd436, %r569, 4;
	add.s64 	%rd657, %rd11, %rd436;
	add.s64 	%rd438, %rd356, %rd436;
	add.s64 	%rd656, %rd16, %rd438;
	neg.s32 	%r571, %r106;
$L__BB2_80:
	.pragma "nounroll";
	ld.global.f32 	%f781, [%rd656];
	mul.f32 	%f782, %f254, %f781;
	st.local.f32 	[%rd657], %f782;
	add.s64 	%rd657, %rd657, 4;
	add.s64 	%rd656, %rd656, 4;
	add.s32 	%r571, %r571, 1;
	setp.eq.s32 	%p91, %r571, 0;
	@%p91 bra 	$L__BB2_107;
	bra.uni 	$L__BB2_80;
$L__BB2_81:
	setp.leu.f32 	%p57, %f253, 0f00000000;
	@%p57 bra 	$L__BB2_85;
	sqrt.rn.f32 	%f621, %f253;
	mul.f32 	%f47, %f46, %f621;
	min.f32 	%f48, %f47, 0f3F7FFFFE;
	abs.f32 	%f622, %f48;
	mov.f32 	%f623, 0f3F800000;
	sub.f32 	%f624, %f623, %f622;
	rcp.approx.ftz.f32 	%f625, %f624;
	add.f32 	%f626, %f625, %f625;
	mul.f32 	%f627, %f622, %f626;
	setp.gt.f32 	%p68, %f622, 0f7E800000;
	selp.f32 	%f49, 0fC0000000, %f627, %p68;
	add.rz.f32 	%f628, %f49, %f623;
	mov.b32 	%r447, %f628;
	add.s32 	%r448, %r447, -1061158912;
	and.b32  	%r449, %r448, -8388608;
	mov.b32 	%r82, %f49;
	sub.s32 	%r450, %r82, %r449;
	mov.b32 	%f629, %r450;
	sub.s32 	%r451, 1082130432, %r449;
	mov.b32 	%f630, %r451;
	fma.rn.f32 	%f631, %f630, 0f3E800000, 0fBF800000;
	add.f32 	%f632, %f631, %f629;
	cvt.rn.f32.s32 	%f633, %r449;
	mul.f32 	%f634, %f633, 0f34000000;
	fma.rn.f32 	%f635, %f632, 0fBD39BF78, 0f3DD80012;
	fma.rn.f32 	%f636, %f635, %f632, 0fBE0778E0;
	fma.rn.f32 	%f637, %f636, %f632, 0f3E146475;
	fma.rn.f32 	%f638, %f637, %f632, 0fBE2A68DD;
	fma.rn.f32 	%f639, %f638, %f632, 0f3E4CAF9E;
	fma.rn.f32 	%f640, %f639, %f632, 0fBE800042;
	fma.rn.f32 	%f641, %f640, %f632, 0f3EAAAAE6;
	fma.rn.f32 	%f642, %f641, %f632, 0fBF000000;
	mul.f32 	%f643, %f632, %f642;
	fma.rn.f32 	%f644, %f643, %f632, %f632;
	fma.rn.f32 	%f2627, %f634, 0f3F317218, %f644;
	setp.lt.u32 	%p69, %r82, 2139095040;
	@%p69 bra 	$L__BB2_84;
	setp.gt.s32 	%p70, %r82, -1082130432;
	fma.rn.f32 	%f645, %f49, 0f7F800000, 0f7F800000;
	selp.f32 	%f646, %f645, %f2627, %p70;
	setp.eq.f32 	%p71, %f49, 0f00000000;
	selp.f32 	%f2627, 0f80000000, %f646, %p71;
$L__BB2_84:
	mov.f32 	%f647, 0f3F000000;
	copysign.f32 	%f648, %f48, %f647;
	mul.f32 	%f649, %f648, %f2627;
	mul.f32 	%f650, %f254, %f649;
	abs.f32 	%f651, %f650;
	mul.f32 	%f652, %f651, 0f4038AA3B;
	ex2.approx.ftz.f32 	%f653, %f652;
	add.f32 	%f654, %f653, 0f3F800000;
	rcp.approx.ftz.f32 	%f655, %f654;
	fma.rn.f32 	%f656, %f655, 0fC0000000, 0f3F800000;
	setp.ge.f32 	%p72, %f651, 0f41102CB4;
	selp.f32 	%f657, 0f3F800000, %f656, %p72;
	copysign.f32 	%f658, %f650, %f657;
	mul.f32 	%f659, %f650, %f650;
	fma.rn.f32 	%f660, %f659, 0f3C80F082, 0fBD563CAE;
	fma.rn.f32 	%f661, %f660, %f659, 0f3E085941;
	fma.rn.f32 	%f662, %f661, %f659, 0fBEAAA9ED;
	fma.rn.f32 	%f663, %f662, %f659, 0f00000000;
	fma.rn.f32 	%f664, %f663, %f650, %f650;
	setp.ge.f32 	%p73, %f651, 0f3F19999A;
	selp.f32 	%f665, %f658, %f664, %p73;
	div.rn.f32 	%f2629, %f665, %f47;
	bra.uni 	$L__BB2_94;
$L__BB2_85:
	neg.f32 	%f581, %f253;
	sqrt.rn.f32 	%f582, %f581;
	mul.f32 	%f54, %f46, %f582;
	abs.f32 	%f583, %f54;
	setp.gt.f32 	%p58, %f583, 0f3F800000;
	rcp.approx.ftz.f32 	%f584, %f583;
	selp.f32 	%f585, %f584, %f583, %p58;
	mul.f32 	%f586, %f585, %f585;
	fma.rn.f32 	%f587, %f586, 0f3B2090AA, 0fBC6BE14F;
	fma.rn.f32 	%f588, %f587, %f586, 0f3D23397E;
	fma.rn.f32 	%f589, %f588, %f586, 0fBD948A7A;
	fma.rn.f32 	%f590, %f589, %f586, 0f3DD76B21;
	fma.rn.f32 	%f591, %f590, %f586, 0fBE111E88;
	fma.rn.f32 	%f592, %f591, %f586, 0f3E4CAF60;
	fma.rn.f32 	%f593, %f592, %f586, 0fBEAAAA27;
	mul.f32 	%f594, %f586, %f593;
	fma.rn.f32 	%f595, %f594, %f585, %f585;
	neg.f32 	%f596, %f595;
	fma.rn.f32 	%f597, 0f3F6EE581, 0f3FD774EB, %f596;
	selp.f32 	%f598, %f597, %f595, %p58;
	setp.num.f32 	%p59, %f583, %f583;
	copysign.f32 	%f599, %f54, %f598;
	selp.f32 	%f600, %f599, %f598, %p59;
	mul.f32 	%f55, %f254, %f600;
	mul.f32 	%f601, %f55, 0f3F22F983;
	cvt.rni.s32.f32 	%r566, %f601;
	cvt.rn.f32.s32 	%f602, %r566;
	fma.rn.f32 	%f603, %f602, 0fBFC90FDA, %f55;
	fma.rn.f32 	%f604, %f602, 0fB3A22168, %f603;
	fma.rn.f32 	%f2628, %f602, 0fA7C234C5, %f604;
	abs.f32 	%f57, %f55;
	setp.ltu.f32 	%p60, %f57, 0f47CE4780;
	@%p60 bra 	$L__BB2_93;
	setp.neu.f32 	%p61, %f57, 0f7F800000;
	@%p61 bra 	$L__BB2_88;
	mov.f32 	%f607, 0f00000000;
	mul.rn.f32 	%f2628, %f55, %f607;
	mov.b32 	%r566, 0;
	bra.uni 	$L__BB2_93;
$L__BB2_88:
	mov.b32 	%r84, %f55;
	shl.b32 	%r428, %r84, 8;
	or.b32  	%r85, %r428, -2147483648;
	mov.b64 	%rd653, 0;
	mov.b32 	%r563, 0;
	mov.u64 	%rd651, __cudart_i2opi_f;
	mov.u64 	%rd652, %rd8;
$L__BB2_89:
	.pragma "nounroll";
	ld.global.nc.u32 	%r429, [%rd651];
	mad.wide.u32 	%rd411, %r429, %r85, %rd653;
	shr.u64 	%rd653, %rd411, 32;
	st.local.u32 	[%rd652], %rd411;
	add.s32 	%r563, %r563, 1;
	add.s64 	%rd652, %rd652, 4;
	add.s64 	%rd651, %rd651, 4;
	setp.ne.s32 	%p62, %r563, 6;
	@%p62 bra 	$L__BB2_89;
	shr.u32 	%r430, %r84, 23;
	st.local.u32 	[%rd8+24], %rd653;
	and.b32  	%r88, %r430, 31;
	and.b32  	%r431, %r430, 224;
	add.s32 	%r432, %r431, -128;
	shr.u32 	%r433, %r432, 5;
	mul.wide.u32 	%rd412, %r433, 4;
	sub.s64 	%rd79, %rd8, %rd412;
	ld.local.u32 	%r564, [%rd79+24];
	ld.local.u32 	%r565, [%rd79+20];
	setp.eq.s32 	%p63, %r88, 0;
	@%p63 bra 	$L__BB2_92;
	shf.l.wrap.b32 	%r564, %r565, %r564, %r88;
	ld.local.u32 	%r434, [%rd79+16];
	shf.l.wrap.b32 	%r565, %r434, %r565, %r88;
$L__BB2_92:
	shr.u32 	%r435, %r564, 30;
	shf.l.wrap.b32 	%r436, %r565, %r564, 2;
	shl.b32 	%r437, %r565, 2;
	shr.u32 	%r438, %r436, 31;
	add.s32 	%r439, %r438, %r435;
	neg.s32 	%r440, %r439;
	setp.lt.s32 	%p64, %r84, 0;
	selp.b32 	%r566, %r440, %r439, %p64;
	xor.b32  	%r441, %r436, %r84;
	shr.s32 	%r442, %r436, 31;
	xor.b32  	%r443, %r442, %r436;
	xor.b32  	%r444, %r442, %r437;
	cvt.u64.u32 	%rd413, %r443;
	shl.b64 	%rd414, %rd413, 32;
	cvt.u64.u32 	%rd415, %r444;
	or.b64  	%rd416, %rd414, %rd415;
	cvt.rn.f64.s64 	%fd3, %rd416;
	mul.f64 	%fd4, %fd3, 0d3BF921FB54442D19;
	cvt.rn.f32.f64 	%f605, %fd4;
	neg.f32 	%f606, %f605;
	setp.lt.s32 	%p65, %r441, 0;
	selp.f32 	%f2628, %f606, %f605, %p65;
$L__BB2_93:
	mul.f32 	%f608, %f2628, %f2628;
	fma.rn.f32 	%f609, %f608, 0f3C190000, 0f3B560000;
	fma.rn.f32 	%f610, %f609, %f608, 0f3CC70000;
	fma.rn.f32 	%f611, %f610, %f608, 0f3D5B0000;
	fma.rn.f32 	%f612, %f611, %f608, 0f3E089438;
	fma.rn.f32 	%f613, %f612, %f608, 0f3EAAAA88;
	mul.rn.f32 	%f614, %f608, %f2628;
	fma.rn.f32 	%f615, %f613, %f614, %f2628;
	abs.f32 	%f616, %f2628;
	setp.eq.f32 	%p66, %f616, 0f3A00B43C;
	selp.f32 	%f617, %f2628, %f615, %p66;
	and.b32  	%r446, %r566, 1;
	setp.eq.b32 	%p67, %r446, 1;
	neg.f32 	%f618, %f617;
	rcp.approx.ftz.f32 	%f619, %f618;
	selp.f32 	%f620, %f619, %f617, %p67;
	div.rn.f32 	%f2629, %f620, %f54;
$L__BB2_94:
	setp.lt.s32 	%p74, %r1, 1;
	@%p74 bra 	$L__BB2_120;
	add.s32 	%r453, %r1, -1;
	and.b32  	%r97, %r1, 15;
	setp.lt.u32 	%p75, %r453, 15;
	mov.b32 	%r573, 0;
	@%p75 bra 	$L__BB2_98;
	and.b32  	%r573, %r1, 2147483632;
	neg.s32 	%r567, %r573;
	add.s64 	%rd418, %rd356, %rd16;
	add.s64 	%rd655, %rd418, 32;
	add.s64 	%rd654, %rd11, 32;
$L__BB2_97:
	.pragma "nounroll";
	ld.global.f32 	%f666, [%rd655+-32];
	mul.f32 	%f667, %f2629, %f666;
	ld.global.f32 	%f668, [%rd655+-28];
	mul.f32 	%f669, %f2629, %f668;
	ld.global.f32 	%f670, [%rd655+-24];
	mul.f32 	%f671, %f2629, %f670;
	ld.global.f32 	%f672, [%rd655+-20];
	mul.f32 	%f673, %f2629, %f672;
	st.local.v4.f32 	[%rd654+-32], {%f667, %f669, %f671, %f673};
	ld.global.f32 	%f674, [%rd655+-16];
	mul.f32 	%f675, %f2629, %f674;
	ld.global.f32 	%f676, [%rd655+-12];
	mul.f32 	%f677, %f2629, %f676;
	ld.global.f32 	%f678, [%rd655+-8];
	mul.f32 	%f679, %f2629, %f678;
	ld.global.f32 	%f680, [%rd655+-4];
	mul.f32 	%f681, %f2629, %f680;
	st.local.v4.f32 	[%rd654+-16], {%f675, %f677, %f679, %f681};
	ld.global.f32 	%f682, [%rd655];
	mul.f32 	%f683, %f2629, %f682;
	ld.global.f32 	%f684, [%rd655+4];
	mul.f32 	%f685, %f2629, %f684;
	ld.global.f32 	%f686, [%rd655+8];
	mul.f32 	%f687, %f2629, %f686;
	ld.global.f32 	%f688, [%rd655+12];
	mul.f32 	%f689, %f2629, %f688;
	st.local.v4.f32 	[%rd654], {%f683, %f685, %f687, %f689};
	ld.global.f32 	%f690, [%rd655+16];
	mul.f32 	%f691, %f2629, %f690;
	ld.global.f32 	%f692, [%rd655+20];
	mul.f32 	%f693, %f2629, %f692;
	ld.global.f32 	%f694, [%rd655+24];
	mul.f32 	%f695, %f2629, %f694;
	ld.global.f32 	%f696, [%rd655+28];
	mul.f32 	%f697, %f2629, %f696;
	st.local.v4.f32 	[%rd654+16], {%f691, %f693, %f695, %f697};
	add.s32 	%r567, %r567, 16;
	add.s64 	%rd655, %rd655, 64;
	add.s64 	%rd654, %rd654, 64;
	setp.eq.s32 	%p76, %r567, 0;
	@%p76 bra 	$L__BB2_98;
	bra.uni 	$L__BB2_97;
$L__BB2_98:
	setp.eq.s32 	%p77, %r97, 0;
	@%p77 bra 	$L__BB2_107;
	and.b32  	%r113, %r1, 7;
	setp.lt.u32 	%p78, %r97, 8;
	@%p78 bra 	$L__BB2_101;
	mul.wide.u32 	%rd419, %r573, 4;
	add.s64 	%rd420, %rd66, %rd419;
	ld.global.f32 	%f698, [%rd420];
	mul.f32 	%f699, %f2629, %f698;
	add.s64 	%rd421, %rd11, %rd419;
	st.local.f32 	[%rd421], %f699;
	ld.global.f32 	%f700, [%rd420+4];
	mul.f32 	%f701, %f2629, %f700;
	st.local.f32 	[%rd421+4], %f701;
	ld.global.f32 	%f702, [%rd420+8];
	mul.f32 	%f703, %f2629, %f702;
	st.local.f32 	[%rd421+8], %f703;
	ld.global.f32 	%f704, [%rd420+12];
	mul.f32 	%f705, %f2629, %f704;
	st.local.f32 	[%rd421+12], %f705;
	ld.global.f32 	%f706, [%rd420+16];
	mul.f32 	%f707, %f2629, %f706;
	st.local.f32 	[%rd421+16], %f707;
	ld.global.f32 	%f708, [%rd420+20];
	mul.f32 	%f709, %f2629, %f708;
	st.local.f32 	[%rd421+20], %f709;
	ld.global.f32 	%f710, [%rd420+24];
	mul.f32 	%f711, %f2629, %f710;
	st.local.f32 	[%rd421+24], %f711;
	ld.global.f32 	%f712, [%rd420+28];
	mul.f32 	%f713, %f2629, %f712;
	st.local.f32 	[%rd421+28], %f713;
	add.s32 	%r573, %r573, 8;
$L__BB2_101:
	setp.eq.s32 	%p79, %r113, 0;
	@%p79 bra 	$L__BB2_107;
	and.b32  	%r116, %r1, 3;
	setp.lt.u32 	%p80, %r113, 4;
	@%p80 bra 	$L__BB2_104;
	mul.wide.u32 	%rd422, %r573, 4;
	add.s64 	%rd423, %rd66, %rd422;
	ld.global.f32 	%f714, [%rd423];
	mul.f32 	%f715, %f2629, %f714;
	add.s64 	%rd424, %rd11, %rd422;
	st.local.f32 	[%rd424], %f715;
	ld.global.f32 	%f716, [%rd423+4];
	mul.f32 	%f717, %f2629, %f716;
	st.local.f32 	[%rd424+4], %f717;
	ld.global.f32 	%f718, [%rd423+8];
	mul.f32 	%f719, %f2629, %f718;
	st.local.f32 	[%rd424+8], %f719;
	ld.global.f32 	%f720, [%rd423+12];
	mul.f32 	%f721, %f2629, %f720;
	st.local.f32 	[%rd424+12], %f721;
	add.s32 	%r573, %r573, 4;
$L__BB2_104:
	setp.eq.s32 	%p81, %r116, 0;
	@%p81 bra 	$L__BB2_107;
	mul.wide.u32 	%rd425, %r573, 4;
	add.s64 	%rd659, %rd11, %rd425;
	add.s64 	%rd427, %rd356, %rd425;
	add.s64 	%rd658, %rd16, %rd427;
	neg.s32 	%r575, %r116;
$L__BB2_106:
	.pragma "nounroll";
	ld.global.f32 	%f722, [%rd658];
	mul.f32 	%f723, %f2629, %f722;
	st.local.f32 	[%rd659], %f723;
	add.s64 	%rd659, %rd659, 4;
	add.s64 	%rd658, %rd658, 4;
	add.s32 	%r575, %r575, 1;
	setp.ne.s32 	%p82, %r575, 0;
	@%p82 bra 	$L__BB2_106;
$L__BB2_107:
	setp.lt.s32 	%p92, %r1, 1;
	mov.f32 	%f2654, 0f00000000;
	mov.f32 	%f2655, %f2654;
	mov.f32 	%f2656, %f2654;
	@%p92 bra 	$L__BB2_121;
	add.s32 	%r457, %r1, -1;
	and.b32  	%r122, %r1, 15;
	setp.lt.u32 	%p93, %r457, 15;
	mov.f32 	%f2656, 0f00000000;
	mov.b32 	%r578, 0;
	mov.f32 	%f2655, %f2656;
	mov.f32 	%f2654, %f2656;
	@%p93 bra 	$L__BB2_111;
	and.b32  	%r578, %r1, 2147483632;
	neg.s32 	%r576, %r578;
	add.s64 	%rd661, %rd10, 32;
	add.s64 	%rd660, %rd11, 32;
	mov.f32 	%f2656, 0f00000000;
$L__BB2_110:
	.pragma "nounroll";
	ld.local.v4.f32 	{%f787, %f788, %f789, %f790}, [%rd661+-32];
	fma.rn.f32 	%f791, %f787, %f787, %f2656;
	ld.local.v4.f32 	{%f792, %f793, %f794, %f795}, [%rd660+-32];
	fma.rn.f32 	%f796, %f792, %f792, %f2655;
	fma.rn.f32 	%f797, %f792, %f787, %f2654;
	fma.rn.f32 	%f798, %f788, %f788, %f791;
	fma.rn.f32 	%f799, %f793, %f793, %f796;
	fma.rn.f32 	%f800, %f793, %f788, %f797;
	fma.rn.f32 	%f801, %f789, %f789, %f798;
	fma.rn.f32 	%f802, %f794, %f794, %f799;
	fma.rn.f32 	%f803, %f794, %f789, %f800;
	fma.rn.f32 	%f804, %f790, %f790, %f801;
	fma.rn.f32 	%f805, %f795, %f795, %f802;
	fma.rn.f32 	%f806, %f795, %f790, %f803;
	ld.local.v4.f32 	{%f807, %f808, %f809, %f810}, [%rd661+-16];
	fma.rn.f32 	%f811, %f807, %f807, %f804;
	ld.local.v4.f32 	{%f812, %f813, %f814, %f815}, [%rd660+-16];
	fma.rn.f32 	%f816, %f812, %f812, %f805;
	fma.rn.f32 	%f817, %f812, %f807, %f806;
	fma.rn.f32 	%f818, %f808, %f808, %f811;
	fma.rn.f32 	%f819, %f813, %f813, %f816;
	fma.rn.f32 	%f820, %f813, %f808, %f817;
	fma.rn.f32 	%f821, %f809, %f809, %f818;
	fma.rn.f32 	%f822, %f814, %f814, %f819;
	fma.rn.f32 	%f823, %f814, %f809, %f820;
	fma.rn.f32 	%f824, %f810, %f810, %f821;
	fma.rn.f32 	%f825, %f815, %f815, %f822;
	fma.rn.f32 	%f826, %f815, %f810, %f823;
	ld.local.v4.f32 	{%f827, %f828, %f829, %f830}, [%rd661];
	fma.rn.f32 	%f831, %f827, %f827, %f824;
	ld.local.v4.f32 	{%f832, %f833, %f834, %f835}, [%rd660];
	fma.rn.f32 	%f836, %f832, %f832, %f825;
	fma.rn.f32 	%f837, %f832, %f827, %f826;
	fma.rn.f32 	%f838, %f828, %f828, %f831;
	fma.rn.f32 	%f839, %f833, %f833, %f836;
	fma.rn.f32 	%f840, %f833, %f828, %f837;
	fma.rn.f32 	%f841, %f829, %f829, %f838;
	fma.rn.f32 	%f842, %f834, %f834, %f839;
	fma.rn.f32 	%f843, %f834, %f829, %f840;
	fma.rn.f32 	%f844, %f830, %f830, %f841;
	fma.rn.f32 	%f845, %f835, %f835, %f842;
	fma.rn.f32 	%f846, %f835, %f830, %f843;
	ld.local.v4.f32 	{%f847, %f848, %f849, %f850}, [%rd661+16];
	fma.rn.f32 	%f851, %f847, %f847, %f844;
	ld.local.v4.f32 	{%f852, %f853, %f854, %f855}, [%rd660+16];
	fma.rn.f32 	%f856, %f852, %f852, %f845;
	fma.rn.f32 	%f857, %f852, %f847, %f846;
	fma.rn.f32 	%f858, %f848, %f848, %f851;
	fma.rn.f32 	%f859, %f853, %f853, %f856;
	fma.rn.f32 	%f860, %f853, %f848, %f857;
	fma.rn.f32 	%f861, %f849, %f849, %f858;
	fma.rn.f32 	%f862, %f854, %f854, %f859;
	fma.rn.f32 	%f863, %f854, %f849, %f860;
	fma.rn.f32 	%f2656, %f850, %f850, %f861;
	fma.rn.f32 	%f2655, %f855, %f855, %f862;
	fma.rn.f32 	%f2654, %f855, %f850, %f863;
	add.s32 	%r576, %r576, 16;
	add.s64 	%rd661, %rd661, 64;
	add.s64 	%rd660, %rd660, 64;
	setp.ne.s32 	%p94, %r576, 0;
	@%p94 bra 	$L__BB2_110;
$L__BB2_111:
	setp.eq.s32 	%p95, %r122, 0;
	@%p95 bra 	$L__BB2_121;
	and.b32  	%r128, %r1, 7;
	setp.lt.u32 	%p96, %r122, 8;
	@%p96 bra 	$L__BB2_114;
	mul.wide.u32 	%rd439, %r578, 4;
	add.s64 	%rd440, %rd10, %rd439;
	ld.local.f32 	%f865, [%rd440];
	fma.rn.f32 	%f866, %f865, %f865, %f2656;
	add.s64 	%rd441, %rd11, %rd439;
	ld.local.f32 	%f867, [%rd441];
	fma.rn.f32 	%f868, %f867, %f867, %f2655;
	fma.rn.f32 	%f869, %f867, %f865, %f2654;
	ld.local.f32 	%f870, [%rd440+4];
	fma.rn.f32 	%f871, %f870, %f870, %f866;
	ld.local.f32 	%f872, [%rd441+4];
	fma.rn.f32 	%f873, %f872, %f872, %f868;
	fma.rn.f32 	%f874, %f872, %f870, %f869;
	ld.local.f32 	%f875, [%rd440+8];
	fma.rn.f32 	%f876, %f875, %f875, %f871;
	ld.local.f32 	%f877, [%rd441+8];
	fma.rn.f32 	%f878, %f877, %f877, %f873;
	fma.rn.f32 	%f879, %f877, %f875, %f874;
	ld.local.f32 	%f880, [%rd440+12];
	fma.rn.f32 	%f881, %f880, %f880, %f876;
	ld.local.f32 	%f882, [%rd441+12];
	fma.rn.f32 	%f883, %f882, %f882, %f878;
	fma.rn.f32 	%f884, %f882, %f880, %f879;
	ld.local.f32 	%f885, [%rd440+16];
	fma.rn.f32 	%f886, %f885, %f885, %f881;
	ld.local.f32 	%f887, [%rd441+16];
	fma.rn.f32 	%f888, %f887, %f887, %f883;
	fma.rn.f32 	%f889, %f887, %f885, %f884;
	ld.local.f32 	%f890, [%rd440+20];
	fma.rn.f32 	%f891, %f890, %f890, %f886;
	ld.local.f32 	%f892, [%rd441+20];
	fma.rn.f32 	%f893, %f892, %f892, %f888;
	fma.rn.f32 	%f894, %f892, %f890, %f889;
	ld.local.f32 	%f895, [%rd440+24];
	fma.rn.f32 	%f896, %f895, %f895, %f891;
	ld.local.f32 	%f897, [%rd441+24];
	fma.rn.f32 	%f898, %f897, %f897, %f893;
	fma.rn.f32 	%f899, %f897, %f895, %f894;
	ld.local.f32 	%f900, [%rd440+28];
	fma.rn.f32 	%f2656, %f900, %f900, %f896;
	ld.local.f32 	%f901, [%rd441+28];
	fma.rn.f32 	%f2655, %f901, %f901, %f898;
	fma.rn.f32 	%f2654, %f901, %f900, %f899;
	add.s32 	%r578, %r578, 8;
$L__BB2_114:
	setp.eq.s32 	%p97, %r128, 0;
	@%p97 bra 	$L__BB2_121;
	and.b32  	%r131, %r1, 3;
	setp.lt.u32 	%p98, %r128, 4;
	@%p98 bra 	$L__BB2_117;
	mul.wide.u32 	%rd442, %r578, 4;
	add.s64 	%rd443, %rd10, %rd442;
	ld.local.f32 	%f903, [%rd443];
	fma.rn.f32 	%f904, %f903, %f903, %f2656;
	add.s64 	%rd444, %rd11, %rd442;
	ld.local.f32 	%f905, [%rd444];
	fma.rn.f32 	%f906, %f905, %f905, %f2655;
	fma.rn.f32 	%f907, %f905, %f903, %f2654;
	ld.local.f32 	%f908, [%rd443+4];
	fma.rn.f32 	%f909, %f908, %f908, %f904;
	ld.local.f32 	%f910, [%rd444+4];
	fma.rn.f32 	%f911, %f910, %f910, %f906;
	fma.rn.f32 	%f912, %f910, %f908, %f907;
	ld.local.f32 	%f913, [%rd443+8];
	fma.rn.f32 	%f914, %f913, %f913, %f909;
	ld.local.f32 	%f915, [%rd444+8];
	fma.rn.f32 	%f916, %f915, %f915, %f911;
	fma.rn.f32 	%f917, %f915, %f913, %f912;
	ld.local.f32 	%f918, [%rd443+12];
	fma.rn.f32 	%f2656, %f918, %f918, %f914;
	ld.local.f32 	%f919, [%rd444+12];
	fma.rn.f32 	%f2655, %f919, %f919, %f916;
	fma.rn.f32 	%f2654, %f919, %f918, %f917;
	add.s32 	%r578, %r578, 4;
$L__BB2_117:
	setp.eq.s32 	%p99, %r131, 0;
	@%p99 bra 	$L__BB2_121;
	mul.wide.u32 	%rd445, %r578, 4;
	add.s64 	%rd663, %rd11, %rd445;
	add.s64 	%rd662, %rd10, %rd445;
	neg.s32 	%r580, %r131;
$L__BB2_119:
	.pragma "nounroll";
	ld.local.f32 	%f920, [%rd662];
	fma.rn.f32 	%f2656, %f920, %f920, %f2656;
	ld.local.f32 	%f921, [%rd663];
	fma.rn.f32 	%f2655, %f921, %f921, %f2655;
	fma.rn.f32 	%f2654, %f921, %f920, %f2654;
	add.s64 	%rd663, %rd663, 4;
	add.s64 	%rd662, %rd662, 4;
	add.s32 	%r580, %r580, 1;
	setp.eq.s32 	%p100, %r580, 0;
	@%p100 bra 	$L__BB2_121;
	bra.uni 	$L__BB2_119;
$L__BB2_120:
	mov.f32 	%f2654, 0f00000000;
	mov.f32 	%f2655, %f2654;
	mov.f32 	%f2656, %f2654;
$L__BB2_121:
	setp.lt.s32 	%p101, %r1, 1;
	add.f32 	%f102, %f253, %f253;
	fma.rn.f32 	%f103, %f102, %f2654, 0f3F800000;
	mul.f32 	%f104, %f253, %f253;
	mul.f32 	%f105, %f104, %f2656;
	fma.rn.f32 	%f923, %f2655, %f105, %f103;
	max.f32 	%f106, %f923, 0f33D6BF95;
	mov.f32 	%f2665, 0f00000000;
	@%p101 bra 	$L__BB2_170;
	fma.rn.f32 	%f107, %f253, %f2655, %f103;
	mul.f32 	%f924, %f253, %f2656;
	mov.f32 	%f925, 0f3F800000;
	sub.f32 	%f108, %f925, %f924;
	add.s32 	%r137, %r1, -1;
	setp.lt.u32 	%p102, %r137, 15;
	mov.b32 	%r581, 0;
	@%p102 bra 	$L__BB2_125;
	and.b32  	%r581, %r1, 2147483632;
	neg.s32 	%r585, %r581;
	add.s64 	%rd669, %rd10, 32;
	add.s64 	%rd668, %rd11, 32;
	add.s64 	%rd667, %rd3, 32;
$L__BB2_124:
	.pragma "nounroll";
	ld.local.v4.f32 	{%f926, %f927, %f928, %f929}, [%rd669+-32];
	ld.local.v4.f32 	{%f930, %f931, %f932, %f933}, [%rd668+-32];
	mul.f32 	%f934, %f108, %f930;
	fma.rn.f32 	%f935, %f107, %f926, %f934;
	mul.f32 	%f936, %f108, %f931;
	fma.rn.f32 	%f937, %f107, %f927, %f936;
	mul.f32 	%f938, %f108, %f932;
	fma.rn.f32 	%f939, %f107, %f928, %f938;
	mul.f32 	%f940, %f108, %f933;
	fma.rn.f32 	%f941, %f107, %f929, %f940;
	st.local.v4.f32 	[%rd667+-32], {%f935, %f937, %f939, %f941};
	ld.local.v4.f32 	{%f942, %f943, %f944, %f945}, [%rd669+-16];
	ld.local.v4.f32 	{%f946, %f947, %f948, %f949}, [%rd668+-16];
	mul.f32 	%f950, %f108, %f946;
	fma.rn.f32 	%f951, %f107, %f942, %f950;
	mul.f32 	%f952, %f108, %f947;
	fma.rn.f32 	%f953, %f107, %f943, %f952;
	mul.f32 	%f954, %f108, %f948;
	fma.rn.f32 	%f955, %f107, %f944, %f954;
	mul.f32 	%f956, %f108, %f949;
	fma.rn.f32 	%f957, %f107, %f945, %f956;
	st.local.v4.f32 	[%rd667+-16], {%f951, %f953, %f955, %f957};
	ld.local.v4.f32 	{%f958, %f959, %f960, %f961}, [%rd669];
	ld.local.v4.f32 	{%f962, %f963, %f964, %f965}, [%rd668];
	mul.f32 	%f966, %f108, %f962;
	fma.rn.f32 	%f967, %f107, %f958, %f966;
	mul.f32 	%f968, %f108, %f963;
	fma.rn.f32 	%f969, %f107, %f959, %f968;
	mul.f32 	%f970, %f108, %f964;
	fma.rn.f32 	%f971, %f107, %f960, %f970;
	mul.f32 	%f972, %f108, %f965;
	fma.rn.f32 	%f973, %f107, %f961, %f972;
	st.local.v4.f32 	[%rd667], {%f967, %f969, %f971, %f973};
	ld.local.v4.f32 	{%f974, %f975, %f976, %f977}, [%rd669+16];
	ld.local.v4.f32 	{%f978, %f979, %f980, %f981}, [%rd668+16];
	mul.f32 	%f982, %f108, %f978;
	fma.rn.f32 	%f983, %f107, %f974, %f982;
	mul.f32 	%f984, %f108, %f979;
	fma.rn.f32 	%f985, %f107, %f975, %f984;
	mul.f32 	%f986, %f108, %f980;
	fma.rn.f32 	%f987, %f107, %f976, %f986;
	mul.f32 	%f988, %f108, %f981;
	fma.rn.f32 	%f989, %f107, %f977, %f988;
	st.local.v4.f32 	[%rd667+16], {%f983, %f985, %f987, %f989};
	add.s32 	%r585, %r585, 16;
	add.s64 	%rd669, %rd669, 64;
	add.s64 	%rd668, %rd668, 64;
	add.s64 	%rd667, %rd667, 64;
	setp.eq.s32 	%p103, %r585, 0;
	@%p103 bra 	$L__BB2_125;
	bra.uni 	$L__BB2_124;
$L__BB2_125:
	and.b32  	%r140, %r1, 15;
	setp.eq.s32 	%p104, %r140, 0;
	@%p104 bra 	$L__BB2_134;
	setp.lt.u32 	%p105, %r140, 8;
	@%p105 bra 	$L__BB2_128;
	mul.wide.u32 	%rd446, %r581, 4;
	add.s64 	%rd447, %rd10, %rd446;
	ld.local.f32 	%f990, [%rd447];
	add.s64 	%rd448, %rd11, %rd446;
	ld.local.f32 	%f991, [%rd448];
	mul.f32 	%f992, %f108, %f991;
	fma.rn.f32 	%f993, %f107, %f990, %f992;
	add.s64 	%rd449, %rd3, %rd446;
	st.local.f32 	[%rd449], %f993;
	ld.local.f32 	%f994, [%rd447+4];
	ld.local.f32 	%f995, [%rd448+4];
	mul.f32 	%f996, %f108, %f995;
	fma.rn.f32 	%f997, %f107, %f994, %f996;
	st.local.f32 	[%rd449+4], %f997;
	ld.local.f32 	%f998, [%rd447+8];
	ld.local.f32 	%f999, [%rd448+8];
	mul.f32 	%f1000, %f108, %f999;
	fma.rn.f32 	%f1001, %f107, %f998, %f1000;
	st.local.f32 	[%rd449+8], %f1001;
	ld.local.f32 	%f1002, [%rd447+12];
	ld.local.f32 	%f1003, [%rd448+12];
	mul.f32 	%f1004, %f108, %f1003;
	fma.rn.f32 	%f1005, %f107, %f1002, %f1004;
	st.local.f32 	[%rd449+12], %f1005;
	ld.local.f32 	%f1006, [%rd447+16];
	ld.local.f32 	%f1007, [%rd448+16];
	mul.f32 	%f1008, %f108, %f1007;
	fma.rn.f32 	%f1009, %f107, %f1006, %f1008;
	st.local.f32 	[%rd449+16], %f1009;
	ld.local.f32 	%f1010, [%rd447+20];
	ld.local.f32 	%f1011, [%rd448+20];
	mul.f32 	%f1012, %f108, %f1011;
	fma.rn.f32 	%f1013, %f107, %f1010, %f1012;
	st.local.f32 	[%rd449+20], %f1013;
	ld.local.f32 	%f1014, [%rd447+24];
	ld.local.f32 	%f1015, [%rd448+24];
	mul.f32 	%f1016, %f108, %f1015;
	fma.rn.f32 	%f1017, %f107, %f1014, %f1016;
	st.local.f32 	[%rd449+24], %f1017;
	ld.local.f32 	%f1018, [%rd447+28];
	ld.local.f32 	%f1019, [%rd448+28];
	mul.f32 	%f1020, %f108, %f1019;
	fma.rn.f32 	%f1021, %f107, %f1018, %f1020;
	st.local.f32 	[%rd449+28], %f1021;
	add.s32 	%r581, %r581, 8;
$L__BB2_128:
	and.b32  	%r143, %r1, 7;
	setp.eq.s32 	%p106, %r143, 0;
	@%p106 bra 	$L__BB2_134;
	setp.lt.u32 	%p107, %r143, 4;
	@%p107 bra 	$L__BB2_131;
	mul.wide.u32 	%rd450, %r581, 4;
	add.s64 	%rd451, %rd10, %rd450;
	ld.local.f32 	%f1022, [%rd451];
	add.s64 	%rd452, %rd11, %rd450;
	ld.local.f32 	%f1023, [%rd452];
	mul.f32 	%f1024, %f108, %f1023;
	fma.rn.f32 	%f1025, %f107, %f1022, %f1024;
	add.s64 	%rd453, %rd3, %rd450;
	st.local.f32 	[%rd453], %f1025;
	ld.local.f32 	%f1026, [%rd451+4];
	ld.local.f32 	%f1027, [%rd452+4];
	mul.f32 	%f1028, %f108, %f1027;
	fma.rn.f32 	%f1029, %f107, %f1026, %f1028;
	st.local.f32 	[%rd453+4], %f1029;
	ld.local.f32 	%f1030, [%rd451+8];
	ld.local.f32 	%f1031, [%rd452+8];
	mul.f32 	%f1032, %f108, %f1031;
	fma.rn.f32 	%f1033, %f107, %f1030, %f1032;
	st.local.f32 	[%rd453+8], %f1033;
	ld.local.f32 	%f1034, [%rd451+12];
	ld.local.f32 	%f1035, [%rd452+12];
	mul.f32 	%f1036, %f108, %f1035;
	fma.rn.f32 	%f1037, %f107, %f1034, %f1036;
	st.local.f32 	[%rd453+12], %f1037;
	add.s32 	%r581, %r581, 4;
$L__BB2_131:
	and.b32  	%r460, %r1, 3;
	setp.eq.s32 	%p108, %r460, 0;
	@%p108 bra 	$L__BB2_134;
	mul.wide.u32 	%rd454, %r581, 4;
	add.s64 	%rd666, %rd3, %rd454;
	add.s64 	%rd665, %rd11, %rd454;
	add.s64 	%rd664, %rd10, %rd454;
	and.b32  	%r461, %r1, 3;
	neg.s32 	%r584, %r461;
$L__BB2_133:
	.pragma "nounroll";
	ld.local.f32 	%f1038, [%rd664];
	ld.local.f32 	%f1039, [%rd665];
	mul.f32 	%f1040, %f108, %f1039;
	fma.rn.f32 	%f1041, %f107, %f1038, %f1040;
	st.local.f32 	[%rd666], %f1041;
	add.s64 	%rd666, %rd666, 4;
	add.s64 	%rd665, %rd665, 4;
	add.s64 	%rd664, %rd664, 4;
	add.s32 	%r584, %r584, 1;
	setp.ne.s32 	%p109, %r584, 0;
	@%p109 bra 	$L__BB2_133;
$L__BB2_134:
	mov.b32 	%r586, 0;
	@%p102 bra 	$L__BB2_137;
	and.b32  	%r586, %r1, 2147483632;
	neg.s32 	%r590, %r586;
	add.s64 	%rd673, %rd3, 32;
	add.s64 	%rd672, %rd4, 32;
$L__BB2_136:
	.pragma "nounroll";
	ld.local.v4.f32 	{%f1042, %f1043, %f1044, %f1045}, [%rd673+-32];
	div.rn.f32 	%f1046, %f1042, %f106;
	div.rn.f32 	%f1047, %f1043, %f106;
	div.rn.f32 	%f1048, %f1044, %f106;
	div.rn.f32 	%f1049, %f1045, %f106;
	st.local.v4.f32 	[%rd672+-32], {%f1046, %f1047, %f1048, %f1049};
	ld.local.v4.f32 	{%f1050, %f1051, %f1052, %f1053}, [%rd673+-16];
	div.rn.f32 	%f1054, %f1050, %f106;
	div.rn.f32 	%f1055, %f1051, %f106;
	div.rn.f32 	%f1056, %f1052, %f106;
	div.rn.f32 	%f1057, %f1053, %f106;
	st.local.v4.f32 	[%rd672+-16], {%f1054, %f1055, %f1056, %f1057};
	ld.local.v4.f32 	{%f1058, %f1059, %f1060, %f1061}, [%rd673];
	div.rn.f32 	%f1062, %f1058, %f106;
	div.rn.f32 	%f1063, %f1059, %f106;
	div.rn.f32 	%f1064, %f1060, %f106;
	div.rn.f32 	%f1065, %f1061, %f106;
	st.local.v4.f32 	[%rd672], {%f1062, %f1063, %f1064, %f1065};
	ld.local.v4.f32 	{%f1066, %f1067, %f1068, %f1069}, [%rd673+16];
	div.rn.f32 	%f1070, %f1066, %f106;
	div.rn.f32 	%f1071, %f1067, %f106;
	div.rn.f32 	%f1072, %f1068, %f106;
	div.rn.f32 	%f1073, %f1069, %f106;
	st.local.v4.f32 	[%rd672+16], {%f1070, %f1071, %f1072, %f1073};
	add.s32 	%r590, %r590, 16;
	add.s64 	%rd673, %rd673, 64;
	add.s64 	%rd672, %rd672, 64;
	setp.eq.s32 	%p111, %r590, 0;
	@%p111 bra 	$L__BB2_137;
	bra.uni 	$L__BB2_136;
$L__BB2_137:
	and.b32  	%r154, %r1, 15;
	setp.eq.s32 	%p112, %r154, 0;
	@%p112 bra 	$L__BB2_146;
	and.b32  	%r155, %r1, 7;
	setp.lt.u32 	%p113, %r154, 8;
	@%p113 bra 	$L__BB2_140;
	mul.wide.u32 	%rd455, %r586, 4;
	add.s64 	%rd456, %rd3, %rd455;
	ld.local.f32 	%f1074, [%rd456];
	div.rn.f32 	%f1075, %f1074, %f106;
	add.s64 	%rd457, %rd4, %rd455;
	st.local.f32 	[%rd457], %f1075;
	ld.local.f32 	%f1076, [%rd456+4];
	div.rn.f32 	%f1077, %f1076, %f106;
	st.local.f32 	[%rd457+4], %f1077;
	ld.local.f32 	%f1078, [%rd456+8];
	div.rn.f32 	%f1079, %f1078, %f106;
	st.local.f32 	[%rd457+8], %f1079;
	ld.local.f32 	%f1080, [%rd456+12];
	div.rn.f32 	%f1081, %f1080, %f106;
	st.local.f32 	[%rd457+12], %f1081;
	ld.local.f32 	%f1082, [%rd456+16];
	div.rn.f32 	%f1083, %f1082, %f106;
	st.local.f32 	[%rd457+16], %f1083;
	ld.local.f32 	%f1084, [%rd456+20];
	div.rn.f32 	%f1085, %f1084, %f106;
	st.local.f32 	[%rd457+20], %f1085;
	ld.local.f32 	%f1086, [%rd456+24];
	div.rn.f32 	%f1087, %f1086, %f106;
	st.local.f32 	[%rd457+24], %f1087;
	ld.local.f32 	%f1088, [%rd456+28];
	div.rn.f32 	%f1089, %f1088, %f106;
	st.local.f32 	[%rd457+28], %f1089;
	add.s32 	%r586, %r586, 8;
$L__BB2_140:
	setp.eq.s32 	%p114, %r155, 0;
	@%p114 bra 	$L__BB2_146;
	and.b32  	%r158, %r1, 3;
	setp.lt.u32 	%p115, %r155, 4;
	@%p115 bra 	$L__BB2_143;
	mul.wide.u32 	%rd458, %r586, 4;
	add.s64 	%rd459, %rd3, %rd458;
	ld.local.f32 	%f1090, [%rd459];
	div.rn.f32 	%f1091, %f1090, %f106;
	add.s64 	%rd460, %rd4, %rd458;
	st.local.f32 	[%rd460], %f1091;
	ld.local.f32 	%f1092, [%rd459+4];
	div.rn.f32 	%f1093, %f1092, %f106;
	st.local.f32 	[%rd460+4], %f1093;
	ld.local.f32 	%f1094, [%rd459+8];
	div.rn.f32 	%f1095, %f1094, %f106;
	st.local.f32 	[%rd460+8], %f1095;
	ld.local.f32 	%f1096, [%rd459+12];
	div.rn.f32 	%f1097, %f1096, %f106;
	st.local.f32 	[%rd460+12], %f1097;
	add.s32 	%r586, %r586, 4;
$L__BB2_143:
	setp.eq.s32 	%p116, %r158, 0;
	@%p116 bra 	$L__BB2_146;
	mul.wide.u32 	%rd461, %r586, 4;
	add.s64 	%rd671, %rd4, %rd461;
	add.s64 	%rd670, %rd3, %rd461;
	neg.s32 	%r589, %r158;
$L__BB2_145:
	.pragma "nounroll";
	ld.local.f32 	%f1098, [%rd670];
	div.rn.f32 	%f1099, %f1098, %f106;
	st.local.f32 	[%rd671], %f1099;
	add.s64 	%rd671, %rd671, 4;
	add.s64 	%rd670, %rd670, 4;
	add.s32 	%r589, %r589, 1;
	setp.ne.s32 	%p117, %r589, 0;
	@%p117 bra 	$L__BB2_145;
$L__BB2_146:
	mov.b32 	%r591, 0;
	@%p102 bra 	$L__BB2_149;
	and.b32  	%r591, %r1, 2147483632;
	neg.s32 	%r595, %r591;
	add.s64 	%rd463, %rd356, %rd17;
	add.s64 	%rd677, %rd463, 32;
	add.s64 	%rd676, %rd5, 32;
$L__BB2_148:
	.pragma "nounroll";
	ld.global.f32 	%f1100, [%rd677+-32];
	div.rn.f32 	%f1101, %f1100, %f106;
	ld.global.f32 	%f1102, [%rd677+-28];
	div.rn.f32 	%f1103, %f1102, %f106;
	ld.global.f32 	%f1104, [%rd677+-24];
	div.rn.f32 	%f1105, %f1104, %f106;
	ld.global.f32 	%f1106, [%rd677+-20];
	div.rn.f32 	%f1107, %f1106, %f106;
	st.local.v4.f32 	[%rd676+-32], {%f1101, %f1103, %f1105, %f1107};
	ld.global.f32 	%f1108, [%rd677+-16];
	div.rn.f32 	%f1109, %f1108, %f106;
	ld.global.f32 	%f1110, [%rd677+-12];
	div.rn.f32 	%f1111, %f1110, %f106;
	ld.global.f32 	%f1112, [%rd677+-8];
	div.rn.f32 	%f1113, %f1112, %f106;
	ld.global.f32 	%f1114, [%rd677+-4];
	div.rn.f32 	%f1115, %f1114, %f106;
	st.local.v4.f32 	[%rd676+-16], {%f1109, %f1111, %f1113, %f1115};
	ld.global.f32 	%f1116, [%rd677];
	div.rn.f32 	%f1117, %f1116, %f106;
	ld.global.f32 	%f1118, [%rd677+4];
	div.rn.f32 	%f1119, %f1118, %f106;
	ld.global.f32 	%f1120, [%rd677+8];
	div.rn.f32 	%f1121, %f1120, %f106;
	ld.global.f32 	%f1122, [%rd677+12];
	div.rn.f32 	%f1123, %f1122, %f106;
	st.local.v4.f32 	[%rd676], {%f1117, %f1119, %f1121, %f1123};
	ld.global.f32 	%f1124, [%rd677+16];
	div.rn.f32 	%f1125, %f1124, %f106;
	ld.global.f32 	%f1126, [%rd677+20];
	div.rn.f32 	%f1127, %f1126, %f106;
	ld.global.f32 	%f1128, [%rd677+24];
	div.rn.f32 	%f1129, %f1128, %f106;
	ld.global.f32 	%f1130, [%rd677+28];
	div.rn.f32 	%f1131, %f1130, %f106;
	st.local.v4.f32 	[%rd676+16], {%f1125, %f1127, %f1129, %f1131};
	add.s32 	%r595, %r595, 16;
	add.s64 	%rd677, %rd677, 64;
	add.s64 	%rd676, %rd676, 64;
	setp.eq.s32 	%p119, %r595, 0;
	@%p119 bra 	$L__BB2_149;
	bra.uni 	$L__BB2_148;
$L__BB2_149:
	add.s64 	%rd142, %rd17, %rd356;
	and.b32  	%r170, %r1, 15;
	setp.eq.s32 	%p120, %r170, 0;
	@%p120 bra 	$L__BB2_158;
	and.b32  	%r171, %r1, 7;
	setp.lt.u32 	%p121, %r170, 8;
	@%p121 bra 	$L__BB2_152;
	mul.wide.u32 	%rd465, %r591, 4;
	add.s64 	%rd466, %rd142, %rd465;
	ld.global.f32 	%f1132, [%rd466];
	div.rn.f32 	%f1133, %f1132, %f106;
	add.s64 	%rd467, %rd5, %rd465;
	st.local.f32 	[%rd467], %f1133;
	ld.global.f32 	%f1134, [%rd466+4];
	div.rn.f32 	%f1135, %f1134, %f106;
	st.local.f32 	[%rd467+4], %f1135;
	ld.global.f32 	%f1136, [%rd466+8];
	div.rn.f32 	%f1137, %f1136, %f106;
	st.local.f32 	[%rd467+8], %f1137;
	ld.global.f32 	%f1138, [%rd466+12];
	div.rn.f32 	%f1139, %f1138, %f106;
	st.local.f32 	[%rd467+12], %f1139;
	ld.global.f32 	%f1140, [%rd466+16];
	div.rn.f32 	%f1141, %f1140, %f106;
	st.local.f32 	[%rd467+16], %f1141;
	ld.global.f32 	%f1142, [%rd466+20];
	div.rn.f32 	%f1143, %f1142, %f106;
	st.local.f32 	[%rd467+20], %f1143;
	ld.global.f32 	%f1144, [%rd466+24];
	div.rn.f32 	%f1145, %f1144, %f106;
	st.local.f32 	[%rd467+24], %f1145;
	ld.global.f32 	%f1146, [%rd466+28];
	div.rn.f32 	%f1147, %f1146, %f106;
	st.local.f32 	[%rd467+28], %f1147;
	add.s32 	%r591, %r591, 8;
$L__BB2_152:
	setp.eq.s32 	%p122, %r171, 0;
	@%p122 bra 	$L__BB2_158;
	and.b32  	%r174, %r1, 3;
	setp.lt.u32 	%p123, %r171, 4;
	@%p123 bra 	$L__BB2_155;
	mul.wide.u32 	%rd468, %r591, 4;
	add.s64 	%rd469, %rd142, %rd468;
	ld.global.f32 	%f1148, [%rd469];
	div.rn.f32 	%f1149, %f1148, %f106;
	add.s64 	%rd470, %rd5, %rd468;
	st.local.f32 	[%rd470], %f1149;
	ld.global.f32 	%f1150, [%rd469+4];
	div.rn.f32 	%f1151, %f1150, %f106;
	st.local.f32 	[%rd470+4], %f1151;
	ld.global.f32 	%f1152, [%rd469+8];
	div.rn.f32 	%f1153, %f1152, %f106;
	st.local.f32 	[%rd470+8], %f1153;
	ld.global.f32 	%f1154, [%rd469+12];
	div.rn.f32 	%f1155, %f1154, %f106;
	st.local.f32 	[%rd470+12], %f1155;
	add.s32 	%r591, %r591, 4;
$L__BB2_155:
	setp.eq.s32 	%p124, %r174, 0;
	@%p124 bra 	$L__BB2_158;
	mul.wide.u32 	%rd471, %r591, 4;
	add.s64 	%rd675, %rd5, %rd471;
	add.s64 	%rd473, %rd356, %rd471;
	add.s64 	%rd674, %rd17, %rd473;
	neg.s32 	%r594, %r174;
$L__BB2_157:
	.pragma "nounroll";
	ld.global.f32 	%f1156, [%rd674];
	div.rn.f32 	%f1157, %f1156, %f106;
	st.local.f32 	[%rd675], %f1157;
	add.s64 	%rd675, %rd675, 4;
	add.s64 	%rd674, %rd674, 4;
	add.s32 	%r594, %r594, 1;
	setp.ne.s32 	%p125, %r594, 0;
	@%p125 bra 	$L__BB2_157;
$L__BB2_158:
	mov.f32 	%f2665, 0f00000000;
	mov.b32 	%r597, 0;
	@%p102 bra 	$L__BB2_161;
	and.b32  	%r597, %r1, 2147483632;
	neg.s32 	%r596, %r597;
	add.s64 	%rd475, %rd356, %rd17;
	add.s64 	%rd679, %rd475, 32;
	add.s64 	%rd678, %rd4, 32;
	mov.f32 	%f2665, 0f00000000;
$L__BB2_160:
	.pragma "nounroll";
	ld.global.f32 	%f1161, [%rd679+-32];
	ld.local.v4.f32 	{%f1162, %f1163, %f1164, %f1165}, [%rd678+-32];
	mul.f32 	%f1166, %f1161, %f1162;
	div.rn.f32 	%f1167, %f1166, %f106;
	sub.f32 	%f1168, %f2665, %f1167;
	ld.global.f32 	%f1169, [%rd679+-28];
	mul.f32 	%f1170, %f1169, %f1163;
	div.rn.f32 	%f1171, %f1170, %f106;
	sub.f32 	%f1172, %f1168, %f1171;
	ld.global.f32 	%f1173, [%rd679+-24];
	mul.f32 	%f1174, %f1173, %f1164;
	div.rn.f32 	%f1175, %f1174, %f106;
	sub.f32 	%f1176, %f1172, %f1175;
	ld.global.f32 	%f1177, [%rd679+-20];
	mul.f32 	%f1178, %f1177, %f1165;
	div.rn.f32 	%f1179, %f1178, %f106;
	sub.f32 	%f1180, %f1176, %f1179;
	ld.global.f32 	%f1181, [%rd679+-16];
	ld.local.v4.f32 	{%f1182, %f1183, %f1184, %f1185}, [%rd678+-16];
	mul.f32 	%f1186, %f1181, %f1182;
	div.rn.f32 	%f1187, %f1186, %f106;
	sub.f32 	%f1188, %f1180, %f1187;
	ld.global.f32 	%f1189, [%rd679+-12];
	mul.f32 	%f1190, %f1189, %f1183;
	div.rn.f32 	%f1191, %f1190, %f106;
	sub.f32 	%f1192, %f1188, %f1191;
	ld.global.f32 	%f1193, [%rd679+-8];
	mul.f32 	%f1194, %f1193, %f1184;
	div.rn.f32 	%f1195, %f1194, %f106;
	sub.f32 	%f1196, %f1192, %f1195;
	ld.global.f32 	%f1197, [%rd679+-4];
	mul.f32 	%f1198, %f1197, %f1185;
	div.rn.f32 	%f1199, %f1198, %f106;
	sub.f32 	%f1200, %f1196, %f1199;
	ld.global.f32 	%f1201, [%rd679];
	ld.local.v4.f32 	{%f1202, %f1203, %f1204, %f1205}, [%rd678];
	mul.f32 	%f1206, %f1201, %f1202;
	div.rn.f32 	%f1207, %f1206, %f106;
	sub.f32 	%f1208, %f1200, %f1207;
	ld.global.f32 	%f1209, [%rd679+4];
	mul.f32 	%f1210, %f1209, %f1203;
	div.rn.f32 	%f1211, %f1210, %f106;
	sub.f32 	%f1212, %f1208, %f1211;
	ld.global.f32 	%f1213, [%rd679+8];
	mul.f32 	%f1214, %f1213, %f1204;
	div.rn.f32 	%f1215, %f1214, %f106;
	sub.f32 	%f1216, %f1212, %f1215;
	ld.global.f32 	%f1217, [%rd679+12];
	mul.f32 	%f1218, %f1217, %f1205;
	div.rn.f32 	%f1219, %f1218, %f106;
	sub.f32 	%f1220, %f1216, %f1219;
	ld.global.f32 	%f1221, [%rd679+16];
	ld.local.v4.f32 	{%f1222, %f1223, %f1224, %f1225}, [%rd678+16];
	mul.f32 	%f1226, %f1221, %f1222;
	div.rn.f32 	%f1227, %f1226, %f106;
	sub.f32 	%f1228, %f1220, %f1227;
	ld.global.f32 	%f1229, [%rd679+20];
	mul.f32 	%f1230, %f1229, %f1223;
	div.rn.f32 	%f1231, %f1230, %f106;
	sub.f32 	%f1232, %f1228, %f1231;
	ld.global.f32 	%f1233, [%rd679+24];
	mul.f32 	%f1234, %f1233, %f1224;
	div.rn.f32 	%f1235, %f1234, %f106;
	sub.f32 	%f1236, %f1232, %f1235;
	ld.global.f32 	%f1237, [%rd679+28];
	mul.f32 	%f1238, %f1237, %f1225;
	div.rn.f32 	%f1239, %f1238, %f106;
	sub.f32 	%f2665, %f1236, %f1239;
	add.s32 	%r596, %r596, 16;
	add.s64 	%rd679, %rd679, 64;
	add.s64 	%rd678, %rd678, 64;
	setp.ne.s32 	%p127, %r596, 0;
	@%p127 bra 	$L__BB2_160;
$L__BB2_161:
	and.b32  	%r187, %r1, 15;
	setp.eq.s32 	%p128, %r187, 0;
	@%p128 bra 	$L__BB2_170;
	and.b32  	%r188, %r1, 7;
	setp.lt.u32 	%p129, %r187, 8;
	@%p129 bra 	$L__BB2_164;
	mul.wide.u32 	%rd476, %r597, 4;
	add.s64 	%rd477, %rd142, %rd476;
	ld.global.f32 	%f1241, [%rd477];
	add.s64 	%rd478, %rd4, %rd476;
	ld.local.f32 	%f1242, [%rd478];
	mul.f32 	%f1243, %f1241, %f1242;
	div.rn.f32 	%f1244, %f1243, %f106;
	sub.f32 	%f1245, %f2665, %f1244;
	ld.global.f32 	%f1246, [%rd477+4];
	ld.local.f32 	%f1247, [%rd478+4];
	mul.f32 	%f1248, %f1246, %f1247;
	div.rn.f32 	%f1249, %f1248, %f106;
	sub.f32 	%f1250, %f1245, %f1249;
	ld.global.f32 	%f1251, [%rd477+8];
	ld.local.f32 	%f1252, [%rd478+8];
	mul.f32 	%f1253, %f1251, %f1252;
	div.rn.f32 	%f1254, %f1253, %f106;
	sub.f32 	%f1255, %f1250, %f1254;
	ld.global.f32 	%f1256, [%rd477+12];
	ld.local.f32 	%f1257, [%rd478+12];
	mul.f32 	%f1258, %f1256, %f1257;
	div.rn.f32 	%f1259, %f1258, %f106;
	sub.f32 	%f1260, %f1255, %f1259;
	ld.global.f32 	%f1261, [%rd477+16];
	ld.local.f32 	%f1262, [%rd478+16];
	mul.f32 	%f1263, %f1261, %f1262;
	div.rn.f32 	%f1264, %f1263, %f106;
	sub.f32 	%f1265, %f1260, %f1264;
	ld.global.f32 	%f1266, [%rd477+20];
	ld.local.f32 	%f1267, [%rd478+20];
	mul.f32 	%f1268, %f1266, %f1267;
	div.rn.f32 	%f1269, %f1268, %f106;
	sub.f32 	%f1270, %f1265, %f1269;
	ld.global.f32 	%f1271, [%rd477+24];
	ld.local.f32 	%f1272, [%rd478+24];
	mul.f32 	%f1273, %f1271, %f1272;
	div.rn.f32 	%f1274, %f1273, %f106;
	sub.f32 	%f1275, %f1270, %f1274;
	ld.global.f32 	%f1276, [%rd477+28];
	ld.local.f32 	%f1277, [%rd478+28];
	mul.f32 	%f1278, %f1276, %f1277;
	div.rn.f32 	%f1279, %f1278, %f106;
	sub.f32 	%f2665, %f1275, %f1279;
	add.s32 	%r597, %r597, 8;
$L__BB2_164:
	setp.eq.s32 	%p130, %r188, 0;
	@%p130 bra 	$L__BB2_170;
	and.b32  	%r191, %r1, 3;
	setp.lt.u32 	%p131, %r188, 4;
	@%p131 bra 	$L__BB2_167;
	mul.wide.u32 	%rd479, %r597, 4;
	add.s64 	%rd480, %rd142, %rd479;
	ld.global.f32 	%f1281, [%rd480];
	add.s64 	%rd481, %rd4, %rd479;
	ld.local.f32 	%f1282, [%rd481];
	mul.f32 	%f1283, %f1281, %f1282;
	div.rn.f32 	%f1284, %f1283, %f106;
	sub.f32 	%f1285, %f2665, %f1284;
	ld.global.f32 	%f1286, [%rd480+4];
	ld.local.f32 	%f1287, [%rd481+4];
	mul.f32 	%f1288, %f1286, %f1287;
	div.rn.f32 	%f1289, %f1288, %f106;
	sub.f32 	%f1290, %f1285, %f1289;
	ld.global.f32 	%f1291, [%rd480+8];
	ld.local.f32 	%f1292, [%rd481+8];
	mul.f32 	%f1293, %f1291, %f1292;
	div.rn.f32 	%f1294, %f1293, %f106;
	sub.f32 	%f1295, %f1290, %f1294;
	ld.global.f32 	%f1296, [%rd480+12];
	ld.local.f32 	%f1297, [%rd481+12];
	mul.f32 	%f1298, %f1296, %f1297;
	div.rn.f32 	%f1299, %f1298, %f106;
	sub.f32 	%f2665, %f1295, %f1299;
	add.s32 	%r597, %r597, 4;
$L__BB2_167:
	setp.eq.s32 	%p132, %r191, 0;
	@%p132 bra 	$L__BB2_170;
	mul.wide.u32 	%rd482, %r597, 4;
	add.s64 	%rd681, %rd4, %rd482;
	add.s64 	%rd484, %rd356, %rd482;
	add.s64 	%rd680, %rd17, %rd484;
	neg.s32 	%r600, %r191;
$L__BB2_169:
	.pragma "nounroll";
	ld.global.f32 	%f1300, [%rd680];
	ld.local.f32 	%f1301, [%rd681];
	mul.f32 	%f1302, %f1300, %f1301;
	div.rn.f32 	%f1303, %f1302, %f106;
	sub.f32 	%f2665, %f2665, %f1303;
	add.s64 	%rd681, %rd681, 4;
	add.s64 	%rd680, %rd680, 4;
	add.s32 	%r600, %r600, 1;
	setp.ne.s32 	%p133, %r600, 0;
	@%p133 bra 	$L__BB2_169;
$L__BB2_170:
	setp.lt.s32 	%p134, %r1, 1;
	fma.rn.f32 	%f122, %f253, %f2655, %f103;
	mul.f32 	%f1305, %f253, %f2656;
	mov.f32 	%f1306, 0f3F800000;
	sub.f32 	%f123, %f1306, %f1305;
	mov.f32 	%f2682, 0f00000000;
	mov.f32 	%f2683, %f2682;
	@%p134 bra 	$L__BB2_195;
	add.s32 	%r197, %r1, -1;
	setp.lt.u32 	%p135, %r197, 15;
	mov.b32 	%r601, 0;
	@%p135 bra 	$L__BB2_174;
	and.b32  	%r601, %r1, 2147483632;
	neg.s32 	%r605, %r601;
	add.s64 	%rd687, %rd5, 32;
	add.s64 	%rd686, %rd6, 32;
	add.s64 	%rd685, %rd7, 32;
$L__BB2_173:
	.pragma "nounroll";
	ld.local.v4.f32 	{%f1307, %f1308, %f1309, %f1310}, [%rd687+-32];
	mul.f32 	%f1311, %f122, %f1307;
	mul.f32 	%f1312, %f123, %f1307;
	mul.f32 	%f1313, %f122, %f1308;
	mul.f32 	%f1314, %f123, %f1308;
	mul.f32 	%f1315, %f122, %f1309;
	mul.f32 	%f1316, %f123, %f1309;
	mul.f32 	%f1317, %f122, %f1310;
	st.local.v4.f32 	[%rd686+-32], {%f1311, %f1313, %f1315, %f1317};
	mul.f32 	%f1318, %f123, %f1310;
	st.local.v4.f32 	[%rd685+-32], {%f1312, %f1314, %f1316, %f1318};
	ld.local.v4.f32 	{%f1319, %f1320, %f1321, %f1322}, [%rd687+-16];
	mul.f32 	%f1323, %f122, %f1319;
	mul.f32 	%f1324, %f123, %f1319;
	mul.f32 	%f1325, %f122, %f1320;
	mul.f32 	%f1326, %f123, %f1320;
	mul.f32 	%f1327, %f122, %f1321;
	mul.f32 	%f1328, %f123, %f1321;
	mul.f32 	%f1329, %f122, %f1322;
	st.local.v4.f32 	[%rd686+-16], {%f1323, %f1325, %f1327, %f1329};
	mul.f32 	%f1330, %f123, %f1322;
	st.local.v4.f32 	[%rd685+-16], {%f1324, %f1326, %f1328, %f1330};
	ld.local.v4.f32 	{%f1331, %f1332, %f1333, %f1334}, [%rd687];
	mul.f32 	%f1335, %f122, %f1331;
	mul.f32 	%f1336, %f123, %f1331;
	mul.f32 	%f1337, %f122, %f1332;
	mul.f32 	%f1338, %f123, %f1332;
	mul.f32 	%f1339, %f122, %f1333;
	mul.f32 	%f1340, %f123, %f1333;
	mul.f32 	%f1341, %f122, %f1334;
	st.local.v4.f32 	[%rd686], {%f1335, %f1337, %f1339, %f1341};
	mul.f32 	%f1342, %f123, %f1334;
	st.local.v4.f32 	[%rd685], {%f1336, %f1338, %f1340, %f1342};
	ld.local.v4.f32 	{%f1343, %f1344, %f1345, %f1346}, [%rd687+16];
	mul.f32 	%f1347, %f122, %f1343;
	mul.f32 	%f1348, %f123, %f1343;
	mul.f32 	%f1349, %f122, %f1344;
	mul.f32 	%f1350, %f123, %f1344;
	mul.f32 	%f1351, %f122, %f1345;
	mul.f32 	%f1352, %f123, %f1345;
	mul.f32 	%f1353, %f122, %f1346;
	st.local.v4.f32 	[%rd686+16], {%f1347, %f1349, %f1351, %f1353};
	mul.f32 	%f1354, %f123, %f1346;
	st.local.v4.f32 	[%rd685+16], {%f1348, %f1350, %f1352, %f1354};
	add.s32 	%r605, %r605, 16;
	add.s64 	%rd687, %rd687, 64;
	add.s64 	%rd686, %rd686, 64;
	add.s64 	%rd685, %rd685, 64;
	setp.eq.s32 	%p136, %r605, 0;
	@%p136 bra 	$L__BB2_174;
	bra.uni 	$L__BB2_173;
$L__BB2_174:
	and.b32  	%r200, %r1, 15;
	setp.eq.s32 	%p137, %r200, 0;
	@%p137 bra 	$L__BB2_183;
	and.b32  	%r201, %r1, 7;
	setp.lt.u32 	%p138, %r200, 8;
	@%p138 bra 	$L__BB2_177;
	mul.wide.u32 	%rd485, %r601, 4;
	add.s64 	%rd486, %rd5, %rd485;
	ld.local.f32 	%f1355, [%rd486];
	mul.f32 	%f1356, %f122, %f1355;
	add.s64 	%rd487, %rd6, %rd485;
	st.local.f32 	[%rd487], %f1356;
	mul.f32 	%f1357, %f123, %f1355;
	add.s64 	%rd488, %rd7, %rd485;
	st.local.f32 	[%rd488], %f1357;
	ld.local.f32 	%f1358, [%rd486+4];
	mul.f32 	%f1359, %f122, %f1358;
	st.local.f32 	[%rd487+4], %f1359;
	mul.f32 	%f1360, %f123, %f1358;
	st.local.f32 	[%rd488+4], %f1360;
	ld.local.f32 	%f1361, [%rd486+8];
	mul.f32 	%f1362, %f122, %f1361;
	st.local.f32 	[%rd487+8], %f1362;
	mul.f32 	%f1363, %f123, %f1361;
	st.local.f32 	[%rd488+8], %f1363;
	ld.local.f32 	%f1364, [%rd486+12];
	mul.f32 	%f1365, %f122, %f1364;
	st.local.f32 	[%rd487+12], %f1365;
	mul.f32 	%f1366, %f123, %f1364;
	st.local.f32 	[%rd488+12], %f1366;
	ld.local.f32 	%f1367, [%rd486+16];
	mul.f32 	%f1368, %f122, %f1367;
	st.local.f32 	[%rd487+16], %f1368;
	mul.f32 	%f1369, %f123, %f1367;
	st.local.f32 	[%rd488+16], %f1369;
	ld.local.f32 	%f1370, [%rd486+20];
	mul.f32 	%f1371, %f122, %f1370;
	st.local.f32 	[%rd487+20], %f1371;
	mul.f32 	%f1372, %f123, %f1370;
	st.local.f32 	[%rd488+20], %f1372;
	ld.local.f32 	%f1373, [%rd486+24];
	mul.f32 	%f1374, %f122, %f1373;
	st.local.f32 	[%rd487+24], %f1374;
	mul.f32 	%f1375, %f123, %f1373;
	st.local.f32 	[%rd488+24], %f1375;
	ld.local.f32 	%f1376, [%rd486+28];
	mul.f32 	%f1377, %f122, %f1376;
	st.local.f32 	[%rd487+28], %f1377;
	mul.f32 	%f1378, %f123, %f1376;
	st.local.f32 	[%rd488+28], %f1378;
	add.s32 	%r601, %r601, 8;
$L__BB2_177:
	setp.eq.s32 	%p139, %r201, 0;
	@%p139 bra 	$L__BB2_183;
	and.b32  	%r204, %r1, 3;
	setp.lt.u32 	%p140, %r201, 4;
	@%p140 bra 	$L__BB2_180;
	mul.wide.u32 	%rd489, %r601, 4;
	add.s64 	%rd490, %rd5, %rd489;
	ld.local.f32 	%f1379, [%rd490];
	mul.f32 	%f1380, %f122, %f1379;
	add.s64 	%rd491, %rd6, %rd489;
	st.local.f32 	[%rd491], %f1380;
	mul.f32 	%f1381, %f123, %f1379;
	add.s64 	%rd492, %rd7, %rd489;
	st.local.f32 	[%rd492], %f1381;
	ld.local.f32 	%f1382, [%rd490+4];
	mul.f32 	%f1383, %f122, %f1382;
	st.local.f32 	[%rd491+4], %f1383;
	mul.f32 	%f1384, %f123, %f1382;
	st.local.f32 	[%rd492+4], %f1384;
	ld.local.f32 	%f1385, [%rd490+8];
	mul.f32 	%f1386, %f122, %f1385;
	st.local.f32 	[%rd491+8], %f1386;
	mul.f32 	%f1387, %f123, %f1385;
	st.local.f32 	[%rd492+8], %f1387;
	ld.local.f32 	%f1388, [%rd490+12];
	mul.f32 	%f1389, %f122, %f1388;
	st.local.f32 	[%rd491+12], %f1389;
	mul.f32 	%f1390, %f123, %f1388;
	st.local.f32 	[%rd492+12], %f1390;
	add.s32 	%r601, %r601, 4;
$L__BB2_180:
	setp.eq.s32 	%p141, %r204, 0;
	@%p141 bra 	$L__BB2_183;
	mul.wide.u32 	%rd493, %r601, 4;
	add.s64 	%rd684, %rd7, %rd493;
	add.s64 	%rd683, %rd6, %rd493;
	add.s64 	%rd682, %rd5, %rd493;
	neg.s32 	%r604, %r204;
$L__BB2_182:
	.pragma "nounroll";
	ld.local.f32 	%f1391, [%rd682];
	mul.f32 	%f1392, %f122, %f1391;
	st.local.f32 	[%rd683], %f1392;
	mul.f32 	%f1393, %f123, %f1391;
	st.local.f32 	[%rd684], %f1393;
	add.s64 	%rd684, %rd684, 4;
	add.s64 	%rd683, %rd683, 4;
	add.s64 	%rd682, %rd682, 4;
	add.s32 	%r604, %r604, 1;
	setp.ne.s32 	%p142, %r604, 0;
	@%p142 bra 	$L__BB2_182;
$L__BB2_183:
	setp.lt.u32 	%p143, %r197, 15;
	mov.f32 	%f2683, 0f00000000;
	mov.b32 	%r607, 0;
	mov.f32 	%f2682, %f2683;
	@%p143 bra 	$L__BB2_186;
	and.b32  	%r607, %r1, 2147483632;
	neg.s32 	%r606, %r607;
	add.s64 	%rd690, %rd5, 32;
	add.s64 	%rd689, %rd10, 32;
	add.s64 	%rd688, %rd11, 32;
	mov.f32 	%f2683, 0f00000000;
$L__BB2_185:
	.pragma "nounroll";
	ld.local.v4.f32 	{%f1397, %f1398, %f1399, %f1400}, [%rd690+-32];
	mul.f32 	%f1401, %f102, %f1397;
	ld.local.v4.f32 	{%f1402, %f1403, %f1404, %f1405}, [%rd689+-32];
	fma.rn.f32 	%f1406, %f1401, %f1402, %f2682;
	mul.f32 	%f1407, %f253, %f1397;
	ld.local.v4.f32 	{%f1408, %f1409, %f1410, %f1411}, [%rd688+-32];
	mul.f32 	%f1412, %f1407, %f1408;
	sub.f32 	%f1413, %f2683, %f1412;
	mul.f32 	%f1414, %f102, %f1398;
	fma.rn.f32 	%f1415, %f1414, %f1403, %f1406;
	mul.f32 	%f1416, %f253, %f1398;
	mul.f32 	%f1417, %f1416, %f1409;
	sub.f32 	%f1418, %f1413, %f1417;
	mul.f32 	%f1419, %f102, %f1399;
	fma.rn.f32 	%f1420, %f1419, %f1404, %f1415;
	mul.f32 	%f1421, %f253, %f1399;
	mul.f32 	%f1422, %f1421, %f1410;
	sub.f32 	%f1423, %f1418, %f1422;
	mul.f32 	%f1424, %f102, %f1400;
	fma.rn.f32 	%f1425, %f1424, %f1405, %f1420;
	mul.f32 	%f1426, %f253, %f1400;
	mul.f32 	%f1427, %f1426, %f1411;
	sub.f32 	%f1428, %f1423, %f1427;
	ld.local.v4.f32 	{%f1429, %f1430, %f1431, %f1432}, [%rd690+-16];
	mul.f32 	%f1433, %f102, %f1429;
	ld.local.v4.f32 	{%f1434, %f1435, %f1436, %f1437}, [%rd689+-16];
	fma.rn.f32 	%f1438, %f1433, %f1434, %f1425;
	mul.f32 	%f1439, %f253, %f1429;
	ld.local.v4.f32 	{%f1440, %f1441, %f1442, %f1443}, [%rd688+-16];
	mul.f32 	%f1444, %f1439, %f1440;
	sub.f32 	%f1445, %f1428, %f1444;
	mul.f32 	%f1446, %f102, %f1430;
	fma.rn.f32 	%f1447, %f1446, %f1435, %f1438;
	mul.f32 	%f1448, %f253, %f1430;
	mul.f32 	%f1449, %f1448, %f1441;
	sub.f32 	%f1450, %f1445, %f1449;
	mul.f32 	%f1451, %f102, %f1431;
	fma.rn.f32 	%f1452, %f1451, %f1436, %f1447;
	mul.f32 	%f1453, %f253, %f1431;
	mul.f32 	%f1454, %f1453, %f1442;
	sub.f32 	%f1455, %f1450, %f1454;
	mul.f32 	%f1456, %f102, %f1432;
	fma.rn.f32 	%f1457, %f1456, %f1437, %f1452;
	mul.f32 	%f1458, %f253, %f1432;
	mul.f32 	%f1459, %f1458, %f1443;
	sub.f32 	%f1460, %f1455, %f1459;
	ld.local.v4.f32 	{%f1461, %f1462, %f1463, %f1464}, [%rd690];
	mul.f32 	%f1465, %f102, %f1461;
	ld.local.v4.f32 	{%f1466, %f1467, %f1468, %f1469}, [%rd689];
	fma.rn.f32 	%f1470, %f1465, %f1466, %f1457;
	mul.f32 	%f1471, %f253, %f1461;
	ld.local.v4.f32 	{%f1472, %f1473, %f1474, %f1475}, [%rd688];
	mul.f32 	%f1476, %f1471, %f1472;
	sub.f32 	%f1477, %f1460, %f1476;
	mul.f32 	%f1478, %f102, %f1462;
	fma.rn.f32 	%f1479, %f1478, %f1467, %f1470;
	mul.f32 	%f1480, %f253, %f1462;
	mul.f32 	%f1481, %f1480, %f1473;
	sub.f32 	%f1482, %f1477, %f1481;
	mul.f32 	%f1483, %f102, %f1463;
	fma.rn.f32 	%f1484, %f1483, %f1468, %f1479;
	mul.f32 	%f1485, %f253, %f1463;
	mul.f32 	%f1486, %f1485, %f1474;
	sub.f32 	%f1487, %f1482, %f1486;
	mul.f32 	%f1488, %f102, %f1464;
	fma.rn.f32 	%f1489, %f1488, %f1469, %f1484;
	mul.f32 	%f1490, %f253, %f1464;
	mul.f32 	%f1491, %f1490, %f1475;
	sub.f32 	%f1492, %f1487, %f1491;
	ld.local.v4.f32 	{%f1493, %f1494, %f1495, %f1496}, [%rd690+16];
	mul.f32 	%f1497, %f102, %f1493;
	ld.local.v4.f32 	{%f1498, %f1499, %f1500, %f1501}, [%rd689+16];
	fma.rn.f32 	%f1502, %f1497, %f1498, %f1489;
	mul.f32 	%f1503, %f253, %f1493;
	ld.local.v4.f32 	{%f1504, %f1505, %f1506, %f1507}, [%rd688+16];
	mul.f32 	%f1508, %f1503, %f1504;
	sub.f32 	%f1509, %f1492, %f1508;
	mul.f32 	%f1510, %f102, %f1494;
	fma.rn.f32 	%f1511, %f1510, %f1499, %f1502;
	mul.f32 	%f1512, %f253, %f1494;
	mul.f32 	%f1513, %f1512, %f1505;
	sub.f32 	%f1514, %f1509, %f1513;
	mul.f32 	%f1515, %f102, %f1495;
	fma.rn.f32 	%f1516, %f1515, %f1500, %f1511;
	mul.f32 	%f1517, %f253, %f1495;
	mul.f32 	%f1518, %f1517, %f1506;
	sub.f32 	%f1519, %f1514, %f1518;
	mul.f32 	%f1520, %f102, %f1496;
	fma.rn.f32 	%f2682, %f1520, %f1501, %f1516;
	mul.f32 	%f1521, %f253, %f1496;
	mul.f32 	%f1522, %f1521, %f1507;
	sub.f32 	%f2683, %f1519, %f1522;
	add.s32 	%r606, %r606, 16;
	add.s64 	%rd690, %rd690, 64;
	add.s64 	%rd689, %rd689, 64;
	add.s64 	%rd688, %rd688, 64;
	setp.ne.s32 	%p144, %r606, 0;
	@%p144 bra 	$L__BB2_185;
$L__BB2_186:
	and.b32  	%r218, %r1, 15;
	setp.eq.s32 	%p145, %r218, 0;
	@%p145 bra 	$L__BB2_195;
	and.b32  	%r219, %r1, 7;
	setp.lt.u32 	%p146, %r218, 8;
	@%p146 bra 	$L__BB2_189;
	mul.wide.u32 	%rd494, %r607, 4;
	add.s64 	%rd495, %rd5, %rd494;
	ld.local.f32 	%f1524, [%rd495];
	mul.f32 	%f1525, %f102, %f1524;
	add.s64 	%rd496, %rd10, %rd494;
	ld.local.f32 	%f1526, [%rd496];
	fma.rn.f32 	%f1527, %f1525, %f1526, %f2682;
	mul.f32 	%f1528, %f253, %f1524;
	add.s64 	%rd497, %rd11, %rd494;
	ld.local.f32 	%f1529, [%rd497];
	mul.f32 	%f1530, %f1528, %f1529;
	sub.f32 	%f1531, %f2683, %f1530;
	ld.local.f32 	%f1532, [%rd495+4];
	mul.f32 	%f1533, %f102, %f1532;
	ld.local.f32 	%f1534, [%rd496+4];
	fma.rn.f32 	%f1535, %f1533, %f1534, %f1527;
	mul.f32 	%f1536, %f253, %f1532;
	ld.local.f32 	%f1537, [%rd497+4];
	mul.f32 	%f1538, %f1536, %f1537;
	sub.f32 	%f1539, %f1531, %f1538;
	ld.local.f32 	%f1540, [%rd495+8];
	mul.f32 	%f1541, %f102, %f1540;
	ld.local.f32 	%f1542, [%rd496+8];
	fma.rn.f32 	%f1543, %f1541, %f1542, %f1535;
	mul.f32 	%f1544, %f253, %f1540;
	ld.local.f32 	%f1545, [%rd497+8];
	mul.f32 	%f1546, %f1544, %f1545;
	sub.f32 	%f1547, %f1539, %f1546;
	ld.local.f32 	%f1548, [%rd495+12];
	mul.f32 	%f1549, %f102, %f1548;
	ld.local.f32 	%f1550, [%rd496+12];
	fma.rn.f32 	%f1551, %f1549, %f1550, %f1543;
	mul.f32 	%f1552, %f253, %f1548;
	ld.local.f32 	%f1553, [%rd497+12];
	mul.f32 	%f1554, %f1552, %f1553;
	sub.f32 	%f1555, %f1547, %f1554;
	ld.local.f32 	%f1556, [%rd495+16];
	mul.f32 	%f1557, %f102, %f1556;
	ld.local.f32 	%f1558, [%rd496+16];
	fma.rn.f32 	%f1559, %f1557, %f1558, %f1551;
	mul.f32 	%f1560, %f253, %f1556;
	ld.local.f32 	%f1561, [%rd497+16];
	mul.f32 	%f1562, %f1560, %f1561;
	sub.f32 	%f1563, %f1555, %f1562;
	ld.local.f32 	%f1564, [%rd495+20];
	mul.f32 	%f1565, %f102, %f1564;
	ld.local.f32 	%f1566, [%rd496+20];
	fma.rn.f32 	%f1567, %f1565, %f1566, %f1559;
	mul.f32 	%f1568, %f253, %f1564;
	ld.local.f32 	%f1569, [%rd497+20];
	mul.f32 	%f1570, %f1568, %f1569;
	sub.f32 	%f1571, %f1563, %f1570;
	ld.local.f32 	%f1572, [%rd495+24];
	mul.f32 	%f1573, %f102, %f1572;
	ld.local.f32 	%f1574, [%rd496+24];
	fma.rn.f32 	%f1575, %f1573, %f1574, %f1567;
	mul.f32 	%f1576, %f253, %f1572;
	ld.local.f32 	%f1577, [%rd497+24];
	mul.f32 	%f1578, %f1576, %f1577;
	sub.f32 	%f1579, %f1571, %f1578;
	ld.local.f32 	%f1580, [%rd495+28];
	mul.f32 	%f1581, %f102, %f1580;
	ld.local.f32 	%f1582, [%rd496+28];
	fma.rn.f32 	%f2682, %f1581, %f1582, %f1575;
	mul.f32 	%f1583, %f253, %f1580;
	ld.local.f32 	%f1584, [%rd497+28];
	mul.f32 	%f1585, %f1583, %f1584;
	sub.f32 	%f2683, %f1579, %f1585;
	add.s32 	%r607, %r607, 8;
$L__BB2_189:
	setp.eq.s32 	%p147, %r219, 0;
	@%p147 bra 	$L__BB2_195;
	and.b32  	%r222, %r1, 3;
	setp.lt.u32 	%p148, %r219, 4;
	@%p148 bra 	$L__BB2_192;
	mul.wide.u32 	%rd498, %r607, 4;
	add.s64 	%rd499, %rd5, %rd498;
	ld.local.f32 	%f1587, [%rd499];
	mul.f32 	%f1588, %f102, %f1587;
	add.s64 	%rd500, %rd10, %rd498;
	ld.local.f32 	%f1589, [%rd500];
	fma.rn.f32 	%f1590, %f1588, %f1589, %f2682;
	mul.f32 	%f1591, %f253, %f1587;
	add.s64 	%rd501, %rd11, %rd498;
	ld.local.f32 	%f1592, [%rd501];
	mul.f32 	%f1593, %f1591, %f1592;
	sub.f32 	%f1594, %f2683, %f1593;
	ld.local.f32 	%f1595, [%rd499+4];
	mul.f32 	%f1596, %f102, %f1595;
	ld.local.f32 	%f1597, [%rd500+4];
	fma.rn.f32 	%f1598, %f1596, %f1597, %f1590;
	mul.f32 	%f1599, %f253, %f1595;
	ld.local.f32 	%f1600, [%rd501+4];
	mul.f32 	%f1601, %f1599, %f1600;
	sub.f32 	%f1602, %f1594, %f1601;
	ld.local.f32 	%f1603, [%rd499+8];
	mul.f32 	%f1604, %f102, %f1603;
	ld.local.f32 	%f1605, [%rd500+8];
	fma.rn.f32 	%f1606, %f1604, %f1605, %f1598;
	mul.f32 	%f1607, %f253, %f1603;
	ld.local.f32 	%f1608, [%rd501+8];
	mul.f32 	%f1609, %f1607, %f1608;
	sub.f32 	%f1610, %f1602, %f1609;
	ld.local.f32 	%f1611, [%rd499+12];
	mul.f32 	%f1612, %f102, %f1611;
	ld.local.f32 	%f1613, [%rd500+12];
	fma.rn.f32 	%f2682, %f1612, %f1613, %f1606;
	mul.f32 	%f1614, %f253, %f1611;
	ld.local.f32 	%f1615, [%rd501+12];
	mul.f32 	%f1616, %f1614, %f1615;
	sub.f32 	%f2683, %f1610, %f1616;
	add.s32 	%r607, %r607, 4;
$L__BB2_192:
	setp.eq.s32 	%p149, %r222, 0;
	@%p149 bra 	$L__BB2_195;
	mul.wide.u32 	%rd502, %r607, 4;
	add.s64 	%rd693, %rd11, %rd502;
	add.s64 	%rd692, %rd10, %rd502;
	add.s64 	%rd691, %rd5, %rd502;
	neg.s32 	%r610, %r222;
$L__BB2_194:
	.pragma "nounroll";
	ld.local.f32 	%f1617, [%rd691];
	mul.f32 	%f1618, %f102, %f1617;
	ld.local.f32 	%f1619, [%rd692];
	fma.rn.f32 	%f2682, %f1618, %f1619, %f2682;
	mul.f32 	%f1620, %f253, %f1617;
	ld.local.f32 	%f1621, [%rd693];
	mul.f32 	%f1622, %f1620, %f1621;
	sub.f32 	%f2683, %f2683, %f1622;
	add.s64 	%rd693, %rd693, 4;
	add.s64 	%rd692, %rd692, 4;
	add.s64 	%rd691, %rd691, 4;
	add.s32 	%r610, %r610, 1;
	setp.ne.s32 	%p150, %r610, 0;
	@%p150 bra 	$L__BB2_194;
$L__BB2_195:
	setp.lt.s32 	%p151, %r1, 1;
	mul.f32 	%f1623, %f104, %f2655;
	mul.f32 	%f150, %f105, %f2665;
	fma.rn.f32 	%f151, %f102, %f2665, %f2682;
	fma.rn.f32 	%f152, %f1623, %f2665, %f2683;
	@%p151 bra 	$L__BB2_219;
	add.f32 	%f153, %f152, %f152;
	add.f32 	%f154, %f150, %f150;
	add.s32 	%r228, %r1, -1;
	setp.lt.u32 	%p152, %r228, 7;
	mov.b32 	%r613, 0;
	@%p152 bra 	$L__BB2_199;
	and.b32  	%r613, %r1, 2147483640;
	neg.s32 	%r611, %r613;
	add.s64 	%rd699, %rd6, 16;
	add.s64 	%rd698, %rd13, 16;
	add.s64 	%rd697, %rd10, 16;
	add.s64 	%rd696, %rd7, 16;
	add.s64 	%rd695, %rd11, 16;
	add.s64 	%rd694, %rd12, 16;
$L__BB2_198:
	.pragma "nounroll";
	ld.local.v4.f32 	{%f1625, %f1626, %f1627, %f1628}, [%rd699+-16];
	ld.local.v4.f32 	{%f1629, %f1630, %f1631, %f1632}, [%rd697+-16];
	fma.rn.f32 	%f1633, %f153, %f1629, %f1625;
	ld.local.v4.f32 	{%f1634, %f1635, %f1636, %f1637}, [%rd695+-16];
	fma.rn.f32 	%f1638, %f151, %f1634, %f1633;
	ld.local.v4.f32 	{%f1639, %f1640, %f1641, %f1642}, [%rd696+-16];
	fma.rn.f32 	%f1643, %f154, %f1634, %f1639;
	fma.rn.f32 	%f1644, %f151, %f1629, %f1643;
	fma.rn.f32 	%f1645, %f153, %f1630, %f1626;
	fma.rn.f32 	%f1646, %f151, %f1635, %f1645;
	fma.rn.f32 	%f1647, %f154, %f1635, %f1640;
	fma.rn.f32 	%f1648, %f151, %f1630, %f1647;
	fma.rn.f32 	%f1649, %f153, %f1631, %f1627;
	fma.rn.f32 	%f1650, %f151, %f1636, %f1649;
	fma.rn.f32 	%f1651, %f154, %f1636, %f1641;
	fma.rn.f32 	%f1652, %f151, %f1631, %f1651;
	fma.rn.f32 	%f1653, %f153, %f1632, %f1628;
	fma.rn.f32 	%f1654, %f151, %f1637, %f1653;
	st.local.v4.f32 	[%rd694+-16], {%f1638, %f1646, %f1650, %f1654};
	fma.rn.f32 	%f1655, %f154, %f1637, %f1642;
	fma.rn.f32 	%f1656, %f151, %f1632, %f1655;
	st.local.v4.f32 	[%rd698+-16], {%f1644, %f1648, %f1652, %f1656};
	ld.local.v4.f32 	{%f1657, %f1658, %f1659, %f1660}, [%rd699];
	ld.local.v4.f32 	{%f1661, %f1662, %f1663, %f1664}, [%rd697];
	fma.rn.f32 	%f1665, %f153, %f1661, %f1657;
	ld.local.v4.f32 	{%f1666, %f1667, %f1668, %f1669}, [%rd695];
	fma.rn.f32 	%f1670, %f151, %f1666, %f1665;
	ld.local.v4.f32 	{%f1671, %f1672, %f1673, %f1674}, [%rd696];
	fma.rn.f32 	%f1675, %f154, %f1666, %f1671;
	fma.rn.f32 	%f1676, %f151, %f1661, %f1675;
	fma.rn.f32 	%f1677, %f153, %f1662, %f1658;
	fma.rn.f32 	%f1678, %f151, %f1667, %f1677;
	fma.rn.f32 	%f1679, %f154, %f1667, %f1672;
	fma.rn.f32 	%f1680, %f151, %f1662, %f1679;
	fma.rn.f32 	%f1681, %f153, %f1663, %f1659;
	fma.rn.f32 	%f1682, %f151, %f1668, %f1681;
	fma.rn.f32 	%f1683, %f154, %f1668, %f1673;
	fma.rn.f32 	%f1684, %f151, %f1663, %f1683;
	fma.rn.f32 	%f1685, %f153, %f1664, %f1660;
	fma.rn.f32 	%f1686, %f151, %f1669, %f1685;
	st.local.v4.f32 	[%rd694], {%f1670, %f1678, %f1682, %f1686};
	fma.rn.f32 	%f1687, %f154, %f1669, %f1674;
	fma.rn.f32 	%f1688, %f151, %f1664, %f1687;
	st.local.v4.f32 	[%rd698], {%f1676, %f1680, %f1684, %f1688};
	add.s32 	%r611, %r611, 8;
	add.s64 	%rd699, %rd699, 32;
	add.s64 	%rd698, %rd698, 32;
	add.s64 	%rd697, %rd697, 32;
	add.s64 	%rd696, %rd696, 32;
	add.s64 	%rd695, %rd695, 32;
	add.s64 	%rd694, %rd694, 32;
	setp.ne.s32 	%p153, %r611, 0;
	@%p153 bra 	$L__BB2_198;
$L__BB2_199:
	and.b32  	%r234, %r1, 7;
	setp.eq.s32 	%p154, %r234, 0;
	@%p154 bra 	$L__BB2_207;
	and.b32  	%r235, %r1, 3;
	setp.lt.u32 	%p155, %r234, 4;
	@%p155 bra 	$L__BB2_202;
	mul.wide.u32 	%rd503, %r613, 4;
	add.s64 	%rd504, %rd6, %rd503;
	ld.local.f32 	%f1689, [%rd504];
	add.s64 	%rd505, %rd10, %rd503;
	ld.local.f32 	%f1690, [%rd505];
	fma.rn.f32 	%f1691, %f153, %f1690, %f1689;
	add.s64 	%rd506, %rd11, %rd503;
	ld.local.f32 	%f1692, [%rd506];
	fma.rn.f32 	%f1693, %f151, %f1692, %f1691;
	add.s64 	%rd507, %rd12, %rd503;
	st.local.f32 	[%rd507], %f1693;
	add.s64 	%rd508, %rd7, %rd503;
	ld.local.f32 	%f1694, [%rd508];
	fma.rn.f32 	%f1695, %f154, %f1692, %f1694;
	fma.rn.f32 	%f1696, %f151, %f1690, %f1695;
	add.s64 	%rd509, %rd13, %rd503;
	st.local.f32 	[%rd509], %f1696;
	ld.local.f32 	%f1697, [%rd504+4];
	ld.local.f32 	%f1698, [%rd505+4];
	fma.rn.f32 	%f1699, %f153, %f1698, %f1697;
	ld.local.f32 	%f1700, [%rd506+4];
	fma.rn.f32 	%f1701, %f151, %f1700, %f1699;
	st.local.f32 	[%rd507+4], %f1701;
	ld.local.f32 	%f1702, [%rd508+4];
	fma.rn.f32 	%f1703, %f154, %f1700, %f1702;
	fma.rn.f32 	%f1704, %f151, %f1698, %f1703;
	st.local.f32 	[%rd509+4], %f1704;
	ld.local.f32 	%f1705, [%rd504+8];
	ld.local.f32 	%f1706, [%rd505+8];
	fma.rn.f32 	%f1707, %f153, %f1706, %f1705;
	ld.local.f32 	%f1708, [%rd506+8];
	fma.rn.f32 	%f1709, %f151, %f1708, %f1707;
	st.local.f32 	[%rd507+8], %f1709;
	ld.local.f32 	%f1710, [%rd508+8];
	fma.rn.f32 	%f1711, %f154, %f1708, %f1710;
	fma.rn.f32 	%f1712, %f151, %f1706, %f1711;
	st.local.f32 	[%rd509+8], %f1712;
	ld.local.f32 	%f1713, [%rd504+12];
	ld.local.f32 	%f1714, [%rd505+12];
	fma.rn.f32 	%f1715, %f153, %f1714, %f1713;
	ld.local.f32 	%f1716, [%rd506+12];
	fma.rn.f32 	%f1717, %f151, %f1716, %f1715;
	st.local.f32 	[%rd507+12], %f1717;
	ld.local.f32 	%f1718, [%rd508+12];
	fma.rn.f32 	%f1719, %f154, %f1716, %f1718;
	fma.rn.f32 	%f1720, %f151, %f1714, %f1719;
	st.local.f32 	[%rd509+12], %f1720;
	add.s32 	%r613, %r613, 4;
$L__BB2_202:
	setp.eq.s32 	%p156, %r235, 0;
	@%p156 bra 	$L__BB2_207;
	setp.eq.s32 	%p157, %r235, 1;
	@%p157 bra 	$L__BB2_205;
	mul.wide.u32 	%rd510, %r613, 4;
	add.s64 	%rd511, %rd6, %rd510;
	ld.local.f32 	%f1721, [%rd511];
	add.s64 	%rd512, %rd10, %rd510;
	ld.local.f32 	%f1722, [%rd512];
	fma.rn.f32 	%f1723, %f153, %f1722, %f1721;
	add.s64 	%rd513, %rd11, %rd510;
	ld.local.f32 	%f1724, [%rd513];
	fma.rn.f32 	%f1725, %f151, %f1724, %f1723;
	add.s64 	%rd514, %rd12, %rd510;
	st.local.f32 	[%rd514], %f1725;
	add.s64 	%rd515, %rd7, %rd510;
	ld.local.f32 	%f1726, [%rd515];
	fma.rn.f32 	%f1727, %f154, %f1724, %f1726;
	fma.rn.f32 	%f1728, %f151, %f1722, %f1727;
	add.s64 	%rd516, %rd13, %rd510;
	st.local.f32 	[%rd516], %f1728;
	ld.local.f32 	%f1729, [%rd511+4];
	ld.local.f32 	%f1730, [%rd512+4];
	fma.rn.f32 	%f1731, %f153, %f1730, %f1729;
	ld.local.f32 	%f1732, [%rd513+4];
	fma.rn.f32 	%f1733, %f151, %f1732, %f1731;
	st.local.f32 	[%rd514+4], %f1733;
	ld.local.f32 	%f1734, [%rd515+4];
	fma.rn.f32 	%f1735, %f154, %f1732, %f1734;
	fma.rn.f32 	%f1736, %f151, %f1730, %f1735;
	st.local.f32 	[%rd516+4], %f1736;
	add.s32 	%r613, %r613, 2;
$L__BB2_205:
	and.b32  	%r472, %r1, 1;
	setp.eq.b32 	%p158, %r472, 1;
	not.pred 	%p159, %p158;
	@%p159 bra 	$L__BB2_207;
	mul.wide.u32 	%rd517, %r613, 4;
	add.s64 	%rd518, %rd6, %rd517;
	ld.local.f32 	%f1737, [%rd518];
	add.s64 	%rd519, %rd10, %rd517;
	ld.local.f32 	%f1738, [%rd519];
	fma.rn.f32 	%f1739, %f153, %f1738, %f1737;
	add.s64 	%rd520, %rd11, %rd517;
	ld.local.f32 	%f1740, [%rd520];
	fma.rn.f32 	%f1741, %f151, %f1740, %f1739;
	add.s64 	%rd521, %rd12, %rd517;
	st.local.f32 	[%rd521], %f1741;
	add.s64 	%rd522, %rd7, %rd517;
	ld.local.f32 	%f1742, [%rd522];
	fma.rn.f32 	%f1743, %f154, %f1740, %f1742;
	fma.rn.f32 	%f1744, %f151, %f1738, %f1743;
	add.s64 	%rd523, %rd13, %rd517;
	st.local.f32 	[%rd523], %f1744;
$L__BB2_207:
	and.b32  	%r240, %r1, 15;
	setp.lt.u32 	%p160, %r228, 15;
	mov.f32 	%f2692, 0f00000000;
	mov.b32 	%r617, 0;
	@%p160 bra 	$L__BB2_210;
	and.b32  	%r617, %r1, 2147483632;
	neg.s32 	%r615, %r617;
	add.s64 	%rd525, %rd356, %rd15;
	add.s64 	%rd700, %rd525, 32;
	mov.f32 	%f2692, 0f00000000;
$L__BB2_209:
	.pragma "nounroll";
	ld.global.f32 	%f1748, [%rd700+-32];
	fma.rn.f32 	%f1749, %f1748, %f1748, %f2692;
	ld.global.f32 	%f1750, [%rd700+-28];
	fma.rn.f32 	%f1751, %f1750, %f1750, %f1749;
	ld.global.f32 	%f1752, [%rd700+-24];
	fma.rn.f32 	%f1753, %f1752, %f1752, %f1751;
	ld.global.f32 	%f1754, [%rd700+-20];
	fma.rn.f32 	%f1755, %f1754, %f1754, %f1753;
	ld.global.f32 	%f1756, [%rd700+-16];
	fma.rn.f32 	%f1757, %f1756, %f1756, %f1755;
	ld.global.f32 	%f1758, [%rd700+-12];
	fma.rn.f32 	%f1759, %f1758, %f1758, %f1757;
	ld.global.f32 	%f1760, [%rd700+-8];
	fma.rn.f32 	%f1761, %f1760, %f1760, %f1759;
	ld.global.f32 	%f1762, [%rd700+-4];
	fma.rn.f32 	%f1763, %f1762, %f1762, %f1761;
	ld.global.f32 	%f1764, [%rd700];
	fma.rn.f32 	%f1765, %f1764, %f1764, %f1763;
	ld.global.f32 	%f1766, [%rd700+4];
	fma.rn.f32 	%f1767, %f1766, %f1766, %f1765;
	ld.global.f32 	%f1768, [%rd700+8];
	fma.rn.f32 	%f1769, %f1768, %f1768, %f1767;
	ld.global.f32 	%f1770, [%rd700+12];
	fma.rn.f32 	%f1771, %f1770, %f1770, %f1769;
	ld.global.f32 	%f1772, [%rd700+16];
	fma.rn.f32 	%f1773, %f1772, %f1772, %f1771;
	ld.global.f32 	%f1774, [%rd700+20];
	fma.rn.f32 	%f1775, %f1774, %f1774, %f1773;
	ld.global.f32 	%f1776, [%rd700+24];
	fma.rn.f32 	%f1777, %f1776, %f1776, %f1775;
	ld.global.f32 	%f1778, [%rd700+28];
	fma.rn.f32 	%f2692, %f1778, %f1778, %f1777;
	add.s32 	%r615, %r615, 16;
	add.s64 	%rd700, %rd700, 64;
	setp.ne.s32 	%p161, %r615, 0;
	@%p161 bra 	$L__BB2_209;
$L__BB2_210:
	setp.eq.s32 	%p162, %r240, 0;
	@%p162 bra 	$L__BB2_220;
	add.s64 	%rd222, %rd15, %rd356;
	setp.lt.u32 	%p163, %r240, 8;
	@%p163 bra 	$L__BB2_213;
	mul.wide.u32 	%rd527, %r617, 4;
	add.s64 	%rd528, %rd222, %rd527;
	ld.global.f32 	%f1780, [%rd528];
	fma.rn.f32 	%f1781, %f1780, %f1780, %f2692;
	ld.global.f32 	%f1782, [%rd528+4];
	fma.rn.f32 	%f1783, %f1782, %f1782, %f1781;
	ld.global.f32 	%f1784, [%rd528+8];
	fma.rn.f32 	%f1785, %f1784, %f1784, %f1783;
	ld.global.f32 	%f1786, [%rd528+12];
	fma.rn.f32 	%f1787, %f1786, %f1786, %f1785;
	ld.global.f32 	%f1788, [%rd528+16];
	fma.rn.f32 	%f1789, %f1788, %f1788, %f1787;
	ld.global.f32 	%f1790, [%rd528+20];
	fma.rn.f32 	%f1791, %f1790, %f1790, %f1789;
	ld.global.f32 	%f1792, [%rd528+24];
	fma.rn.f32 	%f1793, %f1792, %f1792, %f1791;
	ld.global.f32 	%f1794, [%rd528+28];
	fma.rn.f32 	%f2692, %f1794, %f1794, %f1793;
	add.s32 	%r617, %r617, 8;
$L__BB2_213:
	and.b32  	%r248, %r1, 7;
	setp.eq.s32 	%p164, %r248, 0;
	@%p164 bra 	$L__BB2_220;
	and.b32  	%r249, %r1, 3;
	setp.lt.u32 	%p165, %r248, 4;
	@%p165 bra 	$L__BB2_216;
	mul.wide.u32 	%rd529, %r617, 4;
	add.s64 	%rd530, %rd222, %rd529;
	ld.global.f32 	%f1796, [%rd530];
	fma.rn.f32 	%f1797, %f1796, %f1796, %f2692;
	ld.global.f32 	%f1798, [%rd530+4];
	fma.rn.f32 	%f1799, %f1798, %f1798, %f1797;
	ld.global.f32 	%f1800, [%rd530+8];
	fma.rn.f32 	%f1801, %f1800, %f1800, %f1799;
	ld.global.f32 	%f1802, [%rd530+12];
	fma.rn.f32 	%f2692, %f1802, %f1802, %f1801;
	add.s32 	%r617, %r617, 4;
$L__BB2_216:
	setp.eq.s32 	%p166, %r249, 0;
	@%p166 bra 	$L__BB2_220;
	mul.wide.u32 	%rd532, %r617, 4;
	add.s64 	%rd533, %rd356, %rd532;
	add.s64 	%rd701, %rd15, %rd533;
	neg.s32 	%r619, %r249;
$L__BB2_218:
	.pragma "nounroll";
	ld.global.f32 	%f1803, [%rd701];
	fma.rn.f32 	%f2692, %f1803, %f1803, %f2692;
	add.s64 	%rd701, %rd701, 4;
	add.s32 	%r619, %r619, 1;
	setp.eq.s32 	%p167, %r619, 0;
	@%p167 bra 	$L__BB2_220;
	bra.uni 	$L__BB2_218;
$L__BB2_219:
	mov.f32 	%f2692, 0f00000000;
$L__BB2_220:
	ld.param.u64 	%rd632, [_Z35poincare_ball_layer_backward_kernelPKfS0_S0_PfS1_ffxx_param_3];
	add.s64 	%rd226, %rd16, %rd356;
	cvta.to.global.u64 	%rd227, %rd632;
	add.s64 	%rd228, %rd227, %rd356;
	setp.geu.f32 	%p168, %f16, 0f33D6BF95;
	sqrt.rn.f32 	%f1804, %f2692;
	max.f32 	%f168, %f1804, 0f33D6BF95;
	mov.f32 	%f2714, 0f00000000;
	@%p168 bra 	$L__BB2_234;
	setp.lt.s32 	%p204, %r1, 1;
	@%p204 bra 	$L__BB2_286;
	add.s32 	%r504, %r1, -1;
	and.b32  	%r255, %r1, 15;
	setp.lt.u32 	%p205, %r504, 15;
	mov.b32 	%r632, 0;
	@%p205 bra 	$L__BB2_225;
	and.b32  	%r632, %r1, 2147483632;
	neg.s32 	%r620, %r632;
	add.s64 	%rd703, %rd12, 32;
	add.s64 	%rd569, %rd356, %rd227;
	add.s64 	%rd702, %rd569, 32;
$L__BB2_224:
	.pragma "nounroll";
	ld.local.v4.f32 	{%f2117, %f2118, %f2119, %f2120}, [%rd703+-32];
	mul.f32 	%f2121, %f1, %f2117;
	st.global.f32 	[%rd702+-32], %f2121;
	mul.f32 	%f2122, %f1, %f2118;
	st.global.f32 	[%rd702+-28], %f2122;
	mul.f32 	%f2123, %f1, %f2119;
	st.global.f32 	[%rd702+-24], %f2123;
	mul.f32 	%f2124, %f1, %f2120;
	st.global.f32 	[%rd702+-20], %f2124;
	ld.local.v4.f32 	{%f2125, %f2126, %f2127, %f2128}, [%rd703+-16];
	mul.f32 	%f2129, %f1, %f2125;
	st.global.f32 	[%rd702+-16], %f2129;
	mul.f32 	%f2130, %f1, %f2126;
	st.global.f32 	[%rd702+-12], %f2130;
	mul.f32 	%f2131, %f1, %f2127;
	st.global.f32 	[%rd702+-8], %f2131;
	mul.f32 	%f2132, %f1, %f2128;
	st.global.f32 	[%rd702+-4], %f2132;
	ld.local.v4.f32 	{%f2133, %f2134, %f2135, %f2136}, [%rd703];
	mul.f32 	%f2137, %f1, %f2133;
	st.global.f32 	[%rd702], %f2137;
	mul.f32 	%f2138, %f1, %f2134;
	st.global.f32 	[%rd702+4], %f2138;
	mul.f32 	%f2139, %f1, %f2135;
	st.global.f32 	[%rd702+8], %f2139;
	mul.f32 	%f2140, %f1, %f2136;
	st.global.f32 	[%rd702+12], %f2140;
	ld.local.v4.f32 	{%f2141, %f2142, %f2143, %f2144}, [%rd703+16];
	mul.f32 	%f2145, %f1, %f2141;
	st.global.f32 	[%rd702+16], %f2145;
	mul.f32 	%f2146, %f1, %f2142;
	st.global.f32 	[%rd702+20], %f2146;
	mul.f32 	%f2147, %f1, %f2143;
	st.global.f32 	[%rd702+24], %f2147;
	mul.f32 	%f2148, %f1, %f2144;
	st.global.f32 	[%rd702+28], %f2148;
	add.s32 	%r620, %r620, 16;
	add.s64 	%rd703, %rd703, 64;
	add.s64 	%rd702, %rd702, 64;
	setp.eq.s32 	%p206, %r620, 0;
	@%p206 bra 	$L__BB2_225;
	bra.uni 	$L__BB2_224;
$L__BB2_225:
	setp.eq.s32 	%p207, %r255, 0;
	@%p207 bra 	$L__BB2_273;
	and.b32  	%r296, %r1, 7;
	setp.lt.u32 	%p208, %r255, 8;
	@%p208 bra 	$L__BB2_228;
	mul.wide.u32 	%rd570, %r632, 4;
	add.s64 	%rd571, %rd12, %rd570;
	ld.local.f32 	%f2149, [%rd571];
	mul.f32 	%f2150, %f1, %f2149;
	add.s64 	%rd572, %rd228, %rd570;
	st.global.f32 	[%rd572], %f2150;
	ld.local.f32 	%f2151, [%rd571+4];
	mul.f32 	%f2152, %f1, %f2151;
	st.global.f32 	[%rd572+4], %f2152;
	ld.local.f32 	%f2153, [%rd571+8];
	mul.f32 	%f2154, %f1, %f2153;
	st.global.f32 	[%rd572+8], %f2154;
	ld.local.f32 	%f2155, [%rd571+12];
	mul.f32 	%f2156, %f1, %f2155;
	st.global.f32 	[%rd572+12], %f2156;
	ld.local.f32 	%f2157, [%rd571+16];
	mul.f32 	%f2158, %f1, %f2157;
	st.global.f32 	[%rd572+16], %f2158;
	ld.local.f32 	%f2159, [%rd571+20];
	mul.f32 	%f2160, %f1, %f2159;
	st.global.f32 	[%rd572+20], %f2160;
	ld.local.f32 	%f2161, [%rd571+24];
	mul.f32 	%f2162, %f1, %f2161;
	st.global.f32 	[%rd572+24], %f2162;
	ld.local.f32 	%f2163, [%rd571+28];
	mul.f32 	%f2164, %f1, %f2163;
	st.global.f32 	[%rd572+28], %f2164;
	add.s32 	%r632, %r632, 8;
$L__BB2_228:
	setp.eq.s32 	%p209, %r296, 0;
	@%p209 bra 	$L__BB2_273;
	and.b32  	%r299, %r1, 3;
	setp.lt.u32 	%p210, %r296, 4;
	@%p210 bra 	$L__BB2_231;
	mul.wide.u32 	%rd573, %r632, 4;
	add.s64 	%rd574, %rd12, %rd573;
	ld.local.f32 	%f2165, [%rd574];
	mul.f32 	%f2166, %f1, %f2165;
	add.s64 	%rd575, %rd228, %rd573;
	st.global.f32 	[%rd575], %f2166;
	ld.local.f32 	%f2167, [%rd574+4];
	mul.f32 	%f2168, %f1, %f2167;
	st.global.f32 	[%rd575+4], %f2168;
	ld.local.f32 	%f2169, [%rd574+8];
	mul.f32 	%f2170, %f1, %f2169;
	st.global.f32 	[%rd575+8], %f2170;
	ld.local.f32 	%f2171, [%rd574+12];
	mul.f32 	%f2172, %f1, %f2171;
	st.global.f32 	[%rd575+12], %f2172;
	add.s32 	%r632, %r632, 4;
$L__BB2_231:
	setp.eq.s32 	%p211, %r299, 0;
	@%p211 bra 	$L__BB2_273;
	mul.wide.u32 	%rd577, %r632, 4;
	add.s64 	%rd578, %rd356, %rd577;
	add.s64 	%rd715, %rd227, %rd578;
	add.s64 	%rd714, %rd12, %rd577;
	neg.s32 	%r634, %r299;
$L__BB2_233:
	.pragma "nounroll";
	ld.local.f32 	%f2173, [%rd714];
	mul.f32 	%f2174, %f1, %f2173;
	st.global.f32 	[%rd715], %f2174;
	add.s64 	%rd715, %rd715, 4;
	add.s64 	%rd714, %rd714, 4;
	add.s32 	%r634, %r634, 1;
	setp.eq.s32 	%p212, %r634, 0;
	@%p212 bra 	$L__BB2_273;
	bra.uni 	$L__BB2_233;
$L__BB2_234:
	setp.leu.f32 	%p169, %f253, 0f00000000;
	@%p169 bra 	$L__BB2_238;
	sqrt.rn.f32 	%f169, %f253;
	mul.f32 	%f170, %f168, %f169;
	min.f32 	%f171, %f170, 0f3F7FFFFE;
	abs.f32 	%f1853, %f171;
	mov.f32 	%f1854, 0f3F800000;
	sub.f32 	%f1855, %f1854, %f1853;
	rcp.approx.ftz.f32 	%f1856, %f1855;
	add.f32 	%f1857, %f1856, %f1856;
	mul.f32 	%f1858, %f1853, %f1857;
	setp.gt.f32 	%p180, %f1853, 0f7E800000;
	selp.f32 	%f172, 0fC0000000, %f1858, %p180;
	add.rz.f32 	%f1859, %f172, %f1854;
	mov.b32 	%r494, %f1859;
	add.s32 	%r495, %r494, -1061158912;
	and.b32  	%r496, %r495, -8388608;
	mov.b32 	%r260, %f172;
	sub.s32 	%r497, %r260, %r496;
	mov.b32 	%f1860, %r497;
	sub.s32 	%r498, 1082130432, %r496;
	mov.b32 	%f1861, %r498;
	fma.rn.f32 	%f1862, %f1861, 0f3E800000, 0fBF800000;
	add.f32 	%f1863, %f1862, %f1860;
	cvt.rn.f32.s32 	%f1864, %r496;
	mul.f32 	%f1865, %f1864, 0f34000000;
	fma.rn.f32 	%f1866, %f1863, 0fBD39BF78, 0f3DD80012;
	fma.rn.f32 	%f1867, %f1866, %f1863, 0fBE0778E0;
	fma.rn.f32 	%f1868, %f1867, %f1863, 0f3E146475;
	fma.rn.f32 	%f1869, %f1868, %f1863, 0fBE2A68DD;
	fma.rn.f32 	%f1870, %f1869, %f1863, 0f3E4CAF9E;
	fma.rn.f32 	%f1871, %f1870, %f1863, 0fBE800042;
	fma.rn.f32 	%f1872, %f1871, %f1863, 0f3EAAAAE6;
	fma.rn.f32 	%f1873, %f1872, %f1863, 0fBF000000;
	mul.f32 	%f1874, %f1863, %f1873;
	fma.rn.f32 	%f1875, %f1874, %f1863, %f1863;
	fma.rn.f32 	%f2693, %f1865, 0f3F317218, %f1875;
	setp.lt.u32 	%p181, %r260, 2139095040;
	@%p181 bra 	$L__BB2_237;
	setp.gt.s32 	%p182, %r260, -1082130432;
	fma.rn.f32 	%f1876, %f172, 0f7F800000, 0f7F800000;
	selp.f32 	%f1877, %f1876, %f2693, %p182;
	setp.eq.f32 	%p183, %f172, 0f00000000;
	selp.f32 	%f2693, 0f80000000, %f1877, %p183;
$L__BB2_237:
	mov.f32 	%f1878, 0f3F000000;
	copysign.f32 	%f1879, %f171, %f1878;
	mul.f32 	%f1880, %f1879, %f2693;
	mul.f32 	%f1881, %f1, %f1880;
	abs.f32 	%f1882, %f1881;
	mul.f32 	%f1883, %f1882, 0f4038AA3B;
	ex2.approx.ftz.f32 	%f1884, %f1883;
	add.f32 	%f1885, %f1884, 0f3F800000;
	rcp.approx.ftz.f32 	%f1886, %f1885;
	fma.rn.f32 	%f1887, %f1886, 0fC0000000, 0f3F800000;
	setp.ge.f32 	%p184, %f1882, 0f41102CB4;
	selp.f32 	%f1888, 0f3F800000, %f1887, %p184;
	copysign.f32 	%f1889, %f1881, %f1888;
	mul.f32 	%f1890, %f1881, %f1881;
	fma.rn.f32 	%f1891, %f1890, 0f3C80F082, 0fBD563CAE;
	fma.rn.f32 	%f1892, %f1891, %f1890, 0f3E085941;
	fma.rn.f32 	%f1893, %f1892, %f1890, 0fBEAAA9ED;
	fma.rn.f32 	%f1894, %f1893, %f1890, 0f00000000;
	fma.rn.f32 	%f1895, %f1894, %f1881, %f1881;
	setp.ge.f32 	%p185, %f1882, 0f3F19999A;
	selp.f32 	%f1896, %f1889, %f1895, %p185;
	div.rn.f32 	%f2695, %f1896, %f170;
	mul.f32 	%f1897, %f1896, %f1896;
	mov.f32 	%f1898, 0f3F800000;
	sub.f32 	%f1899, %f1898, %f1897;
	mul.f32 	%f1900, %f1, %f1899;
	mul.f32 	%f1901, %f171, %f171;
	sub.f32 	%f1902, %f1898, %f1901;
	max.f32 	%f1903, %f1902, 0f33D6BF95;
	rcp.rn.f32 	%f1904, %f1903;
	div.rn.f32 	%f1905, %f169, %f168;
	mul.f32 	%f1906, %f1905, %f1904;
	mul.f32 	%f1907, %f1906, %f1900;
	div.rn.f32 	%f1908, %f1907, %f170;
	div.rn.f32 	%f1909, %f2695, %f168;
	sub.f32 	%f2696, %f1908, %f1909;
	bra.uni 	$L__BB2_247;
$L__BB2_238:
	neg.f32 	%f1805, %f253;
	sqrt.rn.f32 	%f178, %f1805;
	mul.f32 	%f179, %f168, %f178;
	abs.f32 	%f1806, %f179;
	setp.gt.f32 	%p170, %f1806, 0f3F800000;
	rcp.approx.ftz.f32 	%f1807, %f1806;
	selp.f32 	%f1808, %f1807, %f1806, %p170;
	mul.f32 	%f1809, %f1808, %f1808;
	fma.rn.f32 	%f1810, %f1809, 0f3B2090AA, 0fBC6BE14F;
	fma.rn.f32 	%f1811, %f1810, %f1809, 0f3D23397E;
	fma.rn.f32 	%f1812, %f1811, %f1809, 0fBD948A7A;
	fma.rn.f32 	%f1813, %f1812, %f1809, 0f3DD76B21;
	fma.rn.f32 	%f1814, %f1813, %f1809, 0fBE111E88;
	fma.rn.f32 	%f1815, %f1814, %f1809, 0f3E4CAF60;
	fma.rn.f32 	%f1816, %f1815, %f1809, 0fBEAAAA27;
	mul.f32 	%f1817, %f1809, %f1816;
	fma.rn.f32 	%f1818, %f1817, %f1808, %f1808;
	neg.f32 	%f1819, %f1818;
	fma.rn.f32 	%f1820, 0f3F6EE581, 0f3FD774EB, %f1819;
	selp.f32 	%f1821, %f1820, %f1818, %p170;
	setp.num.f32 	%p171, %f1806, %f1806;
	copysign.f32 	%f1822, %f179, %f1821;
	selp.f32 	%f1823, %f1822, %f1821, %p171;
	mul.f32 	%f180, %f1, %f1823;
	mul.f32 	%f1824, %f180, 0f3F22F983;
	cvt.rni.s32.f32 	%r624, %f1824;
	cvt.rn.f32.s32 	%f1825, %r624;
	fma.rn.f32 	%f1826, %f1825, 0fBFC90FDA, %f180;
	fma.rn.f32 	%f1827, %f1825, 0fB3A22168, %f1826;
	fma.rn.f32 	%f2694, %f1825, 0fA7C234C5, %f1827;
	abs.f32 	%f182, %f180;
	setp.ltu.f32 	%p172, %f182, 0f47CE4780;
	@%p172 bra 	$L__BB2_246;
	setp.neu.f32 	%p173, %f182, 0f7F800000;
	@%p173 bra 	$L__BB2_241;
	mov.f32 	%f1830, 0f00000000;
	mul.rn.f32 	%f2694, %f180, %f1830;
	mov.b32 	%r624, 0;
	bra.uni 	$L__BB2_246;
$L__BB2_241:
	mov.b32 	%r262, %f180;
	shl.b32 	%r475, %r262, 8;
	or.b32  	%r263, %r475, -2147483648;
	mov.b64 	%rd706, 0;
	mov.b32 	%r621, 0;
	mov.u64 	%rd704, __cudart_i2opi_f;
	mov.u64 	%rd705, %rd2;
$L__BB2_242:
	.pragma "nounroll";
	ld.global.nc.u32 	%r476, [%rd704];
	mad.wide.u32 	%rd537, %r476, %r263, %rd706;
	shr.u64 	%rd706, %rd537, 32;
	st.local.u32 	[%rd705], %rd537;
	add.s32 	%r621, %r621, 1;
	add.s64 	%rd705, %rd705, 4;
	add.s64 	%rd704, %rd704, 4;
	setp.ne.s32 	%p174, %r621, 6;
	@%p174 bra 	$L__BB2_242;
	shr.u32 	%r477, %r262, 23;
	st.local.u32 	[%rd2+24], %rd706;
	and.b32  	%r266, %r477, 31;
	and.b32  	%r478, %r477, 224;
	add.s32 	%r479, %r478, -128;
	shr.u32 	%r480, %r479, 5;
	mul.wide.u32 	%rd538, %r480, 4;
	sub.s64 	%rd241, %rd2, %rd538;
	ld.local.u32 	%r622, [%rd241+24];
	ld.local.u32 	%r623, [%rd241+20];
	setp.eq.s32 	%p175, %r266, 0;
	@%p175 bra 	$L__BB2_245;
	shf.l.wrap.b32 	%r622, %r623, %r622, %r266;
	ld.local.u32 	%r481, [%rd241+16];
	shf.l.wrap.b32 	%r623, %r481, %r623, %r266;
$L__BB2_245:
	shr.u32 	%r482, %r622, 30;
	shf.l.wrap.b32 	%r483, %r623, %r622, 2;
	shl.b32 	%r484, %r623, 2;
	shr.u32 	%r485, %r483, 31;
	add.s32 	%r486, %r485, %r482;
	neg.s32 	%r487, %r486;
	setp.lt.s32 	%p176, %r262, 0;
	selp.b32 	%r624, %r487, %r486, %p176;
	xor.b32  	%r488, %r483, %r262;
	shr.s32 	%r489, %r483, 31;
	xor.b32  	%r490, %r489, %r483;
	xor.b32  	%r491, %r489, %r484;
	cvt.u64.u32 	%rd539, %r490;
	shl.b64 	%rd540, %rd539, 32;
	cvt.u64.u32 	%rd541, %r491;
	or.b64  	%rd542, %rd540, %rd541;
	cvt.rn.f64.s64 	%fd5, %rd542;
	mul.f64 	%fd6, %fd5, 0d3BF921FB54442D19;
	cvt.rn.f32.f64 	%f1828, %fd6;
	neg.f32 	%f1829, %f1828;
	setp.lt.s32 	%p177, %r488, 0;
	selp.f32 	%f2694, %f1829, %f1828, %p177;
$L__BB2_246:
	mul.f32 	%f1831, %f2694, %f2694;
	fma.rn.f32 	%f1832, %f1831, 0f3C190000, 0f3B560000;
	fma.rn.f32 	%f1833, %f1832, %f1831, 0f3CC70000;
	fma.rn.f32 	%f1834, %f1833, %f1831, 0f3D5B0000;
	fma.rn.f32 	%f1835, %f1834, %f1831, 0f3E089438;
	fma.rn.f32 	%f1836, %f1835, %f1831, 0f3EAAAA88;
	mul.rn.f32 	%f1837, %f1831, %f2694;
	fma.rn.f32 	%f1838, %f1836, %f1837, %f2694;
	abs.f32 	%f1839, %f2694;
	setp.eq.f32 	%p178, %f1839, 0f3A00B43C;
	selp.f32 	%f1840, %f2694, %f1838, %p178;
	and.b32  	%r493, %r624, 1;
	setp.eq.b32 	%p179, %r493, 1;
	neg.f32 	%f1841, %f1840;
	rcp.approx.ftz.f32 	%f1842, %f1841;
	selp.f32 	%f1843, %f1842, %f1840, %p179;
	div.rn.f32 	%f2695, %f1843, %f179;
	fma.rn.f32 	%f1844, %f1843, %f1843, 0f3F800000;
	mul.f32 	%f1845, %f1, %f1844;
	fma.rn.f32 	%f1846, %f179, %f179, 0f3F800000;
	rcp.rn.f32 	%f1847, %f1846;
	div.rn.f32 	%f1848, %f178, %f168;
	mul.f32 	%f1849, %f1848, %f1847;
	mul.f32 	%f1850, %f1849, %f1845;
	div.rn.f32 	%f1851, %f1850, %f179;
	div.rn.f32 	%f1852, %f2695, %f168;
	sub.f32 	%f2696, %f1851, %f1852;
$L__BB2_247:
	add.s64 	%rd242, %rd15, %rd356;
	setp.lt.s32 	%p186, %r1, 1;
	mov.f32 	%f2704, 0f00000000;
	@%p186 bra 	$L__BB2_260;
	add.s32 	%r500, %r1, -1;
	and.b32  	%r275, %r1, 15;
	setp.lt.u32 	%p187, %r500, 15;
	mov.f32 	%f2704, 0f00000000;
	mov.b32 	%r625, 0;
	@%p187 bra 	$L__BB2_251;
	and.b32  	%r625, %r1, 2147483632;
	neg.s32 	%r629, %r625;
	add.s64 	%rd710, %rd12, 32;
	add.s64 	%rd545, %rd356, %rd15;
	add.s64 	%rd709, %rd545, 32;
	mov.f32 	%f2704, 0f00000000;
$L__BB2_250:
	.pragma "nounroll";
	ld.local.v4.f32 	{%f1914, %f1915, %f1916, %f1917}, [%rd710+-32];
	ld.global.f32 	%f1918, [%rd709+-32];
	fma.rn.f32 	%f1919, %f1914, %f1918, %f2704;
	ld.global.f32 	%f1920, [%rd709+-28];
	fma.rn.f32 	%f1921, %f1915, %f1920, %f1919;
	ld.global.f32 	%f1922, [%rd709+-24];
	fma.rn.f32 	%f1923, %f1916, %f1922, %f1921;
	ld.global.f32 	%f1924, [%rd709+-20];
	fma.rn.f32 	%f1925, %f1917, %f1924, %f1923;
	ld.local.v4.f32 	{%f1926, %f1927, %f1928, %f1929}, [%rd710+-16];
	ld.global.f32 	%f1930, [%rd709+-16];
	fma.rn.f32 	%f1931, %f1926, %f1930, %f1925;
	ld.global.f32 	%f1932, [%rd709+-12];
	fma.rn.f32 	%f1933, %f1927, %f1932, %f1931;
	ld.global.f32 	%f1934, [%rd709+-8];
	fma.rn.f32 	%f1935, %f1928, %f1934, %f1933;
	ld.global.f32 	%f1936, [%rd709+-4];
	fma.rn.f32 	%f1937, %f1929, %f1936, %f1935;
	ld.local.v4.f32 	{%f1938, %f1939, %f1940, %f1941}, [%rd710];
	ld.global.f32 	%f1942, [%rd709];
	fma.rn.f32 	%f1943, %f1938, %f1942, %f1937;
	ld.global.f32 	%f1944, [%rd709+4];
	fma.rn.f32 	%f1945, %f1939, %f1944, %f1943;
	ld.global.f32 	%f1946, [%rd709+8];
	fma.rn.f32 	%f1947, %f1940, %f1946, %f1945;
	ld.global.f32 	%f1948, [%rd709+12];
	fma.rn.f32 	%f1949, %f1941, %f1948, %f1947;
	ld.local.v4.f32 	{%f1950, %f1951, %f1952, %f1953}, [%rd710+16];
	ld.global.f32 	%f1954, [%rd709+16];
	fma.rn.f32 	%f1955, %f1950, %f1954, %f1949;
	ld.global.f32 	%f1956, [%rd709+20];
	fma.rn.f32 	%f1957, %f1951, %f1956, %f1955;
	ld.global.f32 	%f1958, [%rd709+24];
	fma.rn.f32 	%f1959, %f1952, %f1958, %f1957;
	ld.global.f32 	%f1960, [%rd709+28];
	fma.rn.f32 	%f2704, %f1953, %f1960, %f1959;
	add.s32 	%r629, %r629, 16;
	add.s64 	%rd710, %rd710, 64;
	add.s64 	%rd709, %rd709, 64;
	setp.eq.s32 	%p188, %r629, 0;
	@%p188 bra 	$L__BB2_251;
	bra.uni 	$L__BB2_250;
$L__BB2_251:
	setp.eq.s32 	%p189, %r275, 0;
	@%p189 bra 	$L__BB2_260;
	and.b32  	%r279, %r1, 7;
	setp.lt.u32 	%p190, %r275, 8;
	@%p190 bra 	$L__BB2_254;
	mul.wide.u32 	%rd546, %r625, 4;
	add.s64 	%rd547, %rd12, %rd546;
	ld.local.f32 	%f1962, [%rd547];
	add.s64 	%rd548, %rd242, %rd546;
	ld.global.f32 	%f1963, [%rd548];
	fma.rn.f32 	%f1964, %f1962, %f1963, %f2704;
	ld.local.f32 	%f1965, [%rd547+4];
	ld.global.f32 	%f1966, [%rd548+4];
	fma.rn.f32 	%f1967, %f1965, %f1966, %f1964;
	ld.local.f32 	%f1968, [%rd547+8];
	ld.global.f32 	%f1969, [%rd548+8];
	fma.rn.f32 	%f1970, %f1968, %f1969, %f1967;
	ld.local.f32 	%f1971, [%rd547+12];
	ld.global.f32 	%f1972, [%rd548+12];
	fma.rn.f32 	%f1973, %f1971, %f1972, %f1970;
	ld.local.f32 	%f1974, [%rd547+16];
	ld.global.f32 	%f1975, [%rd548+16];
	fma.rn.f32 	%f1976, %f1974, %f1975, %f1973;
	ld.local.f32 	%f1977, [%rd547+20];
	ld.global.f32 	%f1978, [%rd548+20];
	fma.rn.f32 	%f1979, %f1977, %f1978, %f1976;
	ld.local.f32 	%f1980, [%rd547+24];
	ld.global.f32 	%f1981, [%rd548+24];
	fma.rn.f32 	%f1982, %f1980, %f1981, %f1979;
	ld.local.f32 	%f1983, [%rd547+28];
	ld.global.f32 	%f1984, [%rd548+28];
	fma.rn.f32 	%f2704, %f1983, %f1984, %f1982;
	add.s32 	%r625, %r625, 8;
$L__BB2_254:
	setp.eq.s32 	%p191, %r279, 0;
	@%p191 bra 	$L__BB2_260;
	and.b32  	%r282, %r1, 3;
	setp.lt.u32 	%p192, %r279, 4;
	@%p192 bra 	$L__BB2_257;
	mul.wide.u32 	%rd549, %r625, 4;
	add.s64 	%rd550, %rd12, %rd549;
	ld.local.f32 	%f1986, [%rd550];
	add.s64 	%rd551, %rd242, %rd549;
	ld.global.f32 	%f1987, [%rd551];
	fma.rn.f32 	%f1988, %f1986, %f1987, %f2704;
	ld.local.f32 	%f1989, [%rd550+4];
	ld.global.f32 	%f1990, [%rd551+4];
	fma.rn.f32 	%f1991, %f1989, %f1990, %f1988;
	ld.local.f32 	%f1992, [%rd550+8];
	ld.global.f32 	%f1993, [%rd551+8];
	fma.rn.f32 	%f1994, %f1992, %f1993, %f1991;
	ld.local.f32 	%f1995, [%rd550+12];
	ld.global.f32 	%f1996, [%rd551+12];
	fma.rn.f32 	%f2704, %f1995, %f1996, %f1994;
	add.s32 	%r625, %r625, 4;
$L__BB2_257:
	setp.eq.s32 	%p193, %r282, 0;
	@%p193 bra 	$L__BB2_260;
	mul.wide.u32 	%rd553, %r625, 4;
	add.s64 	%rd554, %rd356, %rd553;
	add.s64 	%rd708, %rd15, %rd554;
	add.s64 	%rd707, %rd12, %rd553;
	neg.s32 	%r628, %r282;
$L__BB2_259:
	.pragma "nounroll";
	ld.local.f32 	%f1997, [%rd707];
	ld.global.f32 	%f1998, [%rd708];
	fma.rn.f32 	%f2704, %f1997, %f1998, %f2704;
	add.s64 	%rd708, %rd708, 4;
	add.s64 	%rd707, %rd707, 4;
	add.s32 	%r628, %r628, 1;
	setp.ne.s32 	%p194, %r628, 0;
	@%p194 bra 	$L__BB2_259;
$L__BB2_260:
	setp.lt.s32 	%p195, %r1, 1;
	@%p195 bra 	$L__BB2_286;
	mul.f32 	%f201, %f2696, %f2704;
	add.s32 	%r502, %r1, -1;
	and.b32  	%r288, %r1, 15;
	setp.lt.u32 	%p196, %r502, 15;
	mov.b32 	%r635, 0;
	@%p196 bra 	$L__BB2_264;
	and.b32  	%r635, %r1, 2147483632;
	neg.s32 	%r630, %r635;
	add.s64 	%rd713, %rd12, 32;
	add.s64 	%rd556, %rd356, 32;
	add.s64 	%rd712, %rd15, %rd556;
	add.s64 	%rd711, %rd227, %rd556;
$L__BB2_263:
	.pragma "nounroll";
	ld.local.v4.f32 	{%f2000, %f2001, %f2002, %f2003}, [%rd713+-32];
	ld.global.f32 	%f2004, [%rd712+-32];
	mul.f32 	%f2005, %f201, %f2004;
	fma.rn.f32 	%f2006, %f2695, %f2000, %f2005;
	st.global.f32 	[%rd711+-32], %f2006;
	ld.global.f32 	%f2007, [%rd712+-28];
	mul.f32 	%f2008, %f201, %f2007;
	fma.rn.f32 	%f2009, %f2695, %f2001, %f2008;
	st.global.f32 	[%rd711+-28], %f2009;
	ld.global.f32 	%f2010, [%rd712+-24];
	mul.f32 	%f2011, %f201, %f2010;
	fma.rn.f32 	%f2012, %f2695, %f2002, %f2011;
	st.global.f32 	[%rd711+-24], %f2012;
	ld.global.f32 	%f2013, [%rd712+-20];
	mul.f32 	%f2014, %f201, %f2013;
	fma.rn.f32 	%f2015, %f2695, %f2003, %f2014;
	st.global.f32 	[%rd711+-20], %f2015;
	ld.local.v4.f32 	{%f2016, %f2017, %f2018, %f2019}, [%rd713+-16];
	ld.global.f32 	%f2020, [%rd712+-16];
	mul.f32 	%f2021, %f201, %f2020;
	fma.rn.f32 	%f2022, %f2695, %f2016, %f2021;
	st.global.f32 	[%rd711+-16], %f2022;
	ld.global.f32 	%f2023, [%rd712+-12];
	mul.f32 	%f2024, %f201, %f2023;
	fma.rn.f32 	%f2025, %f2695, %f2017, %f2024;
	st.global.f32 	[%rd711+-12], %f2025;
	ld.global.f32 	%f2026, [%rd712+-8];
	mul.f32 	%f2027, %f201, %f2026;
	fma.rn.f32 	%f2028, %f2695, %f2018, %f2027;
	st.global.f32 	[%rd711+-8], %f2028;
	ld.global.f32 	%f2029, [%rd712+-4];
	mul.f32 	%f2030, %f201, %f2029;
	fma.rn.f32 	%f2031, %f2695, %f2019, %f2030;
	st.global.f32 	[%rd711+-4], %f2031;
	ld.local.v4.f32 	{%f2032, %f2033, %f2034, %f2035}, [%rd713];
	ld.global.f32 	%f2036, [%rd712];
	mul.f32 	%f2037, %f201, %f2036;
	fma.rn.f32 	%f2038, %f2695, %f2032, %f2037;
	st.global.f32 	[%rd711], %f2038;
	ld.global.f32 	%f2039, [%rd712+4];
	mul.f32 	%f2040, %f201, %f2039;
	fma.rn.f32 	%f2041, %f2695, %f2033, %f2040;
	st.global.f32 	[%rd711+4], %f2041;
	ld.global.f32 	%f2042, [%rd712+8];
	mul.f32 	%f2043, %f201, %f2042;
	fma.rn.f32 	%f2044, %f2695, %f2034, %f2043;
	st.global.f32 	[%rd711+8], %f2044;
	ld.global.f32 	%f2045, [%rd712+12];
	mul.f32 	%f2046, %f201, %f2045;
	fma.rn.f32 	%f2047, %f2695, %f2035, %f2046;
	st.global.f32 	[%rd711+12], %f2047;
	ld.local.v4.f32 	{%f2048, %f2049, %f2050, %f2051}, [%rd713+16];
	ld.global.f32 	%f2052, [%rd712+16];
	mul.f32 	%f2053, %f201, %f2052;
	fma.rn.f32 	%f2054, %f2695, %f2048, %f2053;
	st.global.f32 	[%rd711+16], %f2054;
	ld.global.f32 	%f2055, [%rd712+20];
	mul.f32 	%f2056, %f201, %f2055;
	fma.rn.f32 	%f2057, %f2695, %f2049, %f2056;
	st.global.f32 	[%rd711+20], %f2057;
	ld.global.f32 	%f2058, [%rd712+24];
	mul.f32 	%f2059, %f201, %f2058;
	fma.rn.f32 	%f2060, %f2695, %f2050, %f2059;
	st.global.f32 	[%rd711+24], %f2060;
	ld.global.f32 	%f2061, [%rd712+28];
	mul.f32 	%f2062, %f201, %f2061;
	fma.rn.f32 	%f2063, %f2695, %f2051, %f2062;
	st.global.f32 	[%rd711+28], %f2063;
	add.s32 	%r630, %r630, 16;
	add.s64 	%rd713, %rd713, 64;
	add.s64 	%rd712, %rd712, 64;
	add.s64 	%rd711, %rd711, 64;
	setp.eq.s32 	%p197, %r630, 0;
	@%p197 bra 	$L__BB2_264;
	bra.uni 	$L__BB2_263;
$L__BB2_264:
	setp.eq.s32 	%p198, %r288, 0;
	@%p198 bra 	$L__BB2_273;
	and.b32  	%r306, %r1, 7;
	setp.lt.u32 	%p199, %r288, 8;
	@%p199 bra 	$L__BB2_267;
	mul.wide.u32 	%rd557, %r635, 4;
	add.s64 	%rd558, %rd12, %rd557;
	ld.local.f32 	%f2064, [%rd558];
	add.s64 	%rd559, %rd242, %rd557;
	ld.global.f32 	%f2065, [%rd559];
	mul.f32 	%f2066, %f201, %f2065;
	fma.rn.f32 	%f2067, %f2695, %f2064, %f2066;
	add.s64 	%rd560, %rd228, %rd557;
	st.global.f32 	[%rd560], %f2067;
	ld.local.f32 	%f2068, [%rd558+4];
	ld.global.f32 	%f2069, [%rd559+4];
	mul.f32 	%f2070, %f201, %f2069;
	fma.rn.f32 	%f2071, %f2695, %f2068, %f2070;
	st.global.f32 	[%rd560+4], %f2071;
	ld.local.f32 	%f2072, [%rd558+8];
	ld.global.f32 	%f2073, [%rd559+8];
	mul.f32 	%f2074, %f201, %f2073;
	fma.rn.f32 	%f2075, %f2695, %f2072, %f2074;
	st.global.f32 	[%rd560+8], %f2075;
	ld.local.f32 	%f2076, [%rd558+12];
	ld.global.f32 	%f2077, [%rd559+12];
	mul.f32 	%f2078, %f201, %f2077;
	fma.rn.f32 	%f2079, %f2695, %f2076, %f2078;
	st.global.f32 	[%rd560+12], %f2079;
	ld.local.f32 	%f2080, [%rd558+16];
	ld.global.f32 	%f2081, [%rd559+16];
	mul.f32 	%f2082, %f201, %f2081;
	fma.rn.f32 	%f2083, %f2695, %f2080, %f2082;
	st.global.f32 	[%rd560+16], %f2083;
	ld.local.f32 	%f2084, [%rd558+20];
	ld.global.f32 	%f2085, [%rd559+20];
	mul.f32 	%f2086, %f201, %f2085;
	fma.rn.f32 	%f2087, %f2695, %f2084, %f2086;
	st.global.f32 	[%rd560+20], %f2087;
	ld.local.f32 	%f2088, [%rd558+24];
	ld.global.f32 	%f2089, [%rd559+24];
	mul.f32 	%f2090, %f201, %f2089;
	fma.rn.f32 	%f2091, %f2695, %f2088, %f2090;
	st.global.f32 	[%rd560+24], %f2091;
	ld.local.f32 	%f2092, [%rd558+28];
	ld.global.f32 	%f2093, [%rd559+28];
	mul.f32 	%f2094, %f201, %f2093;
	fma.rn.f32 	%f2095, %f2695, %f2092, %f2094;
	st.global.f32 	[%rd560+28], %f2095;
	add.s32 	%r635, %r635, 8;
$L__BB2_267:
	setp.eq.s32 	%p200, %r306, 0;
	@%p200 bra 	$L__BB2_273;
	and.b32  	%r309, %r1, 3;
	setp.lt.u32 	%p201, %r306, 4;
	@%p201 bra 	$L__BB2_270;
	mul.wide.u32 	%rd561, %r635, 4;
	add.s64 	%rd562, %rd12, %rd561;
	ld.local.f32 	%f2096, [%rd562];
	add.s64 	%rd563, %rd242, %rd561;
	ld.global.f32 	%f2097, [%rd563];
	mul.f32 	%f2098, %f201, %f2097;
	fma.rn.f32 	%f2099, %f2695, %f2096, %f2098;
	add.s64 	%rd564, %rd228, %rd561;
	st.global.f32 	[%rd564], %f2099;
	ld.local.f32 	%f2100, [%rd562+4];
	ld.global.f32 	%f2101, [%rd563+4];
	mul.f32 	%f2102, %f201, %f2101;
	fma.rn.f32 	%f2103, %f2695, %f2100, %f2102;
	st.global.f32 	[%rd564+4], %f2103;
	ld.local.f32 	%f2104, [%rd562+8];
	ld.global.f32 	%f2105, [%rd563+8];
	mul.f32 	%f2106, %f201, %f2105;
	fma.rn.f32 	%f2107, %f2695, %f2104, %f2106;
	st.global.f32 	[%rd564+8], %f2107;
	ld.local.f32 	%f2108, [%rd562+12];
	ld.global.f32 	%f2109, [%rd563+12];
	mul.f32 	%f2110, %f201, %f2109;
	fma.rn.f32 	%f2111, %f2695, %f2108, %f2110;
	st.global.f32 	[%rd564+12], %f2111;
	add.s32 	%r635, %r635, 4;
$L__BB2_270:
	setp.eq.s32 	%p202, %r309, 0;
	@%p202 bra 	$L__BB2_273;
	mul.wide.u32 	%rd566, %r635, 4;
	add.s64 	%rd567, %rd356, %rd566;
	add.s64 	%rd718, %rd227, %rd567;
	add.s64 	%rd717, %rd15, %rd567;
	add.s64 	%rd716, %rd12, %rd566;
	neg.s32 	%r638, %r309;
$L__BB2_272:
	.pragma "nounroll";
	ld.local.f32 	%f2112, [%rd716];
	ld.global.f32 	%f2113, [%rd717];
	mul.f32 	%f2114, %f201, %f2113;
	fma.rn.f32 	%f2115, %f2695, %f2112, %f2114;
	st.global.f32 	[%rd718], %f2115;
	add.s64 	%rd718, %rd718, 4;
	add.s64 	%rd717, %rd717, 4;
	add.s64 	%rd716, %rd716, 4;
	add.s32 	%r638, %r638, 1;
	setp.ne.s32 	%p203, %r638, 0;
	@%p203 bra 	$L__BB2_272;
$L__BB2_273:
	setp.lt.s32 	%p213, %r1, 1;
	@%p213 bra 	$L__BB2_286;
	add.s32 	%r506, %r1, -1;
	and.b32  	%r315, %r1, 15;
	setp.lt.u32 	%p214, %r506, 15;
	mov.f32 	%f2714, 0f00000000;
	mov.b32 	%r641, 0;
	@%p214 bra 	$L__BB2_277;
	and.b32  	%r641, %r1, 2147483632;
	neg.s32 	%r639, %r641;
	add.s64 	%rd580, %rd356, %rd16;
	add.s64 	%rd719, %rd580, 32;
	mov.f32 	%f2714, 0f00000000;
$L__BB2_276:
	.pragma "nounroll";
	ld.global.f32 	%f2179, [%rd719+-32];
	fma.rn.f32 	%f2180, %f2179, %f2179, %f2714;
	ld.global.f32 	%f2181, [%rd719+-28];
	fma.rn.f32 	%f2182, %f2181, %f2181, %f2180;
	ld.global.f32 	%f2183, [%rd719+-24];
	fma.rn.f32 	%f2184, %f2183, %f2183, %f2182;
	ld.global.f32 	%f2185, [%rd719+-20];
	fma.rn.f32 	%f2186, %f2185, %f2185, %f2184;
	ld.global.f32 	%f2187, [%rd719+-16];
	fma.rn.f32 	%f2188, %f2187, %f2187, %f2186;
	ld.global.f32 	%f2189, [%rd719+-12];
	fma.rn.f32 	%f2190, %f2189, %f2189, %f2188;
	ld.global.f32 	%f2191, [%rd719+-8];
	fma.rn.f32 	%f2192, %f2191, %f2191, %f2190;
	ld.global.f32 	%f2193, [%rd719+-4];
	fma.rn.f32 	%f2194, %f2193, %f2193, %f2192;
	ld.global.f32 	%f2195, [%rd719];
	fma.rn.f32 	%f2196, %f2195, %f2195, %f2194;
	ld.global.f32 	%f2197, [%rd719+4];
	fma.rn.f32 	%f2198, %f2197, %f2197, %f2196;
	ld.global.f32 	%f2199, [%rd719+8];
	fma.rn.f32 	%f2200, %f2199, %f2199, %f2198;
	ld.global.f32 	%f2201, [%rd719+12];
	fma.rn.f32 	%f2202, %f2201, %f2201, %f2200;
	ld.global.f32 	%f2203, [%rd719+16];
	fma.rn.f32 	%f2204, %f2203, %f2203, %f2202;
	ld.global.f32 	%f2205, [%rd719+20];
	fma.rn.f32 	%f2206, %f2205, %f2205, %f2204;
	ld.global.f32 	%f2207, [%rd719+24];
	fma.rn.f32 	%f2208, %f2207, %f2207, %f2206;
	ld.global.f32 	%f2209, [%rd719+28];
	fma.rn.f32 	%f2714, %f2209, %f2209, %f2208;
	add.s32 	%r639, %r639, 16;
	add.s64 	%rd719, %rd719, 64;
	setp.ne.s32 	%p215, %r639, 0;
	@%p215 bra 	$L__BB2_276;
$L__BB2_277:
	setp.eq.s32 	%p216, %r315, 0;
	@%p216 bra 	$L__BB2_286;
	and.b32  	%r321, %r1, 7;
	setp.lt.u32 	%p217, %r315, 8;
	@%p217 bra 	$L__BB2_280;
	mul.wide.u32 	%rd581, %r641, 4;
	add.s64 	%rd582, %rd226, %rd581;
	ld.global.f32 	%f2211, [%rd582];
	fma.rn.f32 	%f2212, %f2211, %f2211, %f2714;
	ld.global.f32 	%f2213, [%rd582+4];
	fma.rn.f32 	%f2214, %f2213, %f2213, %f2212;
	ld.global.f32 	%f2215, [%rd582+8];
	fma.rn.f32 	%f2216, %f2215, %f2215, %f2214;
	ld.global.f32 	%f2217, [%rd582+12];
	fma.rn.f32 	%f2218, %f2217, %f2217, %f2216;
	ld.global.f32 	%f2219, [%rd582+16];
	fma.rn.f32 	%f2220, %f2219, %f2219, %f2218;
	ld.global.f32 	%f2221, [%rd582+20];
	fma.rn.f32 	%f2222, %f2221, %f2221, %f2220;
	ld.global.f32 	%f2223, [%rd582+24];
	fma.rn.f32 	%f2224, %f2223, %f2223, %f2222;
	ld.global.f32 	%f2225, [%rd582+28];
	fma.rn.f32 	%f2714, %f2225, %f2225, %f2224;
	add.s32 	%r641, %r641, 8;
$L__BB2_280:
	setp.eq.s32 	%p218, %r321, 0;
	@%p218 bra 	$L__BB2_286;
	and.b32  	%r324, %r1, 3;
	setp.lt.u32 	%p219, %r321, 4;
	@%p219 bra 	$L__BB2_283;
	mul.wide.u32 	%rd583, %r641, 4;
	add.s64 	%rd584, %rd226, %rd583;
	ld.global.f32 	%f2227, [%rd584];
	fma.rn.f32 	%f2228, %f2227, %f2227, %f2714;
	ld.global.f32 	%f2229, [%rd584+4];
	fma.rn.f32 	%f2230, %f2229, %f2229, %f2228;
	ld.global.f32 	%f2231, [%rd584+8];
	fma.rn.f32 	%f2232, %f2231, %f2231, %f2230;
	ld.global.f32 	%f2233, [%rd584+12];
	fma.rn.f32 	%f2714, %f2233, %f2233, %f2232;
	add.s32 	%r641, %r641, 4;
$L__BB2_283:
	setp.eq.s32 	%p220, %r324, 0;
	@%p220 bra 	$L__BB2_286;
	mul.wide.u32 	%rd586, %r641, 4;
	add.s64 	%rd587, %rd356, %rd586;
	add.s64 	%rd720, %rd16, %rd587;
	neg.s32 	%r643, %r324;
$L__BB2_285:
	.pragma "nounroll";
	ld.global.f32 	%f2234, [%rd720];
	fma.rn.f32 	%f2714, %f2234, %f2234, %f2714;
	add.s64 	%rd720, %rd720, 4;
	add.s32 	%r643, %r643, 1;
	setp.ne.s32 	%p221, %r643, 0;
	@%p221 bra 	$L__BB2_285;
$L__BB2_286:
	ld.param.u64 	%rd633, [_Z35poincare_ball_layer_backward_kernelPKfS0_S0_PfS1_ffxx_param_4];
	cvta.to.global.u64 	%rd285, %rd633;
	add.s64 	%rd286, %rd285, %rd356;
	setp.geu.f32 	%p222, %f16, 0f33D6BF95;
	sqrt.rn.f32 	%f2235, %f2714;
	max.f32 	%f217, %f2235, 0f33D6BF95;
	@%p222 bra 	$L__BB2_300;
	setp.lt.s32 	%p258, %r1, 1;
	@%p258 bra 	$L__BB2_339;
	add.s32 	%r537, %r1, -1;
	and.b32  	%r330, %r1, 15;
	setp.lt.u32 	%p259, %r537, 15;
	mov.b32 	%r656, 0;
	@%p259 bra 	$L__BB2_291;
	and.b32  	%r656, %r1, 2147483632;
	neg.s32 	%r644, %r656;
	add.s64 	%rd722, %rd13, 32;
	add.s64 	%rd622, %rd356, %rd285;
	add.s64 	%rd721, %rd622, 32;
$L__BB2_290:
	.pragma "nounroll";
	ld.local.v4.f32 	{%f2546, %f2547, %f2548, %f2549}, [%rd722+-32];
	mul.f32 	%f2550, %f254, %f2546;
	st.global.f32 	[%rd721+-32], %f2550;
	mul.f32 	%f2551, %f254, %f2547;
	st.global.f32 	[%rd721+-28], %f2551;
	mul.f32 	%f2552, %f254, %f2548;
	st.global.f32 	[%rd721+-24], %f2552;
	mul.f32 	%f2553, %f254, %f2549;
	st.global.f32 	[%rd721+-20], %f2553;
	ld.local.v4.f32 	{%f2554, %f2555, %f2556, %f2557}, [%rd722+-16];
	mul.f32 	%f2558, %f254, %f2554;
	st.global.f32 	[%rd721+-16], %f2558;
	mul.f32 	%f2559, %f254, %f2555;
	st.global.f32 	[%rd721+-12], %f2559;
	mul.f32 	%f2560, %f254, %f2556;
	st.global.f32 	[%rd721+-8], %f2560;
	mul.f32 	%f2561, %f254, %f2557;
	st.global.f32 	[%rd721+-4], %f2561;
	ld.local.v4.f32 	{%f2562, %f2563, %f2564, %f2565}, [%rd722];
	mul.f32 	%f2566, %f254, %f2562;
	st.global.f32 	[%rd721], %f2566;
	mul.f32 	%f2567, %f254, %f2563;
	st.global.f32 	[%rd721+4], %f2567;
	mul.f32 	%f2568, %f254, %f2564;
	st.global.f32 	[%rd721+8], %f2568;
	mul.f32 	%f2569, %f254, %f2565;
	st.global.f32 	[%rd721+12], %f2569;
	ld.local.v4.f32 	{%f2570, %f2571, %f2572, %f2573}, [%rd722+16];
	mul.f32 	%f2574, %f254, %f2570;
	st.global.f32 	[%rd721+16], %f2574;
	mul.f32 	%f2575, %f254, %f2571;
	st.global.f32 	[%rd721+20], %f2575;
	mul.f32 	%f2576, %f254, %f2572;
	st.global.f32 	[%rd721+24], %f2576;
	mul.f32 	%f2577, %f254, %f2573;
	st.global.f32 	[%rd721+28], %f2577;
	add.s32 	%r644, %r644, 16;
	add.s64 	%rd722, %rd722, 64;
	add.s64 	%rd721, %rd721, 64;
	setp.eq.s32 	%p260, %r644, 0;
	@%p260 bra 	$L__BB2_291;
	bra.uni 	$L__BB2_290;
$L__BB2_291:
	setp.eq.s32 	%p261, %r330, 0;
	@%p261 bra 	$L__BB2_339;
	and.b32  	%r371, %r1, 7;
	setp.lt.u32 	%p262, %r330, 8;
	@%p262 bra 	$L__BB2_294;
	mul.wide.u32 	%rd623, %r656, 4;
	add.s64 	%rd624, %rd13, %rd623;
	ld.local.f32 	%f2578, [%rd624];
	mul.f32 	%f2579, %f254, %f2578;
	add.s64 	%rd625, %rd286, %rd623;
	st.global.f32 	[%rd625], %f2579;
	ld.local.f32 	%f2580, [%rd624+4];
	mul.f32 	%f2581, %f254, %f2580;
	st.global.f32 	[%rd625+4], %f2581;
	ld.local.f32 	%f2582, [%rd624+8];
	mul.f32 	%f2583, %f254, %f2582;
	st.global.f32 	[%rd625+8], %f2583;
	ld.local.f32 	%f2584, [%rd624+12];
	mul.f32 	%f2585, %f254, %f2584;
	st.global.f32 	[%rd625+12], %f2585;
	ld.local.f32 	%f2586, [%rd624+16];
	mul.f32 	%f2587, %f254, %f2586;
	st.global.f32 	[%rd625+16], %f2587;
	ld.local.f32 	%f2588, [%rd624+20];
	mul.f32 	%f2589, %f254, %f2588;
	st.global.f32 	[%rd625+20], %f2589;
	ld.local.f32 	%f2590, [%rd624+24];
	mul.f32 	%f2591, %f254, %f2590;
	st.global.f32 	[%rd625+24], %f2591;
	ld.local.f32 	%f2592, [%rd624+28];
	mul.f32 	%f2593, %f254, %f2592;
	st.global.f32 	[%rd625+28], %f2593;
	add.s32 	%r656, %r656, 8;
$L__BB2_294:
	setp.eq.s32 	%p263, %r371, 0;
	@%p263 bra 	$L__BB2_339;
	and.b32  	%r374, %r1, 3;
	setp.lt.u32 	%p264, %r371, 4;
	@%p264 bra 	$L__BB2_297;
	mul.wide.u32 	%rd626, %r656, 4;
	add.s64 	%rd627, %rd13, %rd626;
	ld.local.f32 	%f2594, [%rd627];
	mul.f32 	%f2595, %f254, %f2594;
	add.s64 	%rd628, %rd286, %rd626;
	st.global.f32 	[%rd628], %f2595;
	ld.local.f32 	%f2596, [%rd627+4];
	mul.f32 	%f2597, %f254, %f2596;
	st.global.f32 	[%rd628+4], %f2597;
	ld.local.f32 	%f2598, [%rd627+8];
	mul.f32 	%f2599, %f254, %f2598;
	st.global.f32 	[%rd628+8], %f2599;
	ld.local.f32 	%f2600, [%rd627+12];
	mul.f32 	%f2601, %f254, %f2600;
	st.global.f32 	[%rd628+12], %f2601;
	add.s32 	%r656, %r656, 4;
$L__BB2_297:
	setp.eq.s32 	%p265, %r374, 0;
	@%p265 bra 	$L__BB2_339;
	mul.wide.u32 	%rd630, %r656, 4;
	add.s64 	%rd631, %rd356, %rd630;
	add.s64 	%rd734, %rd285, %rd631;
	add.s64 	%rd733, %rd13, %rd630;
	neg.s32 	%r658, %r374;
$L__BB2_299:
	.pragma "nounroll";
	ld.local.f32 	%f2602, [%rd733];
	mul.f32 	%f2603, %f254, %f2602;
	st.global.f32 	[%rd734], %f2603;
	add.s64 	%rd734, %rd734, 4;
	add.s64 	%rd733, %rd733, 4;
	add.s32 	%r658, %r658, 1;
	setp.eq.s32 	%p266, %r658, 0;
	@%p266 bra 	$L__BB2_339;
	bra.uni 	$L__BB2_299;
$L__BB2_300:
	setp.leu.f32 	%p223, %f253, 0f00000000;
	@%p223 bra 	$L__BB2_304;
	sqrt.rn.f32 	%f218, %f253;
	mul.f32 	%f219, %f217, %f218;
	min.f32 	%f220, %f219, 0f3F7FFFFE;
	abs.f32 	%f2284, %f220;
	mov.f32 	%f2285, 0f3F800000;
	sub.f32 	%f2286, %f2285, %f2284;
	rcp.approx.ftz.f32 	%f2287, %f2286;
	add.f32 	%f2288, %f2287, %f2287;
	mul.f32 	%f2289, %f2284, %f2288;
	setp.gt.f32 	%p234, %f2284, 0f7E800000;
	selp.f32 	%f221, 0fC0000000, %f2289, %p234;
	add.rz.f32 	%f2290, %f221, %f2285;
	mov.b32 	%r527, %f2290;
	add.s32 	%r528, %r527, -1061158912;
	and.b32  	%r529, %r528, -8388608;
	mov.b32 	%r335, %f221;
	sub.s32 	%r530, %r335, %r529;
	mov.b32 	%f2291, %r530;
	sub.s32 	%r531, 1082130432, %r529;
	mov.b32 	%f2292, %r531;
	fma.rn.f32 	%f2293, %f2292, 0f3E800000, 0fBF800000;
	add.f32 	%f2294, %f2293, %f2291;
	cvt.rn.f32.s32 	%f2295, %r529;
	mul.f32 	%f2296, %f2295, 0f34000000;
	fma.rn.f32 	%f2297, %f2294, 0fBD39BF78, 0f3DD80012;
	fma.rn.f32 	%f2298, %f2297, %f2294, 0fBE0778E0;
	fma.rn.f32 	%f2299, %f2298, %f2294, 0f3E146475;
	fma.rn.f32 	%f2300, %f2299, %f2294, 0fBE2A68DD;
	fma.rn.f32 	%f2301, %f2300, %f2294, 0f3E4CAF9E;
	fma.rn.f32 	%f2302, %f2301, %f2294, 0fBE800042;
	fma.rn.f32 	%f2303, %f2302, %f2294, 0f3EAAAAE6;
	fma.rn.f32 	%f2304, %f2303, %f2294, 0fBF000000;
	mul.f32 	%f2305, %f2294, %f2304;
	fma.rn.f32 	%f2306, %f2305, %f2294, %f2294;
	fma.rn.f32 	%f2715, %f2296, 0f3F317218, %f2306;
	setp.lt.u32 	%p235, %r335, 2139095040;
	@%p235 bra 	$L__BB2_303;
	setp.gt.s32 	%p236, %r335, -1082130432;
	fma.rn.f32 	%f2307, %f221, 0f7F800000, 0f7F800000;
	selp.f32 	%f2308, %f2307, %f2715, %p236;
	setp.eq.f32 	%p237, %f221, 0f00000000;
	selp.f32 	%f2715, 0f80000000, %f2308, %p237;
$L__BB2_303:
	mov.f32 	%f2309, 0f3F000000;
	copysign.f32 	%f2310, %f220, %f2309;
	mul.f32 	%f2311, %f2310, %f2715;
	mul.f32 	%f2312, %f254, %f2311;
	abs.f32 	%f2313, %f2312;
	mul.f32 	%f2314, %f2313, 0f4038AA3B;
	ex2.approx.ftz.f32 	%f2315, %f2314;
	add.f32 	%f2316, %f2315, 0f3F800000;
	rcp.approx.ftz.f32 	%f2317, %f2316;
	fma.rn.f32 	%f2318, %f2317, 0fC0000000, 0f3F800000;
	setp.ge.f32 	%p238, %f2313, 0f41102CB4;
	selp.f32 	%f2319, 0f3F800000, %f2318, %p238;
	copysign.f32 	%f2320, %f2312, %f2319;
	mul.f32 	%f2321, %f2312, %f2312;
	fma.rn.f32 	%f2322, %f2321, 0f3C80F082, 0fBD563CAE;
	fma.rn.f32 	%f2323, %f2322, %f2321, 0f3E085941;
	fma.rn.f32 	%f2324, %f2323, %f2321, 0fBEAAA9ED;
	fma.rn.f32 	%f2325, %f2324, %f2321, 0f00000000;
	fma.rn.f32 	%f2326, %f2325, %f2312, %f2312;
	setp.ge.f32 	%p239, %f2313, 0f3F19999A;
	selp.f32 	%f2327, %f2320, %f2326, %p239;
	div.rn.f32 	%f2717, %f2327, %f219;
	mul.f32 	%f2328, %f2327, %f2327;
	mov.f32 	%f2329, 0f3F800000;
	sub.f32 	%f2330, %f2329, %f2328;
	mul.f32 	%f2331, %f254, %f2330;
	mul.f32 	%f2332, %f220, %f220;
	sub.f32 	%f2333, %f2329, %f2332;
	max.f32 	%f2334, %f2333, 0f33D6BF95;
	rcp.rn.f32 	%f2335, %f2334;
	div.rn.f32 	%f2336, %f218, %f217;
	mul.f32 	%f2337, %f2336, %f2335;
	mul.f32 	%f2338, %f2337, %f2331;
	div.rn.f32 	%f2339, %f2338, %f219;
	div.rn.f32 	%f2340, %f2717, %f217;
	sub.f32 	%f2718, %f2339, %f2340;
	bra.uni 	$L__BB2_313;
$L__BB2_304:
	neg.f32 	%f2236, %f253;
	sqrt.rn.f32 	%f227, %f2236;
	mul.f32 	%f228, %f217, %f227;
	abs.f32 	%f2237, %f228;
	setp.gt.f32 	%p224, %f2237, 0f3F800000;
	rcp.approx.ftz.f32 	%f2238, %f2237;
	selp.f32 	%f2239, %f2238, %f2237, %p224;
	mul.f32 	%f2240, %f2239, %f2239;
	fma.rn.f32 	%f2241, %f2240, 0f3B2090AA, 0fBC6BE14F;
	fma.rn.f32 	%f2242, %f2241, %f2240, 0f3D23397E;
	fma.rn.f32 	%f2243, %f2242, %f2240, 0fBD948A7A;
	fma.rn.f32 	%f2244, %f2243, %f2240, 0f3DD76B21;
	fma.rn.f32 	%f2245, %f2244, %f2240, 0fBE111E88;
	fma.rn.f32 	%f2246, %f2245, %f2240, 0f3E4CAF60;
	fma.rn.f32 	%f2247, %f2246, %f2240, 0fBEAAAA27;
	mul.f32 	%f2248, %f2240, %f2247;
	fma.rn.f32 	%f2249, %f2248, %f2239, %f2239;
	neg.f32 	%f2250, %f2249;
	fma.rn.f32 	%f2251, 0f3F6EE581, 0f3FD774EB, %f2250;
	selp.f32 	%f2252, %f2251, %f2249, %p224;
	setp.num.f32 	%p225, %f2237, %f2237;
	copysign.f32 	%f2253, %f228, %f2252;
	selp.f32 	%f2254, %f2253, %f2252, %p225;
	mul.f32 	%f229, %f254, %f2254;
	mul.f32 	%f2255, %f229, 0f3F22F983;
	cvt.rni.s32.f32 	%r648, %f2255;
	cvt.rn.f32.s32 	%f2256, %r648;
	fma.rn.f32 	%f2257, %f2256, 0fBFC90FDA, %f229;
	fma.rn.f32 	%f2258, %f2256, 0fB3A22168, %f2257;
	fma.rn.f32 	%f2716, %f2256, 0fA7C234C5, %f2258;
	abs.f32 	%f231, %f229;
	setp.ltu.f32 	%p226, %f231, 0f47CE4780;
	@%p226 bra 	$L__BB2_312;
	setp.neu.f32 	%p227, %f231, 0f7F800000;
	@%p227 bra 	$L__BB2_307;
	mov.f32 	%f2261, 0f00000000;
	mul.rn.f32 	%f2716, %f229, %f2261;
	mov.b32 	%r648, 0;
	bra.uni 	$L__BB2_312;
$L__BB2_307:
	mov.b32 	%r337, %f229;
	shl.b32 	%r508, %r337, 8;
	or.b32  	%r338, %r508, -2147483648;
	mov.b64 	%rd725, 0;
	mov.b32 	%r645, 0;
	mov.u64 	%rd723, __cudart_i2opi_f;
	mov.u64 	%rd724, %rd1;
$L__BB2_308:
	.pragma "nounroll";
	ld.global.nc.u32 	%r509, [%rd723];
	mad.wide.u32 	%rd591, %r509, %r338, %rd725;
	shr.u64 	%rd725, %rd591, 32;
	st.local.u32 	[%rd724], %rd591;
	add.s32 	%r645, %r645, 1;
	add.s64 	%rd724, %rd724, 4;
	add.s64 	%rd723, %rd723, 4;
	setp.ne.s32 	%p228, %r645, 6;
	@%p228 bra 	$L__BB2_308;
	shr.u32 	%r510, %r337, 23;
	st.local.u32 	[%rd1+24], %rd725;
	and.b32  	%r341, %r510, 31;
	and.b32  	%r511, %r510, 224;
	add.s32 	%r512, %r511, -128;
	shr.u32 	%r513, %r512, 5;
	mul.wide.u32 	%rd592, %r513, 4;
	sub.s64 	%rd299, %rd1, %rd592;
	ld.local.u32 	%r646, [%rd299+24];
	ld.local.u32 	%r647, [%rd299+20];
	setp.eq.s32 	%p229, %r341, 0;
	@%p229 bra 	$L__BB2_311;
	shf.l.wrap.b32 	%r646, %r647, %r646, %r341;
	ld.local.u32 	%r514, [%rd299+16];
	shf.l.wrap.b32 	%r647, %r514, %r647, %r341;
$L__BB2_311:
	shr.u32 	%r515, %r646, 30;
	shf.l.wrap.b32 	%r516, %r647, %r646, 2;
	shl.b32 	%r517, %r647, 2;
	shr.u32 	%r518, %r516, 31;
	add.s32 	%r519, %r518, %r515;
	neg.s32 	%r520, %r519;
	setp.lt.s32 	%p230, %r337, 0;
	selp.b32 	%r648, %r520, %r519, %p230;
	xor.b32  	%r521, %r516, %r337;
	shr.s32 	%r522, %r516, 31;
	xor.b32  	%r523, %r522, %r516;
	xor.b32  	%r524, %r522, %r517;
	cvt.u64.u32 	%rd593, %r523;
	shl.b64 	%rd594, %rd593, 32;
	cvt.u64.u32 	%rd595, %r524;
	or.b64  	%rd596, %rd594, %rd595;
	cvt.rn.f64.s64 	%fd7, %rd596;
	mul.f64 	%fd8, %fd7, 0d3BF921FB54442D19;
	cvt.rn.f32.f64 	%f2259, %fd8;
	neg.f32 	%f2260, %f2259;
	setp.lt.s32 	%p231, %r521, 0;
	selp.f32 	%f2716, %f2260, %f2259, %p231;
$L__BB2_312:
	mul.f32 	%f2262, %f2716, %f2716;
	fma.rn.f32 	%f2263, %f2262, 0f3C190000, 0f3B560000;
	fma.rn.f32 	%f2264, %f2263, %f2262, 0f3CC70000;
	fma.rn.f32 	%f2265, %f2264, %f2262, 0f3D5B0000;
	fma.rn.f32 	%f2266, %f2265, %f2262, 0f3E089438;
	fma.rn.f32 	%f2267, %f2266, %f2262, 0f3EAAAA88;
	mul.rn.f32 	%f2268, %f2262, %f2716;
	fma.rn.f32 	%f2269, %f2267, %f2268, %f2716;
	abs.f32 	%f2270, %f2716;
	setp.eq.f32 	%p232, %f2270, 0f3A00B43C;
	selp.f32 	%f2271, %f2716, %f2269, %p232;
	and.b32  	%r526, %r648, 1;
	setp.eq.b32 	%p233, %r526, 1;
	neg.f32 	%f2272, %f2271;
	rcp.approx.ftz.f32 	%f2273, %f2272;
	selp.f32 	%f2274, %f2273, %f2271, %p233;
	div.rn.f32 	%f2717, %f2274, %f228;
	fma.rn.f32 	%f2275, %f2274, %f2274, 0f3F800000;
	mul.f32 	%f2276, %f254, %f2275;
	fma.rn.f32 	%f2277, %f228, %f228, 0f3F800000;
	rcp.rn.f32 	%f2278, %f2277;
	div.rn.f32 	%f2279, %f227, %f217;
	mul.f32 	%f2280, %f2279, %f2278;
	mul.f32 	%f2281, %f2280, %f2276;
	div.rn.f32 	%f2282, %f2281, %f228;
	div.rn.f32 	%f2283, %f2717, %f217;
	sub.f32 	%f2718, %f2282, %f2283;
$L__BB2_313:
	setp.lt.s32 	%p240, %r1, 1;
	mov.f32 	%f2726, 0f00000000;
	@%p240 bra 	$L__BB2_326;
	add.s32 	%r533, %r1, -1;
	and.b32  	%r350, %r1, 15;
	setp.lt.u32 	%p241, %r533, 15;
	mov.f32 	%f2726, 0f00000000;
	mov.b32 	%r649, 0;
	@%p241 bra 	$L__BB2_317;
	and.b32  	%r649, %r1, 2147483632;
	neg.s32 	%r653, %r649;
	add.s64 	%rd729, %rd13, 32;
	add.s64 	%rd598, %rd356, %rd16;
	add.s64 	%rd728, %rd598, 32;
	mov.f32 	%f2726, 0f00000000;
$L__BB2_316:
	.pragma "nounroll";
	ld.local.v4.f32 	{%f2345, %f2346, %f2347, %f2348}, [%rd729+-32];
	ld.global.f32 	%f2349, [%rd728+-32];
	fma.rn.f32 	%f2350, %f2345, %f2349, %f2726;
	ld.global.f32 	%f2351, [%rd728+-28];
	fma.rn.f32 	%f2352, %f2346, %f2351, %f2350;
	ld.global.f32 	%f2353, [%rd728+-24];
	fma.rn.f32 	%f2354, %f2347, %f2353, %f2352;
	ld.global.f32 	%f2355, [%rd728+-20];
	fma.rn.f32 	%f2356, %f2348, %f2355, %f2354;
	ld.local.v4.f32 	{%f2357, %f2358, %f2359, %f2360}, [%rd729+-16];
	ld.global.f32 	%f2361, [%rd728+-16];
	fma.rn.f32 	%f2362, %f2357, %f2361, %f2356;
	ld.global.f32 	%f2363, [%rd728+-12];
	fma.rn.f32 	%f2364, %f2358, %f2363, %f2362;
	ld.global.f32 	%f2365, [%rd728+-8];
	fma.rn.f32 	%f2366, %f2359, %f2365, %f2364;
	ld.global.f32 	%f2367, [%rd728+-4];
	fma.rn.f32 	%f2368, %f2360, %f2367, %f2366;
	ld.local.v4.f32 	{%f2369, %f2370, %f2371, %f2372}, [%rd729];
	ld.global.f32 	%f2373, [%rd728];
	fma.rn.f32 	%f2374, %f2369, %f2373, %f2368;
	ld.global.f32 	%f2375, [%rd728+4];
	fma.rn.f32 	%f2376, %f2370, %f2375, %f2374;
	ld.global.f32 	%f2377, [%rd728+8];
	fma.rn.f32 	%f2378, %f2371, %f2377, %f2376;
	ld.global.f32 	%f2379, [%rd728+12];
	fma.rn.f32 	%f2380, %f2372, %f2379, %f2378;
	ld.local.v4.f32 	{%f2381, %f2382, %f2383, %f2384}, [%rd729+16];
	ld.global.f32 	%f2385, [%rd728+16];
	fma.rn.f32 	%f2386, %f2381, %f2385, %f2380;
	ld.global.f32 	%f2387, [%rd728+20];
	fma.rn.f32 	%f2388, %f2382, %f2387, %f2386;
	ld.global.f32 	%f2389, [%rd728+24];
	fma.rn.f32 	%f2390, %f2383, %f2389, %f2388;
	ld.global.f32 	%f2391, [%rd728+28];
	fma.rn.f32 	%f2726, %f2384, %f2391, %f2390;
	add.s32 	%r653, %r653, 16;
	add.s64 	%rd729, %rd729, 64;
	add.s64 	%rd728, %rd728, 64;
	setp.eq.s32 	%p242, %r653, 0;
	@%p242 bra 	$L__BB2_317;
	bra.uni 	$L__BB2_316;
$L__BB2_317:
	setp.eq.s32 	%p243, %r350, 0;
	@%p243 bra 	$L__BB2_326;
	and.b32  	%r354, %r1, 7;
	setp.lt.u32 	%p244, %r350, 8;
	@%p244 bra 	$L__BB2_320;
	mul.wide.u32 	%rd599, %r649, 4;
	add.s64 	%rd600, %rd13, %rd599;
	ld.local.f32 	%f2393, [%rd600];
	add.s64 	%rd601, %rd226, %rd599;
	ld.global.f32 	%f2394, [%rd601];
	fma.rn.f32 	%f2395, %f2393, %f2394, %f2726;
	ld.local.f32 	%f2396, [%rd600+4];
	ld.global.f32 	%f2397, [%rd601+4];
	fma.rn.f32 	%f2398, %f2396, %f2397, %f2395;
	ld.local.f32 	%f2399, [%rd600+8];
	ld.global.f32 	%f2400, [%rd601+8];
	fma.rn.f32 	%f2401, %f2399, %f2400, %f2398;
	ld.local.f32 	%f2402, [%rd600+12];
	ld.global.f32 	%f2403, [%rd601+12];
	fma.rn.f32 	%f2404, %f2402, %f2403, %f2401;
	ld.local.f32 	%f2405, [%rd600+16];
	ld.global.f32 	%f2406, [%rd601+16];
	fma.rn.f32 	%f2407, %f2405, %f2406, %f2404;
	ld.local.f32 	%f2408, [%rd600+20];
	ld.global.f32 	%f2409, [%rd601+20];
	fma.rn.f32 	%f2410, %f2408, %f2409, %f2407;
	ld.local.f32 	%f2411, [%rd600+24];
	ld.global.f32 	%f2412, [%rd601+24];
	fma.rn.f32 	%f2413, %f2411, %f2412, %f2410;
	ld.local.f32 	%f2414, [%rd600+28];
	ld.global.f32 	%f2415, [%rd601+28];
	fma.rn.f32 	%f2726, %f2414, %f2415, %f2413;
	add.s32 	%r649, %r649, 8;
$L__BB2_320:
	setp.eq.s32 	%p245, %r354, 0;
	@%p245 bra 	$L__BB2_326;
	and.b32  	%r357, %r1, 3;
	setp.lt.u32 	%p246, %r354, 4;
	@%p246 bra 	$L__BB2_323;
	mul.wide.u32 	%rd602, %r649, 4;
	add.s64 	%rd603, %rd13, %rd602;
	ld.local.f32 	%f2417, [%rd603];
	add.s64 	%rd604, %rd226, %rd602;
	ld.global.f32 	%f2418, [%rd604];
	fma.rn.f32 	%f2419, %f2417, %f2418, %f2726;
	ld.local.f32 	%f2420, [%rd603+4];
	ld.global.f32 	%f2421, [%rd604+4];
	fma.rn.f32 	%f2422, %f2420, %f2421, %f2419;
	ld.local.f32 	%f2423, [%rd603+8];
	ld.global.f32 	%f2424, [%rd604+8];
	fma.rn.f32 	%f2425, %f2423, %f2424, %f2422;
	ld.local.f32 	%f2426, [%rd603+12];
	ld.global.f32 	%f2427, [%rd604+12];
	fma.rn.f32 	%f2726, %f2426, %f2427, %f2425;
	add.s32 	%r649, %r649, 4;
$L__BB2_323:
	setp.eq.s32 	%p247, %r357, 0;
	@%p247 bra 	$L__BB2_326;
	mul.wide.u32 	%rd606, %r649, 4;
	add.s64 	%rd607, %rd356, %rd606;
	add.s64 	%rd727, %rd16, %rd607;
	add.s64 	%rd726, %rd13, %rd606;
	neg.s32 	%r652, %r357;
$L__BB2_325:
	.pragma "nounroll";
	ld.local.f32 	%f2428, [%rd726];
	ld.global.f32 	%f2429, [%rd727];
	fma.rn.f32 	%f2726, %f2428, %f2429, %f2726;
	add.s64 	%rd727, %rd727, 4;
	add.s64 	%rd726, %rd726, 4;
	add.s32 	%r652, %r652, 1;
	setp.ne.s32 	%p248, %r652, 0;
	@%p248 bra 	$L__BB2_325;
$L__BB2_326:
	setp.lt.s32 	%p249, %r1, 1;
	@%p249 bra 	$L__BB2_339;
	mul.f32 	%f250, %f2718, %f2726;
	add.s32 	%r535, %r1, -1;
	and.b32  	%r363, %r1, 15;
	setp.lt.u32 	%p250, %r535, 15;
	mov.b32 	%r659, 0;
	@%p250 bra 	$L__BB2_330;
	and.b32  	%r659, %r1, 2147483632;
	neg.s32 	%r654, %r659;
	add.s64 	%rd732, %rd13, 32;
	add.s64 	%rd609, %rd356, 32;
	add.s64 	%rd731, %rd16, %rd609;
	add.s64 	%rd730, %rd285, %rd609;
$L__BB2_329:
	.pragma "nounroll";
	ld.local.v4.f32 	{%f2430, %f2431, %f2432, %f2433}, [%rd732+-32];
	ld.global.f32 	%f2434, [%rd731+-32];
	mul.f32 	%f2435, %f250, %f2434;
	fma.rn.f32 	%f2436, %f2717, %f2430, %f2435;
	st.global.f32 	[%rd730+-32], %f2436;
	ld.global.f32 	%f2437, [%rd731+-28];
	mul.f32 	%f2438, %f250, %f2437;
	fma.rn.f32 	%f2439, %f2717, %f2431, %f2438;
	st.global.f32 	[%rd730+-28], %f2439;
	ld.global.f32 	%f2440, [%rd731+-24];
	mul.f32 	%f2441, %f250, %f2440;
	fma.rn.f32 	%f2442, %f2717, %f2432, %f2441;
	st.global.f32 	[%rd730+-24], %f2442;
	ld.global.f32 	%f2443, [%rd731+-20];
	mul.f32 	%f2444, %f250, %f2443;
	fma.rn.f32 	%f2445, %f2717, %f2433, %f2444;
	st.global.f32 	[%rd730+-20], %f2445;
	ld.local.v4.f32 	{%f2446, %f2447, %f2448, %f2449}, [%rd732+-16];
	ld.global.f32 	%f2450, [%rd731+-16];
	mul.f32 	%f2451, %f250, %f2450;
	fma.rn.f32 	%f2452, %f2717, %f2446, %f2451;
	st.global.f32 	[%rd730+-16], %f2452;
	ld.global.f32 	%f2453, [%rd731+-12];
	mul.f32 	%f2454, %f250, %f2453;
	fma.rn.f32 	%f2455, %f2717, %f2447, %f2454;
	st.global.f32 	[%rd730+-12], %f2455;
	ld.global.f32 	%f2456, [%rd731+-8];
	mul.f32 	%f2457, %f250, %f2456;
	fma.rn.f32 	%f2458, %f2717, %f2448, %f2457;
	st.global.f32 	[%rd730+-8], %f2458;
	ld.global.f32 	%f2459, [%rd731+-4];
	mul.f32 	%f2460, %f250, %f2459;
	fma.rn.f32 	%f2461, %f2717, %f2449, %f2460;
	st.global.f32 	[%rd730+-4], %f2461;
	ld.local.v4.f32 	{%f2462, %f2463, %f2464, %f2465}, [%rd732];
	ld.global.f32 	%f2466, [%rd731];
	mul.f32 	%f2467, %f250, %f2466;
	fma.rn.f32 	%f2468, %f2717, %f2462, %f2467;
	st.global.f32 	[%rd730], %f2468;
	ld.global.f32 	%f2469, [%rd731+4];
	mul.f32 	%f2470, %f250, %f2469;
	fma.rn.f32 	%f2471, %f2717, %f2463, %f2470;
	st.global.f32 	[%rd730+4], %f2471;
	ld.global.f32 	%f2472, [%rd731+8];
	mul.f32 	%f2473, %f250, %f2472;
	fma.rn.f32 	%f2474, %f2717, %f2464, %f2473;
	st.global.f32 	[%rd730+8], %f2474;
	ld.global.f32 	%f2475, [%rd731+12];
	mul.f32 	%f2476, %f250, %f2475;
	fma.rn.f32 	%f2477, %f2717, %f2465, %f2476;
	st.global.f32 	[%rd730+12], %f2477;
	ld.local.v4.f32 	{%f2478, %f2479, %f2480, %f2481}, [%rd732+16];
	ld.global.f32 	%f2482, [%rd731+16];
	mul.f32 	%f2483, %f250, %f2482;
	fma.rn.f32 	%f2484, %f2717, %f2478, %f2483;
	st.global.f32 	[%rd730+16], %f2484;
	ld.global.f32 	%f2485, [%rd731+20];
	mul.f32 	%f2486, %f250, %f2485;
	fma.rn.f32 	%f2487, %f2717, %f2479, %f2486;
	st.global.f32 	[%rd730+20], %f2487;
	ld.global.f32 	%f2488, [%rd731+24];
	mul.f32 	%f2489, %f250, %f2488;
	fma.rn.f32 	%f2490, %f2717, %f2480, %f2489;
	st.global.f32 	[%rd730+24], %f2490;
	ld.global.f32 	%f2491, [%rd731+28];
	mul.f32 	%f2492, %f250, %f2491;
	fma.rn.f32 	%f2493, %f2717, %f2481, %f2492;
	st.global.f32 	[%rd730+28], %f2493;
	add.s32 	%r654, %r654, 16;
	add.s64 	%rd732, %rd732, 64;
	add.s64 	%rd731, %rd731, 64;
	add.s64 	%rd730, %rd730, 64;
	setp.eq.s32 	%p251, %r654, 0;
	@%p251 bra 	$L__BB2_330;
	bra.uni 	$L__BB2_329;
$L__BB2_330:
	setp.eq.s32 	%p252, %r363, 0;
	@%p252 bra 	$L__BB2_339;
	and.b32  	%r381, %r1, 7;
	setp.lt.u32 	%p253, %r363, 8;
	@%p253 bra 	$L__BB2_333;
	mul.wide.u32 	%rd610, %r659, 4;
	add.s64 	%rd611, %rd13, %rd610;
	ld.local.f32 	%f2494, [%rd611];
	add.s64 	%rd612, %rd226, %rd610;
	ld.global.f32 	%f2495, [%rd612];
	mul.f32 	%f2496, %f250, %f2495;
	fma.rn.f32 	%f2497, %f2717, %f2494, %f2496;
	add.s64 	%rd613, %rd286, %rd610;
	st.global.f32 	[%rd613], %f2497;
	ld.local.f32 	%f2498, [%rd611+4];
	ld.global.f32 	%f2499, [%rd612+4];
	mul.f32 	%f2500, %f250, %f2499;
	fma.rn.f32 	%f2501, %f2717, %f2498, %f2500;
	st.global.f32 	[%rd613+4], %f2501;
	ld.local.f32 	%f2502, [%rd611+8];
	ld.global.f32 	%f2503, [%rd612+8];
	mul.f32 	%f2504, %f250, %f2503;
	fma.rn.f32 	%f2505, %f2717, %f2502, %f2504;
	st.global.f32 	[%rd613+8], %f2505;
	ld.local.f32 	%f2506, [%rd611+12];
	ld.global.f32 	%f2507, [%rd612+12];
	mul.f32 	%f2508, %f250, %f2507;
	fma.rn.f32 	%f2509, %f2717, %f2506, %f2508;
	st.global.f32 	[%rd613+12], %f2509;
	ld.local.f32 	%f2510, [%rd611+16];
	ld.global.f32 	%f2511, [%rd612+16];
	mul.f32 	%f2512, %f250, %f2511;
	fma.rn.f32 	%f2513, %f2717, %f2510, %f2512;
	st.global.f32 	[%rd613+16], %f2513;
	ld.local.f32 	%f2514, [%rd611+20];
	ld.global.f32 	%f2515, [%rd612+20];
	mul.f32 	%f2516, %f250, %f2515;
	fma.rn.f32 	%f2517, %f2717, %f2514, %f2516;
	st.global.f32 	[%rd613+20], %f2517;
	ld.local.f32 	%f2518, [%rd611+24];
	ld.global.f32 	%f2519, [%rd612+24];
	mul.f32 	%f2520, %f250, %f2519;
	fma.rn.f32 	%f2521, %f2717, %f2518, %f2520;
	st.global.f32 	[%rd613+24], %f2521;
	ld.local.f32 	%f2522, [%rd611+28];
	ld.global.f32 	%f2523, [%rd612+28];
	mul.f32 	%f2524, %f250, %f2523;
	fma.rn.f32 	%f2525, %f2717, %f2522, %f2524;
	st.global.f32 	[%rd613+28], %f2525;
	add.s32 	%r659, %r659, 8;
$L__BB2_333:
	setp.eq.s32 	%p254, %r381, 0;
	@%p254 bra 	$L__BB2_339;
	and.b32  	%r384, %r1, 3;
	setp.lt.u32 	%p255, %r381, 4;
	@%p255 bra 	$L__BB2_336;
	mul.wide.u32 	%rd614, %r659, 4;
	add.s64 	%rd615, %rd13, %rd614;
	ld.local.f32 	%f2526, [%rd615];
	add.s64 	%rd616, %rd226, %rd614;
	ld.global.f32 	%f2527, [%rd616];
	mul.f32 	%f2528, %f250, %f2527;
	fma.rn.f32 	%f2529, %f2717, %f2526, %f2528;
	add.s64 	%rd617, %rd286, %rd614;
	st.global.f32 	[%rd617], %f2529;
	ld.local.f32 	%f2530, [%rd615+4];
	ld.global.f32 	%f2531, [%rd616+4];
	mul.f32 	%f2532, %f250, %f2531;
	fma.rn.f32 	%f2533, %f2717, %f2530, %f2532;
	st.global.f32 	[%rd617+4], %f2533;
	ld.local.f32 	%f2534, [%rd615+8];
	ld.global.f32 	%f2535, [%rd616+8];
	mul.f32 	%f2536, %f250, %f2535;
	fma.rn.f32 	%f2537, %f2717, %f2534, %f2536;
	st.global.f32 	[%rd617+8], %f2537;
	ld.local.f32 	%f2538, [%rd615+12];
	ld.global.f32 	%f2539, [%rd616+12];
	mul.f32 	%f2540, %f250, %f2539;
	fma.rn.f32 	%f2541, %f2717, %f2538, %f2540;
	st.global.f32 	[%rd617+12], %f2541;
	add.s32 	%r659, %r659, 4;
$L__BB2_336:
	setp.eq.s32 	%p256, %r384, 0;
	@%p256 bra 	$L__BB2_339;
	mul.wide.u32 	%rd619, %r659, 4;
	add.s64 	%rd620, %rd356, %rd619;
	add.s64 	%rd737, %rd285, %rd620;
	add.s64 	%rd736, %rd16, %rd620;
	add.s64 	%rd735, %rd13, %rd619;
	neg.s32 	%r662, %r384;
$L__BB2_338:
	.pragma "nounroll";
	ld.local.f32 	%f2542, [%rd735];
	ld.global.f32 	%f2543, [%rd736];
	mul.f32 	%f2544, %f250, %f2543;
	fma.rn.f32 	%f2545, %f2717, %f2542, %f2544;
	st.global.f32 	[%rd737], %f2545;
	add.s64 	%rd737, %rd737, 4;
	add.s64 	%rd736, %rd736, 4;
	add.s64 	%rd735, %rd735, 4;
	add.s32 	%r662, %r662, 1;
	setp.ne.s32 	%p257, %r662, 0;
	@%p257 bra 	$L__BB2_338;
$L__BB2_339:
	ret;

}


// ===== COMPILED SASS (sm_100) =====

	.target	sm_100

	.elftype	@"ET_EXEC"


//--------------------- .note.nv.tkinfo           --------------------------
	.section	.note.nv.tkinfo,"",@"SHT_NOTE"
	.sectionflags	@"SHF_NOTE_NV_TKINFO"
	.tkinfo
        /*0018*/ 	.word	0x00000002
        /*0030*/ 	.string	""
        /*0030*/ 	.string	"ptxas"
        /*0030*/ 	.string	"Cuda compilation tools, release 13.0, V13.0.88"
        /*0030*/ 	.string	"Build cuda_13.0.r13.0/compiler.36424714_0"
        /*0030*/ 	.string	"-arch sm_100 -m 64 "



//--------------------- .note.nv.cuinfo           --------------------------
	.section	.note.nv.cuinfo,"",@"SHT_NOTE"
	.sectionflags	@"SHF_NOTE_NV_CUINFO"
        /*0018*/ 	.short	0x0002
        /*001a*/ 	.short	0x0064
        /*001c*/ 	.short	0x0082
	.zero		2


//--------------------- .nv.info                  --------------------------
	.section	.nv.info,"",@"SHT_CUDA_INFO"
	.align	4


	//----- nvinfo : EIATTR_REGCOUNT
	.align		4
        /*0000*/ 	.byte	0x04, 0x2f
        /*0002*/ 	.short	(.L_2 - .L_1)
	.align		4
.L_1:
        /*0004*/ 	.word	index@(_Z34poincare_ball_layer_forward_kernelPKfS0_Pfffxx)
        /*0008*/ 	.word	0x00000020


	//----- nvinfo : EIATTR_FRAME_SIZE
	.align		4
.L_2:
        /*000c*/ 	.byte	0x04, 0x11
        /*000e*/ 	.short	(.L_4 - .L_3)
	.align		4
.L_3:
        /*0010*/ 	.word	index@($__internal_6_$__cuda_sm3x_div_rn_noftz_f32_slowpath)
        /*0014*/ 	.word	0x00000820


	//----- nvinfo : EIATTR_FRAME_SIZE
	.align		4
.L_4:
        /*0018*/ 	.byte	0x04, 0x11
        /*001a*/ 	.short	(.L_6 - .L_5)
	.align		4
.L_5:
        /*001c*/ 	.word	index@($__internal_5_$__cuda_sm20_sqrt_rn_f32_slowpath)
        /*0020*/ 	.word	0x00000820


	//----- nvinfo : EIATTR_FRAME_SIZE
	.align		4
.L_6:
        /*0024*/ 	.byte	0x04, 0x11
        /*0026*/ 	.short	(.L_8 - .L_7)
	.align		4
.L_7:
        /*0028*/ 	.word	index@(_Z34poincare_ball_layer_forward_kernelPKfS0_Pfffxx)
        /*002c*/ 	.word	0x00000820


	//----- nvinfo : EIATTR_REGCOUNT
	.align		4
.L_8:
        /*0030*/ 	.byte	0x04, 0x2f
        /*0032*/ 	.short	(.L_10 - .L_9)
	.align		4
.L_9:
        /*0034*/ 	.word	index@(_Z24poincare_distance_kernelPKfS0_Pfiif)
        /*0038*/ 	.word	0x0000001d


	//----- nvinfo : EIATTR_FRAME_SIZE
	.align		4
.L_10:
        /*003c*/ 	.byte	0x04, 0x11
        /*003e*/ 	.short	(.L_12 - .L_11)
	.align		4
.L_11:
        /*0040*/ 	.word	index@($__internal_4_$__cuda_sm3x_div_rn_noftz_f32_slowpath)
        /*0044*/ 	.word	0x00000000


	//----- nvinfo : EIATTR_FRAME_SIZE
	.align		4
.L_12:
        /*0048*/ 	.byte	0x04, 0x11
        /*004a*/ 	.short	(.L_14 - .L_13)
	.align		4
.L_13:
        /*004c*/ 	.word	index@($__internal_3_$__cuda_sm20_sqrt_rn_f32_slowpath)
        /*0050*/ 	.word	0x00000000


	//----- nvinfo : EIATTR_FRAME_SIZE
	.align		4
.L_14:
        /*0054*/ 	.byte	0x04, 0x11
        /*0056*/ 	.short	(.L_16 - .L_15)
	.align		4
.L_15:
        /*0058*/ 	.word	index@(_Z24poincare_distance_kernelPKfS0_Pfiif)
        /*005c*/ 	.word	0x00000000


	//----- nvinfo : EIATTR_REGCOUNT
	.align		4
.L_16:
        /*0060*/ 	.byte	0x04, 0x2f
        /*0062*/ 	.short	(.L_18 - .L_17)
	.align		4
.L_17:
        /*0064*/ 	.word	index@(_Z35poincare_ball_layer_backward_kernelPKfS0_S0_PfS1_ffxx)
        /*0068*/ 	.word	0x00000034


	//----- nvinfo : EIATTR_FRAME_SIZE
	.align		4
.L_18:
        /*006c*/ 	.byte	0x04, 0x11
        /*006e*/ 	.short	(.L_20 - .L_19)
	.align		4
.L_19:
        /*0070*/ 	.word	index@($__internal_2_$__cuda_sm3x_div_rn_noftz_f32_slowpath)
        /*0074*/ 	.word	0x00002400


	//----- nvinfo : EIATTR_FRAME_SIZE
	.align		4
.L_20:
        /*0078*/ 	.byte	0x04, 0x11
        /*007a*/ 	.short	(.L_22 - .L_21)
	.align		4
.L_21:
        /*007c*/ 	.word	index@($__internal_1_$__cuda_sm20_sqrt_rn_f32_slowpath)
        /*0080*/ 	.word	0x00002400


	//----- nvinfo : EIATTR_FRAME_SIZE
	.align		4
.L_22:
        /*0084*/ 	.byte	0x04, 0x11
        /*0086*/ 	.short	(.L_24 - .L_23)
	.align		4
.L_23:
        /*0088*/ 	.word	index@($__internal_0_$__cuda_sm20_rcp_rn_f32_slowpath)
        /*008c*/ 	.word	0x00002400


	//----- nvinfo : EIATTR_FRAME_SIZE
	.align		4
.L_24:
        /*0090*/ 	.byte	0x04, 0x11
        /*0092*/ 	.short	(.L_26 - .L_25)
	.align		4
.L_25:
        /*0094*/ 	.word	index@(_Z35poincare_ball_layer_backward_kernelPKfS0_S0_PfS1_ffxx)
        /*0098*/ 	.word	0x00002400


	//----- nvinfo : EIATTR_MIN_STACK_SIZE
	.align		4
.L_26:
        /*009c*/ 	.byte	0x04, 0x12
        /*009e*/ 	.short	(.L_28 - .L_27)
	.align		4
.L_27:
        /*00a0*/ 	.word	index@(_Z35poincare_ball_layer_backward_kernelPKfS0_S0_PfS1_ffxx)
        /*00a4*/ 	.word	0x00002400


	//----- nvinfo : EIATTR_MIN_STACK_SIZE
	.align		4
.L_28:
        /*00a8*/ 	.byte	0x04, 0x12
        /*00aa*/ 	.short	(.L_30 - .L_29)
	.align		4
.L_29:
        /*00ac*/ 	.word	index@(_Z24poincare_distance_kernelPKfS0_Pfiif)
        /*00b0*/ 	.word	0x00000000


	//----- nvinfo : EIATTR_MIN_STACK_SIZE
	.align		4
.L_30:
        /*00b4*/ 	.byte	0x04, 0x12
        /*00b6*/ 	.short	(.L_32 - .L_31)
	.align		4
.L_31:
        /*00b8*/ 	.word	index@(_Z34poincare_ball_layer_forward_kernelPKfS0_Pfffxx)
        /*00bc*/ 	.word	0x00000820
.L_32:


//--------------------- .nv.compat                --------------------------
	.section	.nv.compat,"",@"SHT_CUDA_COMPAT_INFO"
	.align	4
        /*0000*/ 	.byte	0x02, 0x09, 0x00, 0x00, 0x02, 0x02, 0x01, 0x00, 0x02, 0x05, 0x05, 0x00, 0x03, 0x07, 0x01, 0x01
        /*0010*/ 	.byte	0x02, 0x03, 0x00, 0x00, 0x02, 0x06, 0x01, 0x00, 0x04, 0x0b, 0x08, 0x00, 0x01, 0x00, 0x00, 0x00
        /*0020*/ 	.byte	0x00, 0x00, 0x00, 0x00


//--------------------- .nv.info._Z35poincare_ball_layer_backward_kernelPKfS0_S0_PfS1_ffxx --------------------------
	.section	.nv.info._Z35poincare_ball_layer_backward_kernelPKfS0_S0_PfS1_ffxx,"",@"SHT_CUDA_INFO"
	.sectionflags	@""
	.align	4


	//----- nvinfo : EIATTR_CUDA_API_VERSION
	.align		4
        /*0000*/ 	.byte	0x04, 0x37
        /*0002*/ 	.short	(.L_34 - .L_33)
.L_33:
        /*0004*/ 	.word	0x00000082


	//----- nvinfo : EIATTR_KPARAM_INFO
	.align		4
.L_34:
        /*0008*/ 	.byte	0x04, 0x17
        /*000a*/ 	.short	(.L_36 - .L_35)
.L_35:
        /*000c*/ 	.word	0x00000000
        /*0010*/ 	.short	0x0008
        /*0012*/ 	.short	0x0038
        /*0014*/ 	.byte	0x00, 0xf0, 0x21, 0x00


	//----- nvinfo : EIATTR_KPARAM_INFO
	.align		4
.L_36:
        /*0018*/ 	.byte	0x04, 0x17
        /*001a*/ 	.short	(.L_38 - .L_37)
.L_37:
        /*001c*/ 	.word	0x00000000
        /*0020*/ 	.short	0x0007
        /*0022*/ 	.short	0x0030
        /*0024*/ 	.byte	0x00, 0xf0, 0x21, 0x00


	//----- nvinfo : EIATTR_KPARAM_INFO
	.align		4
.L_38:
        /*0028*/ 	.byte	0x04, 0x17
        /*002a*/ 	.short	(.L_40 - .L_39)
.L_39:
        /*002c*/ 	.word	0x00000000
        /*0030*/ 	.short	0x0006
        /*0032*/ 	.short	0x002c
        /*0034*/ 	.byte	0x00, 0xf0, 0x11, 0x00


	//----- nvinfo : EIATTR_KPARAM_INFO
	.align		4
.L_40:
        /*0038*/ 	.byte	0x04, 0x17
        /*003a*/ 	.short	(.L_42 - .L_41)
.L_41:
        /*003c*/ 	.word	0x00000000
        /*0040*/ 	.short	0x0005
        /*0042*/ 	.short	0x0028
        /*0044*/ 	.byte	0x00, 0xf0, 0x11, 0x00


	//----- nvinfo : EIATTR_KPARAM_INFO
	.align		4
.L_42:
        /*0048*/ 	.byte	0x04, 0x17
        /*004a*/ 	.short	(.L_44 - .L_43)
.L_43:
        /*004c*/ 	.word	0x00000000
        /*0050*/ 	.short	0x0004
        /*0052*/ 	.short	0x0020
        /*0054*/ 	.byte	0x00, 0xf5, 0x21, 0x00


	//----- nvinfo : EIATTR_KPARAM_INFO
	.align		4
.L_44:
        /*0058*/ 	.byte	0x04, 0x17
        /*005a*/ 	.short	(.L_46 - .L_45)
.L_45:
        /*005c*/ 	.word	0x00000000
        /*0060*/ 	.short	0x0003
        /*0062*/ 	.short	0x0018
        /*0064*/ 	.byte	0x00, 0xf5, 0x21, 0x00


	//----- nvinfo : EIATTR_KPARAM_INFO
	.align		4
.L_46:
        /*0068*/ 	.byte	0x04, 0x17
        /*006a*/ 	.short	(.L_48 - .L_47)
.L_47:
        /*006c*/ 	.word	0x00000000
        /*0070*/ 	.short	0x0002
        /*0072*/ 	.short	0x0010
        /*0074*/ 	.byte	0x00, 0xf5, 0x21, 0x00


	//----- nvinfo : EIATTR_KPARAM_INFO
	.align		4
.L_48:
        /*0078*/ 	.byte	0x04, 0x17
        /*007a*/ 	.short	(.L_50 - .L_49)
.L_49:
        /*007c*/ 	.word	0x00000000
        /*0080*/ 	.short	0x0001
        /*0082*/ 	.short	0x0008
        /*0084*/ 	.byte	0x00, 0xf5, 0x21, 0x00


	//----- nvinfo : EIATTR_KPARAM_INFO
	.align		4
.L_50:
        /*0088*/ 	.byte	0x04, 0x17
        /*008a*/ 	.short	(.L_52 - .L_51)
.L_51:
        /*008c*/ 	.word	0x00000000
        /*0090*/ 	.short	0x0000
        /*0092*/ 	.short	0x0000
        /*0094*/ 	.byte	0x00, 0xf5, 0x21, 0x00


	//----- nvinfo : EIATTR_SPARSE_MMA_MASK
	.align		4
.L_52:
        /*0098*/ 	.byte	0x03, 0x50
        /*009a*/ 	.short	0x0000


	//----- nvinfo : EIATTR_MAXREG_COUNT
	.align		4
        /*009c*/ 	.byte	0x03, 0x1b
        /*009e*/ 	.short	0x00ff


	//----- nvinfo : EIATTR_MERCURY_ISA_VERSION
	.align		4
        /*00a0*/ 	.byte	0x03, 0x5f
        /*00a2*/ 	.short	0x0101


	//----- nvinfo : EIATTR_VRC_CTA_INIT_COUNT
	.align		4
        /*00a4*/ 	.byte	0x02, 0x4a
	.zero		1
	.zero		1


	//----- nvinfo : EIATTR_EXIT_INSTR_OFFSETS
	.align		4
        /*00a8*/ 	.byte	0x04, 0x1c
        /*00aa*/ 	.short	(.L_54 - .L_53)


	//   ....[0]....
.L_53:
        /*00ac*/ 	.word	0x000000a0


	//   ....[1]....
        /*00b0*/ 	.word	0x00011b00


	//   ....[2]....
        /*00b4*/ 	.word	0x00011eb0


	//   ....[3]....
        /*00b8*/ 	.word	0x00012060


	//   ....[4]....
        /*00bc*/ 	.word	0x00012180


	//   ....[5]....
        /*00c0*/ 	.word	0x000122a0


	//   ....[6]....
        /*00c4*/ 	.word	0x00014060


	//   ....[7]....
        /*00c8*/ 	.word	0x00014690


	//   ....[8]....
        /*00cc*/ 	.word	0x00014940


	//   ....[9]....
        /*00d0*/ 	.word	0x00014ae0


	//   ....[10]....
        /*00d4*/ 	.word	0x00014cb0


	//----- nvinfo : EIATTR_CRS_STACK_SIZE
	.align		4
.L_54:
        /*00d8*/ 	.byte	0x04, 0x1e
        /*00da*/ 	.short	(.L_56 - .L_55)
.L_55:
        /*00dc*/ 	.word	0x00000000


	//----- nvinfo : EIATTR_CBANK_PARAM_SIZE
	.align		4
.L_56:
        /*00e0*/ 	.byte	0x03, 0x19
        /*00e2*/ 	.short	0x0040


	//----- nvinfo : EIATTR_PARAM_CBANK
	.align		4
        /*00e4*/ 	.byte	0x04, 0x0a
        /*00e6*/ 	.short	(.L_58 - .L_57)
	.align		4
.L_57:
        /*00e8*/ 	.word	index@(.nv.constant0._Z35poincare_ball_layer_backward_kernelPKfS0_S0_PfS1_ffxx)
        /*00ec*/ 	.short	0x0380
        /*00ee*/ 	.short	0x0040


	//----- nvinfo : EIATTR_SW_WAR
	.align		4
.L_58:
        /*00f0*/ 	.byte	0x04, 0x36
        /*00f2*/ 	.short	(.L_60 - .L_59)
.L_59:
        /*00f4*/ 	.word	0x00000008
.L_60:


//--------------------- .nv.info._Z24poincare_distance_kernelPKfS0_Pfiif --------------------------
	.section	.nv.info._Z24poincare_distance_kernelPKfS0_Pfiif,"",@"SHT_CUDA_INFO"
	.sectionflags	@""
	.align	4


	//----- nvinfo : EIATTR_CUDA_API_VERSION
	.align		4
        /*0000*/ 	.byte	0x04, 0x37
        /*0002*/ 	.short	(.L_62 - .L_61)
.L_61:
        /*0004*/ 	.word	0x00000082


	//----- nvinfo : EIATTR_KPARAM_INFO
	.align		4
.L_62:
        /*0008*/ 	.byte	0x04, 0x17
        /*000a*/ 	.short	(.L_64 - .L_63)
.L_63:
        /*000c*/ 	.word	0x00000000
        /*0010*/ 	.short	0x0005
        /*0012*/ 	.short	0x0020
        /*0014*/ 	.byte	0x00, 0xf0, 0x11, 0x00


	//----- nvinfo : EIATTR_KPARAM_INFO
	.align		4
.L_64:
        /*0018*/ 	.byte	0x04, 0x17
        /*001a*/ 	.short	(.L_66 - .L_65)
.L_65:
        /*001c*/ 	.word	0x00000000
        /*0020*/ 	.short	0x0004
        /*0022*/ 	.short	0x001c
        /*0024*/ 	.byte	0x00, 0xf0, 0x11, 0x00


	//----- nvinfo : EIATTR_KPARAM_INFO
	.align		4
.L_66:
        /*0028*/ 	.byte	0x04, 0x17
        /*002a*/ 	.short	(.L_68 - .L_67)
.L_67:
        /*002c*/ 	.word	0x00000000
        /*0030*/ 	.short	0x0003
        /*0032*/ 	.short	0x0018
        /*0034*/ 	.byte	0x00, 0xf0, 0x11, 0x00


	//----- nvinfo : EIATTR_KPARAM_INFO
	.align		4
.L_68:
        /*0038*/ 	.byte	0x04, 0x17
        /*003a*/ 	.short	(.L_70 - .L_69)
.L_69:
        /*003c*/ 	.word	0x00000000
        /*0040*/ 	.short	0x0002
        /*0042*/ 	.short	0x0010
        /*0044*/ 	.byte	0x00, 0xf5, 0x21, 0x00


	//----- nvinfo : EIATTR_KPARAM_INFO
	.align		4
.L_70:
        /*0048*/ 	.byte	0x04, 0x17
        /*004a*/ 	.short	(.L_72 - .L_71)
.L_71:
        /*004c*/ 	.word	0x00000000
        /*0050*/ 	.short	0x0001
        /*0052*/ 	.short	0x0008
        /*0054*/ 	.byte	0x00, 0xf5, 0x21, 0x00


	//----- nvinfo : EIATTR_KPARAM_INFO
	.align		4
.L_72:
        /*0058*/ 	.byte	0x04, 0x17
        /*005a*/ 	.short	(.L_74 - .L_73)
.L_73:
        /*005c*/ 	.word	0x00000000
        /*0060*/ 	.short	0x0000
        /*0062*/ 	.short	0x0000
        /*0064*/ 	.byte	0x00, 0xf5, 0x21, 0x00


	//----- nvinfo : EIATTR_SPARSE_MMA_MASK
	.align		4
.L_74:
        /*0068*/ 	.byte	0x03, 0x50
        /*006a*/ 	.short	0x0000


	//----- nvinfo : EIATTR_MAXREG_COUNT
	.align		4
        /*006c*/ 	.byte	0x03, 0x1b
        /*006e*/ 	.short	0x00ff


	//----- nvinfo : EIATTR_MERCURY_ISA_VERSION
	.align		4
        /*0070*/ 	.byte	0x03, 0x5f
        /*0072*/ 	.short	0x0101


	//----- nvinfo : EIATTR_VRC_CTA_INIT_COUNT
	.align		4
        /*0074*/ 	.byte	0x02, 0x4a
	.zero		1
	.zero		1


	//----- nvinfo : EIATTR_EXIT_INSTR_OFFSETS
	.align		4
        /*0078*/ 	.byte	0x04, 0x1c
        /*007a*/ 	.short	(.L_76 - .L_75)


	//   ....[0]....
.L_75:
        /*007c*/ 	.word	0x00000070


	//   ....[1]....
        /*0080*/ 	.word	0x00001090


	//----- nvinfo : EIATTR_CRS_STACK_SIZE
	.align		4
.L_76:
        /*0084*/ 	.byte	0x04, 0x1e
        /*0086*/ 	.short	(.L_78 - .L_77)
.L_77:
        /*0088*/ 	.word	0x00000000


	//----- nvinfo : EIATTR_CBANK_PARAM_SIZE
	.align		4
.L_78:
        /*008c*/ 	.byte	0x03, 0x19
        /*008e*/ 	.short	0x0024


	//----- nvinfo : EIATTR_PARAM_CBANK
	.align		4
        /*0090*/ 	.byte	0x04, 0x0a
        /*0092*/ 	.short	(.L_80 - .L_79)
	.align		4
.L_79:
        /*0094*/ 	.word	index@(.nv.constant0._Z24poincare_distance_kernelPKfS0_Pfiif)
        /*0098*/ 	.short	0x0380
        /*009a*/ 	.short	0x0024


	//----- nvinfo : EIATTR_SW_WAR
	.align		4
.L_80:
        /*009c*/ 	.byte	0x04, 0x36
        /*009e*/ 	.short	(.L_82 - .L_81)
.L_81:
        /*00a0*/ 	.word	0x00000008
.L_82:


//--------------------- .nv.info._Z34poincare_ball_layer_forward_kernelPKfS0_Pfffxx --------------------------
	.section	.nv.info._Z34poincare_ball_layer_forward_kernelPKfS0_Pfffxx,"",@"SHT_CUDA_INFO"
	.sectionflags	@""
	.align	4


	//----- nvinfo : EIATTR_CUDA_API_VERSION
	.align		4
        /*0000*/ 	.byte	0x04, 0x37
        /*0002*/ 	.short	(.L_84 - .L_83)
.L_83:
        /*0004*/ 	.word	0x00000082


	//----- nvinfo : EIATTR_KPARAM_INFO
	.align		4
.L_84:
        /*0008*/ 	.byte	0x04, 0x17
        /*000a*/ 	.short	(.L_86 - .L_85)
.L_85:
        /*000c*/ 	.word	0x00000000
        /*0010*/ 	.short	0x0006
        /*0012*/ 	.short	0x0028
        /*0014*/ 	.byte	0x00, 0xf0, 0x21, 0x00


	//----- nvinfo : EIATTR_KPARAM_INFO
	.align		4
.L_86:
        /*0018*/ 	.byte	0x04, 0x17
        /*001a*/ 	.short	(.L_88 - .L_87)
.L_87:
        /*001c*/ 	.word	0x00000000
        /*0020*/ 	.short	0x0005
        /*0022*/ 	.short	0x0020
        /*0024*/ 	.byte	0x00, 0xf0, 0x21, 0x00


	//----- nvinfo : EIATTR_KPARAM_INFO
	.align		4
.L_88:
        /*0028*/ 	.byte	0x04, 0x17
        /*002a*/ 	.short	(.L_90 - .L_89)
.L_89:
        /*002c*/ 	.word	0x00000000
        /*0030*/ 	.short	0x0004
        /*0032*/ 	.short	0x001c
        /*0034*/ 	.byte	0x00, 0xf0, 0x11, 0x00


	//----- nvinfo : EIATTR_KPARAM_INFO
	.align		4
.L_90:
        /*0038*/ 	.byte	0x04, 0x17
        /*003a*/ 	.short	(.L_92 - .L_91)
.L_91:
        /*003c*/ 	.word	0x00000000
        /*0040*/ 	.short	0x0003
        /*0042*/ 	.short	0x0018
        /*0044*/ 	.byte	0x00, 0xf0, 0x11, 0x00


	//----- nvinfo : EIATTR_KPARAM_INFO
	.align		4
.L_92:
        /*0048*/ 	.byte	0x04, 0x17
        /*004a*/ 	.short	(.L_94 - .L_93)
.L_93:
        /*004c*/ 	.word	0x00000000
        /*0050*/ 	.short	0x0002
        /*0052*/ 	.short	0x0010
        /*0054*/ 	.byte	0x00, 0xf5, 0x21, 0x00


	//----- nvinfo : EIATTR_KPARAM_INFO
	.align		4
.L_94:
        /*0058*/ 	.byte	0x04, 0x17
        /*005a*/ 	.short	(.L_96 - .L_95)
.L_95:
        /*005c*/ 	.word	0x00000000
        /*0060*/ 	.short	0x0001
        /*0062*/ 	.short	0x0008
        /*0064*/ 	.byte	0x00, 0xf5, 0x21, 0x00


	//----- nvinfo : EIATTR_KPARAM_INFO
	.align		4
.L_96:
        /*0068*/ 	.byte	0x04, 0x17
        /*006a*/ 	.short	(.L_98 - .L_97)
.L_97:
        /*006c*/ 	.word	0x00000000
        /*0070*/ 	.short	0x0000
        /*0072*/ 	.short	0x0000
        /*0074*/ 	.byte	0x00, 0xf5, 0x21, 0x00


	//----- nvinfo : EIATTR_SPARSE_MMA_MASK
	.align		4
.L_98:
        /*0078*/ 	.byte	0x03, 0x50
        /*007a*/ 	.short	0x0000


	//----- nvinfo : EIATTR_MAXREG_COUNT
	.align		4
        /*007c*/ 	.byte	0x03, 0x1b
        /*007e*/ 	.short	0x00ff


	//----- nvinfo : EIATTR_MERCURY_ISA_VERSION
	.align		4
        /*0080*/ 	.byte	0x03, 0x5f
        /*0082*/ 	.short	0x0101


	//----- nvinfo : EIATTR_VRC_CTA_INIT_COUNT
	.align		4
        /*0084*/ 	.byte	0x02, 0x4a
	.zero		1
	.zero		1


	//----- nvinfo : EIATTR_EXIT_INSTR_OFFSETS
	.align		4
        /*0088*/ 	.byte	0x04, 0x1c
        /*008a*/ 	.short	(.L_100 - .L_99)


	//   ....[0]....
.L_99:
        /*008c*/ 	.word	0x000000c0


	//   ....[1]....
        /*0090*/ 	.word	0x00005760


	//   ....[2]....
        /*0094*/ 	.word	0x00006230


	//   ....[3]....
        /*0098*/ 	.word	0x000067e0


	//   ....[4]....
        /*009c*/ 	.word	0x00006b20


	//   ....[5]....
        /*00a0*/ 	.word	0x00006cc0


	//----- nvinfo : EIATTR_CRS_STACK_SIZE
	.align		4
.L_100:
        /*00a4*/ 	.byte	0x04, 0x1e
        /*00a6*/ 	.short	(.L_102 - .L_101)
.L_101:
        /*00a8*/ 	.word	0x00000000


	//----- nvinfo : EIATTR_CBANK_PARAM_SIZE
	.align		4
.L_102:
        /*00ac*/ 	.byte	0x03, 0x19
        /*00ae*/ 	.short	0x0030


	//----- nvinfo : EIATTR_PARAM_CBANK
	.align		4
        /*00b0*/ 	.byte	0x04, 0x0a
        /*00b2*/ 	.short	(.L_104 - .L_103)
	.align		4
.L_103:
        /*00b4*/ 	.word	index@(.nv.constant0._Z34poincare_ball_layer_forward_kernelPKfS0_Pfffxx)
        /*00b8*/ 	.short	0x0380
        /*00ba*/ 	.short	0x0030


	//----- nvinfo : EIATTR_SW_WAR
	.align		4
.L_104:
        /*00bc*/ 	.byte	0x04, 0x36
        /*00be*/ 	.short	(.L_106 - .L_105)
.L_105:
        /*00c0*/ 	.word	0x00000008
.L_106:


//--------------------- .nv.callgraph             --------------------------
	.section	.nv.callgraph,"",@"SHT_CUDA_CALLGRAPH"
	.align	4
	.sectionentsize	8
	.align		4
        /*0000*/ 	.word	0x00000000
	.align		4
        /*0004*/ 	.word	0xffffffff
	.align		4
        /*0008*/ 	.word	0x00000000
	.align		4
        /*000c*/ 	.word	0xfffffffe
	.align		4
        /*0010*/ 	.word	0x00000000
	.align		4
        /*0014*/ 	.word	0xfffffffd
	.align		4
        /*0018*/ 	.word	0x00000000
	.align		4
        /*001c*/ 	.word	0xfffffffc


//--------------------- .nv.constant4             --------------------------
	.section	.nv.constant4,"a",@progbits
	.align	8
	.align		8
.nv.constant4:
        /*0000*/ 	.dword	__cudart_i2opi_f


//--------------------- .text._Z35poincare_ball_layer_backward_kernelPKfS0_S0_PfS1_ffxx --------------------------
	.section	.text._Z35poincare_ball_layer_backward_kernelPKfS0_S0_PfS1_ffxx,"ax",@progbits
	.align	128
        .global         _Z35poincare_ball_layer_backward_kernelPKfS0_S0_PfS1_ffxx
        .type           _Z35poincare_ball_layer_backward_kernelPKfS0_S0_PfS1_ffxx,@function
        .size           _Z35poincare_ball_layer_backward_kernelPKfS0_S0_PfS1_ffxx,(.L_x_580 - _Z35poincare_ball_layer_backward_kernelPKfS0_S0_PfS1_ffxx)
        .other          _Z35poincare_ball_layer_backward_kernelPKfS0_S0_PfS1_ffxx,@"STO_CUDA_ENTRY STV_DEFAULT"
_Z35poincare_ball_layer_backward_kernelPKfS0_S0_PfS1_ffxx:
.text._Z35poincare_ball_layer_backward_kernelPKfS0_S0_PfS1_ffxx:
[----:B------:R-:W0:Y:S01]  /*0000*/  LDC R1, c[0x0][0x37c] ;  /* 0x0000df00ff017b82 */ /* 0x000e220000000800 */
[----:B------:R-:W1:Y:S07]  /*0010*/  S2R R3, SR_TID.X ;  /* 0x0000000000037919 */ /* 0x000e6e0000002100 */
[----:B------:R-:W1:Y:S01]  /*0020*/  S2UR UR4, SR_CTAID.X ;  /* 0x00000000000479c3 */ /* 0x000e620000002500 */
[----:B------:R-:W2:Y:S01]  /*0030*/  LDCU.64 UR6, c[0x0][0x3b0] ;  /* 0x00007600ff0677ac */ /* 0x000ea20008000a00 */
[----:B0-----:R-:W-:-:S06]  /*0040*/  IADD3 R1, PT, PT, R1, -0x2400, RZ ;  /* 0xffffdc0001017810 */ /* 0x001fcc0007ffe0ff */
[----:B------:R-:W1:Y:S02]  /*0050*/  LDC R0, c[0x0][0x360] ;  /* 0x0000d800ff007b82 */ /* 0x000e640000000800 */
[----:B-1----:R-:W-:-:S05]  /*0060*/  IMAD R0, R0, UR4, R3 ;  /* 0x0000000400007c24 */ /* 0x002fca000f8e0203 */
[----:B--2---:R-:W-:Y:S02]  /*0070*/  ISETP.GE.U32.AND P0, PT, R0, UR6, PT ;  /* 0x0000000600007c0c */ /* 0x004fe4000bf06070 */
[----:B------:R-:W-:-:S04]  /*0080*/  SHF.R.S32.HI R2, RZ, 0x1f, R0 ;  /* 0x0000001fff027819 */ /* 0x000fc80000011400 */
[----:B------:R-:W-:-:S13]  /*0090*/  ISETP.GE.AND.EX P0, PT, R2, UR7, PT, P0 ;  /* 0x0000000702007c0c */ /* 0x000fda000bf06300 */
[----:B------:R-:W-:Y:S05]  /*00a0*/  @P0 EXIT ;  /* 0x000000000000094d */ /* 0x000fea0003800000 */
[----:B------:R-:W0:Y:S01]  /*00b0*/  LDCU.64 UR4, c[0x0][0x3b8] ;  /* 0x00007700ff0477ac */ /* 0x000e220008000a00 */
[----:B------:R-:W-:Y:S01]  /*00c0*/  HFMA2 R8, -RZ, RZ, 0, 0 ;  /* 0x00000000ff087431 */ /* 0x000fe200000001ff */
[----:B------:R-:W1:Y:S01]  /*00d0*/  LDCU.64 UR10, c[0x0][0x388] ;  /* 0x00007100ff0a77ac */ /* 0x000e620008000a00 */
[----:B------:R-:W2:Y:S01]  /*00e0*/  LDCU.64 UR6, c[0x0][0x358] ;  /* 0x00006b00ff0677ac */ /* 0x000ea20008000a00 */
[----:B0-----:R-:W-:Y:S01]  /*00f0*/  IMAD R5, R2, UR4, RZ ;  /* 0x0000000402057c24 */ /* 0x001fe2000f8e02ff */
[----:B------:R-:W-:Y:S02]  /*0100*/  UISETP.GE.AND UP0, UPT, UR4, 0x1, UPT ;  /* 0x000000010400788c */ /* 0x000fe4000bf06270 */
[----:B------:R-:W-:-:S04]  /*0110*/  IMAD.WIDE.U32 R2, R0, UR4, RZ ;  /* 0x0000000400027c25 */ /* 0x000fc8000f8e00ff */
[----:B------:R-:W-:Y:S01]  /*0120*/  IMAD R5, R0, UR5, R5 ;  /* 0x0000000500057c24 */ /* 0x000fe2000f8e0205 */
[----:B------:R-:W-:-:S04]  /*0130*/  SHF.L.U32 R36, R2, 0x2, RZ ;  /* 0x0000000202247819 */ /* 0x000fc800000006ff */
[----:B------:R-:W-:Y:S02]  /*0140*/  IADD3 R3, PT, PT, R3, R5, RZ ;  /* 0x0000000503037210 */ /* 0x000fe40007ffe0ff */
[----:B-1----:R-:W-:Y:S02]  /*0150*/  IADD3 R0, P0, PT, R36, UR10, RZ ;  /* 0x0000000a24007c10 */ /* 0x002fe4000ff1e0ff */
[----:B------:R-:W-:-:S04]  /*0160*/  SHF.L.U64.HI R37, R2, 0x2, R3 ;  /* 0x0000000202257819 */ /* 0x000fc80000010203 */
[----:B------:R-:W-:Y:S01]  /*0170*/  IADD3.X R3, PT, PT, R37, UR11, RZ, P0, !PT ;  /* 0x0000000b25037c10 */ /* 0x000fe200087fe4ff */
[----:B--2---:R-:W-:Y:S06]  /*0180*/  BRA.U !UP0, `(.L_x_0) ;  /* 0x0000000508a07547 */ /* 0x004fec000b800000 */
[----:B------:R-:W-:Y:S01]  /*0190*/  UIADD3 UR5, UPT, UPT, UR4, -0x1, URZ ;  /* 0xffffffff04057890 */ /* 0x000fe2000fffe0ff */
[----:B------:R-:W-:Y:S01]  /*01a0*/  MOV R8, RZ ;  /* 0x000000ff00087202 */ /* 0x000fe20000000f00 */
[----:B------:R-:W-:Y:S01]  /*01b0*/  ULOP3.LUT UR8, UR4, 0xf, URZ, 0xc0, !UPT ;  /* 0x0000000f04087892 */ /* 0x000fe2000f8ec0ff */
[----:B------:R-:W-:Y:S01]  /*01c0*/  MOV R7, RZ ;  /* 0x000000ff00077202 */ /* 0x000fe20000000f00 */
[----:B------:R-:W-:Y:S02]  /*01d0*/  UISETP.GE.U32.AND UP1, UPT, UR5, 0xf, UPT ;  /* 0x0000000f0500788c */ /* 0x000fe4000bf26070 */
[----:B------:R-:W-:-:S07]  /*01e0*/  UISETP.NE.AND UP2, UPT, UR8, URZ, UPT ;  /* 0x000000ff0800728c */ /* 0x000fce000bf45270 */
[----:B------:R-:W-:Y:S05]  /*01f0*/  BRA.U !UP1, `(.L_x_1) ;  /* 0x0000000109ac7547 */ /* 0x000fea000b800000 */
[----:B------:R-:W-:Y:S01]  /*0200*/  ULOP3.LUT UR5, UR4, 0x7ffffff0, URZ, 0xc0, !UPT ;  /* 0x7ffffff004057892 */ /* 0x000fe2000f8ec0ff */
[----:B------:R-:W-:Y:S02]  /*0210*/  IADD3 R4, P0, PT, R0, 0x20, RZ ;  /* 0x0000002000047810 */ /* 0x000fe40007f1e0ff */
[----:B------:R-:W-:Y:S01]  /*0220*/  MOV R8, RZ ;  /* 0x000000ff00087202 */ /* 0x000fe20000000f00 */
[----:B------:R-:W-:Y:S01]  /*0230*/  UIADD3 UR9, UPT, UPT, -UR5, URZ, URZ ;  /* 0x000000ff05097290 */ /* 0x000fe2000fffe1ff */
[----:B------:R-:W-:Y:S02]  /*0240*/  IADD3.X R5, PT, PT, RZ, R3, RZ, P0, !PT ;  /* 0x00000003ff057210 */ /* 0x000fe400007fe4ff */
[----:B------:R-:W-:-:S09]  /*0250*/  MOV R7, UR5 ;  /* 0x0000000500077c02 */ /* 0x000fd20008000f00 */
.L_x_2:
[----:B------:R-:W2:Y:S04]  /*0260*/  LDG.E R9, desc[UR6][R4.64+-0x20] ;  /* 0xffffe00604097981 */ /* 0x000ea8000c1e1900 */
[----:B------:R-:W3:Y:S04]  /*0270*/  LDG.E R11, desc[UR6][R4.64+-0x1c] ;  /* 0xffffe406040b7981 */ /* 0x000ee8000c1e1900 */
[----:B------:R-:W4:Y:S04]  /*0280*/  LDG.E R13, desc[UR6][R4.64+-0x18] ;  /* 0xffffe806040d7981 */ /* 0x000f28000c1e1900 */
[----:B------:R-:W5:Y:S04]  /*0290*/  LDG.E R15, desc[UR6][R4.64+-0x14] ;  /* 0xffffec06040f7981 */ /* 0x000f68000c1e1900 */
        /* <DEDUP_REMOVED lines=11> */
[----:B------:R0:W5:Y:S01]  /*0350*/  LDG.E R41, desc[UR6][R4.64+0x1c] ;  /* 0x00001c0604297981 */ /* 0x000162000c1e1900 */
[----:B------:R-:W-:-:S04]  /*0360*/  UIADD3 UR9, UPT, UPT, UR9, 0x10, URZ ;  /* 0x0000001009097890 */ /* 0x000fc8000fffe0ff */
[----:B------:R-:W-:Y:S01]  /*0370*/  UISETP.NE.AND UP1, UPT, UR9, URZ, UPT ;  /* 0x000000ff0900728c */ /* 0x000fe2000bf25270 */
[----:B0-----:R-:W-:-:S04]  /*0380*/  IADD3 R4, P0, PT, R4, 0x40, RZ ;  /* 0x0000004004047810 */ /* 0x001fc80007f1e0ff */
[----:B------:R-:W-:Y:S01]  /*0390*/  IADD3.X R5, PT, PT, RZ, R5, RZ, P0, !PT ;  /* 0x00000005ff057210 */ /* 0x000fe200007fe4ff */
[----:B--2---:R-:W-:-:S04]  /*03a0*/  FFMA R8, R9, R9, R8 ;  /* 0x0000000909087223 */ /* 0x004fc80000000008 */
[----:B---3--:R-:W-:-:S04]  /*03b0*/  FFMA R8, R11, R11, R8 ;  /* 0x0000000b0b087223 */ /* 0x008fc80000000008 */
[----:B----4-:R-:W-:-:S04]  /*03c0*/  FFMA R8, R13, R13, R8 ;  /* 0x0000000d0d087223 */ /* 0x010fc80000000008 */
[----:B-----5:R-:W-:-:S04]  /*03d0*/  FFMA R8, R15, R15, R8 ;  /* 0x0000000f0f087223 */ /* 0x020fc80000000008 */
[----:B------:R-:W-:-:S04]  /*03e0*/  FFMA R8, R17, R17, R8 ;  /* 0x0000001111087223 */ /* 0x000fc80000000008 */
        /* <DEDUP_REMOVED lines=10> */
[----:B------:R-:W-:Y:S01]  /*0490*/  FFMA R8, R41, R41, R8 ;  /* 0x0000002929087223 */ /* 0x000fe20000000008 */
[----:B------:R-:W-:Y:S06]  /*04a0*/  BRA.U UP1, `(.L_x_2) ;  /* 0xfffffffd016c7547 */ /* 0x000fec000b83ffff */
.L_x_1:
[----:B------:R-:W-:Y:S05]  /*04b0*/  BRA.U !UP2, `(.L_x_0) ;  /* 0x000000010ad47547 */ /* 0x000fea000b800000 */
[----:B------:R-:W-:Y:S02]  /*04c0*/  UISETP.GE.U32.AND UP1, UPT, UR8, 0x8, UPT ;  /* 0x000000080800788c */ /* 0x000fe4000bf26070 */
[----:B------:R-:W-:-:S04]  /*04d0*/  ULOP3.LUT UR5, UR4, 0x7, URZ, 0xc0, !UPT ;  /* 0x0000000704057892 */ /* 0x000fc8000f8ec0ff */
[----:B------:R-:W-:-:S03]  /*04e0*/  UISETP.NE.AND UP2, UPT, UR5, URZ, UPT ;  /* 0x000000ff0500728c */ /* 0x000fc6000bf45270 */
[----:B------:R-:W-:Y:S08]  /*04f0*/  BRA.U !UP1, `(.L_x_3) ;  /* 0x00000001094c7547 */ /* 0x000ff0000b800000 */
[----:B------:R-:W-:-:S05]  /*0500*/  MOV R2, R0 ;  /* 0x0000000000027202 */ /* 0x000fca0000000f00 */
[----:B------:R-:W-:-:S05]  /*0510*/  IMAD.WIDE.U32 R4, R7, 0x4, R2 ;  /* 0x0000000407047825 */ /* 0x000fca00078e0002 */
[----:B------:R-:W2:Y:S04]  /*0520*/  LDG.E R9, desc[UR6][R4.64] ;  /* 0x0000000604097981 */ /* 0x000ea8000c1e1900 */
[----:B------:R-:W3:Y:S04]  /*0530*/  LDG.E R11, desc[UR6][R4.64+0x4] ;  /* 0x00000406040b7981 */ /* 0x000ee8000c1e1900 */
[----:B------:R-:W4:Y:S04]  /*0540*/  LDG.E R13, desc[UR6][R4.64+0x8] ;  /* 0x00000806040d7981 */ /* 0x000f28000c1e1900 */
[----:B------:R-:W5:Y:S04]  /*0550*/  LDG.E R15, desc[UR6][R4.64+0xc] ;  /* 0x00000c06040f7981 */ /* 0x000f68000c1e1900 */
[----:B------:R-:W5:Y:S04]  /*0560*/  LDG.E R17, desc[UR6][R4.64+0x10] ;  /* 0x0000100604117981 */ /* 0x000f68000c1e1900 */
[----:B------:R-:W5:Y:S04]  /*0570*/  LDG.E R19, desc[UR6][R4.64+0x14] ;  /* 0x0000140604137981 */ /* 0x000f68000c1e1900 */
[----:B------:R-:W5:Y:S04]  /*0580*/  LDG.E R21, desc[UR6][R4.64+0x18] ;  /* 0x0000180604157981 */ /* 0x000f68000c1e1900 */
[----:B------:R-:W5:Y:S01]  /*0590*/  LDG.E R23, desc[UR6][R4.64+0x1c] ;  /* 0x00001c0604177981 */ /* 0x000f62000c1e1900 */
[----:B------:R-:W-:Y:S01]  /*05a0*/  IADD3 R7, PT, PT, R7, 0x8, RZ ;  /* 0x0000000807077810 */ /* 0x000fe20007ffe0ff */
[----:B--2---:R-:W-:-:S04]  /*05b0*/  FFMA R8, R9, R9, R8 ;  /* 0x0000000909087223 */ /* 0x004fc80000000008 */
[----:B---3--:R-:W-:-:S04]  /*05c0*/  FFMA R8, R11, R11, R8 ;  /* 0x0000000b0b087223 */ /* 0x008fc80000000008 */
[----:B----4-:R-:W-:-:S04]  /*05d0*/  FFMA R8, R13, R13, R8 ;  /* 0x0000000d0d087223 */ /* 0x010fc80000000008 */
[----:B-----5:R-:W-:-:S04]  /*05e0*/  FFMA R8, R15, R15, R8 ;  /* 0x0000000f0f087223 */ /* 0x020fc80000000008 */
[----:B------:R-:W-:-:S04]  /*05f0*/  FFMA R8, R17, R17, R8 ;  /* 0x0000001111087223 */ /* 0x000fc80000000008 */
[----:B------:R-:W-:-:S04]  /*0600*/  FFMA R8, R19, R19, R8 ;  /* 0x0000001313087223 */ /* 0x000fc80000000008 */
[----:B------:R-:W-:-:S04]  /*0610*/  FFMA R8, R21, R21, R8 ;  /* 0x0000001515087223 */ /* 0x000fc80000000008 */
[----:B------:R-:W-:-:S07]  /*0620*/  FFMA R8, R23, R23, R8 ;  /* 0x0000001717087223 */ /* 0x000fce0000000008 */
.L_x_3:
        /* <DEDUP_REMOVED lines=10> */
[----:B------:R-:W5:Y:S01]  /*06d0*/  LDG.E R15, desc[UR6][R4.64+0xc] ;  /* 0x00000c06040f7981 */ /* 0x000f62000c1e1900 */
[----:B------:R-:W-:Y:S01]  /*06e0*/  IADD3 R7, PT, PT, R7, 0x4, RZ ;  /* 0x0000000407077810 */ /* 0x000fe20007ffe0ff */
[----:B--2---:R-:W-:-:S04]  /*06f0*/  FFMA R8, R9, R9, R8 ;  /* 0x0000000909087223 */ /* 0x004fc80000000008 */
[----:B---3--:R-:W-:-:S04]  /*0700*/  FFMA R8, R11, R11, R8 ;  /* 0x0000000b0b087223 */ /* 0x008fc80000000008 */
[----:B----4-:R-:W-:-:S04]  /*0710*/  FFMA R8, R13, R13, R8 ;  /* 0x0000000d0d087223 */ /* 0x010fc80000000008 */
[----:B-----5:R-:W-:-:S07]  /*0720*/  FFMA R8, R15, R15, R8 ;  /* 0x0000000f0f087223 */ /* 0x020fce0000000008 */
.L_x_4:
[----:B------:R-:W-:Y:S05]  /*0730*/  BRA.U !UP2, `(.L_x_0) ;  /* 0x000000010a347547 */ /* 0x000fea000b800000 */
[----:B------:R-:W-:Y:S01]  /*0740*/  IMAD.WIDE.U32 R4, R7, 0x4, R36 ;  /* 0x0000000407047825 */ /* 0x000fe200078e0024 */
[----:B------:R-:W-:Y:S02]  /*0750*/  UIADD3 UR4, UPT, UPT, -UR4, URZ, URZ ;  /* 0x000000ff04047290 */ /* 0x000fe4000fffe1ff */
[----:B------:R-:W-:-:S04]  /*0760*/  IADD3 R2, P0, PT, R4, UR10, RZ ;  /* 0x0000000a04027c10 */ /* 0x000fc8000ff1e0ff */
[----:B------:R-:W-:-:S09]  /*0770*/  IADD3.X R7, PT, PT, R5, UR11, RZ, P0, !PT ;  /* 0x0000000b05077c10 */ /* 0x000fd200087fe4ff */
.L_x_5:
[----:B------:R-:W-:Y:S02]  /*0780*/  MOV R5, R7 ;  /* 0x0000000700057202 */ /* 0x000fe40000000f00 */
[----:B------:R-:W-:-:S05]  /*0790*/  MOV R4, R2 ;  /* 0x0000000200047202 */ /* 0x000fca0000000f00 */
[----:B------:R-:W2:Y:S01]  /*07a0*/  LDG.E R5, desc[UR6][R4.64] ;  /* 0x0000000604057981 */ /* 0x000ea2000c1e1900 */
[----:B------:R-:W-:Y:S01]  /*07b0*/  UIADD3 UR4, UPT, UPT, UR4, 0x1, URZ ;  /* 0x0000000104047890 */ /* 0x000fe2000fffe0ff */
[----:B------:R-:W-:-:S03]  /*07c0*/  IADD3 R2, P0, PT, R2, 0x4, RZ ;  /* 0x0000000402027810 */ /* 0x000fc60007f1e0ff */
[----:B------:R-:W-:Y:S01]  /*07d0*/  UISETP.NE.AND UP1, UPT, UR4, URZ, UPT ;  /* 0x000000ff0400728c */ /* 0x000fe2000bf25270 */
[----:B------:R-:W-:Y:S01]  /*07e0*/  IADD3.X R7, PT, PT, RZ, R7, RZ, P0, !PT ;  /* 0x00000007ff077210 */ /* 0x000fe200007fe4ff */
[----:B--2---:R-:W-:-:S07]  /*07f0*/  FFMA R8, R5, R5, R8 ;  /* 0x0000000505087223 */ /* 0x004fce0000000008 */
[----:B------:R-:W-:Y:S05]  /*0800*/  BRA.U UP1, `(.L_x_5) ;  /* 0xfffffffd01dc7547 */ /* 0x000fea000b83ffff */
.L_x_0:
[----:B------:R-:W-:Y:S01]  /*0810*/  IADD3 R2, PT, PT, R8, -0xd000000, RZ ;  /* 0xf300000008027810 */ /* 0x000fe20007ffe0ff */
[----:B------:R0:W1:Y:S01]  /*0820*/  MUFU.RSQ R7, R8 ;  /* 0x0000000800077308 */ /* 0x0000620000001400 */
[----:B------:R-:W-:Y:S02]  /*0830*/  BSSY.RECONVERGENT B0, `(.L_x_6) ;  /* 0x000000b000007945 */ /* 0x000fe40003800200 */
[----:B------:R-:W-:-:S13]  /*0840*/  ISETP.GT.U32.AND P0, PT, R2, 0x727fffff, PT ;  /* 0x727fffff0200780c */ /* 0x000fda0003f04070 */
[----:B0-----:R-:W-:Y:S05]  /*0850*/  @!P0 BRA `(.L_x_7) ;  /* 0x0000000000108947 */ /* 0x001fea0003800000 */
[----:B------:R-:W-:-:S07]  /*0860*/  MOV R17, 0x880 ;  /* 0x0000088000117802 */ /* 0x000fce0000000f00 */
[----:B-1----:R-:W-:Y:S05]  /*0870*/  CALL.REL.NOINC `($__internal_1_$__cuda_sm20_sqrt_rn_f32_slowpath) ;  /* 0x0000014400e87944 */ /* 0x002fea0003c00000 */
[----:B------:R-:W-:Y:S01]  /*0880*/  MOV R2, R16 ;  /* 0x0000001000027202 */ /* 0x000fe20000000f00 */
[----:B------:R-:W-:Y:S06]  /*0890*/  BRA `(.L_x_8) ;  /* 0x0000000000107947 */ /* 0x000fec0003800000 */
.L_x_7:
[C---:B-1----:R-:W-:Y:S01]  /*08a0*/  FMUL.FTZ R5, R7.reuse, R8 ;  /* 0x0000000807057220 */ /* 0x042fe20000410000 */
[----:B------:R-:W-:-:S03]  /*08b0*/  FMUL.FTZ R4, R7, 0.5 ;  /* 0x3f00000007047820 */ /* 0x000fc60000410000 */
[----:B------:R-:W-:-:S04]  /*08c0*/  FFMA R2, -R5, R5, R8 ;  /* 0x0000000505027223 */ /* 0x000fc80000000108 */
[----:B------:R-:W-:-:S07]  /*08d0*/  FFMA R2, R2, R4, R5 ;  /* 0x0000000402027223 */ /* 0x000fce0000000005 */
.L_x_8:
[----:B------:R-:W-:Y:S05]  /*08e0*/  BSYNC.RECONVERGENT B0 ;  /* 0x0000000000007941 */ /* 0x000fea0003800200 */
.L_x_6:
[----:B------:R-:W0:Y:S01]  /*08f0*/  LDC.64 R16, c[0x0][0x3a8] ;  /* 0x0000ea00ff107b82 */ /* 0x000e220000000a00 */
[----:B------:R-:W-:Y:S01]  /*0900*/  HFMA2 R20, -RZ, RZ, 0, 0 ;  /* 0x00000000ff147431 */ /* 0x000fe200000001ff */
[----:B------:R-:W-:Y:S02]  /*0910*/  FMNMX R9, R2, 1.0000000116860974231e-07, !PT ;  /* 0x33d6bf9502097809 */ /* 0x000fe40007800000 */
[----:B------:R-:W-:Y:S02]  /*0920*/  IADD3 R2, PT, PT, R1, 0x1400, RZ ;  /* 0x0000140001027810 */ /* 0x000fe40007ffe0ff */
[----:B0-----:R-:W-:Y:S01]  /*0930*/  FSETP.GEU.AND P0, PT, |R16|, 1.0000000116860974231e-07, PT ;  /* 0x33d6bf951000780b */ /* 0x001fe20003f0e200 */
[----:B------:R-:W-:-:S12]  /*0940*/  FADD R33, -R17, 1 ;  /* 0x3f80000011217421 */ /* 0x000fd80000000100 */
[----:B------:R-:W-:Y:S05]  /*0950*/  @P0 BRA `(.L_x_9) ;  /* 0x0000000800100947 */ /* 0x000fea0003800000 */
[----:B------:R-:W-:Y:S05]  /*0960*/  BRA.U !UP0, `(.L_x_10) ;  /* 0x0000002108ec7547 */ /* 0x000fea000b800000 */
[----:B------:R-:W0:Y:S01]  /*0970*/  LDC R22, c[0x0][0x3b8] ;  /* 0x0000ee00ff167b82 */ /* 0x000e220000000800 */
[----:B------:R-:W-:Y:S02]  /*0980*/  MOV R24, RZ ;  /* 0x000000ff00187202 */ /* 0x000fe40000000f00 */
[C---:B0-----:R-:W-:Y:S02]  /*0990*/  IADD3 R4, PT, PT, R22.reuse, -0x1, RZ ;  /* 0xffffffff16047810 */ /* 0x041fe40007ffe0ff */
[----:B------:R-:W-:Y:S02]  /*09a0*/  LOP3.LUT R21, R22, 0xf, RZ, 0xc0, !PT ;  /* 0x0000000f16157812 */ /* 0x000fe400078ec0ff */
[----:B------:R-:W-:Y:S02]  /*09b0*/  ISETP.GE.U32.AND P1, PT, R4, 0xf, PT ;  /* 0x0000000f0400780c */ /* 0x000fe40003f26070 */
[----:B------:R-:W-:-:S11]  /*09c0*/  ISETP.NE.AND P0, PT, R21, RZ, PT ;  /* 0x000000ff1500720c */ /* 0x000fd60003f05270 */
[----:B------:R-:W-:Y:S05]  /*09d0*/  @!P1 BRA `(.L_x_11) ;  /* 0x0000000000bc9947 */ /* 0x000fea0003800000 */
[----:B------:R-:W-:Y:S02]  /*09e0*/  IADD3 R26, P2, PT, R0, 0x20, RZ ;  /* 0x00000020001a7810 */ /* 0x000fe40007f5e0ff */
[----:B------:R-:W-:Y:S02]  /*09f0*/  LOP3.LUT R24, R22, 0x7ffffff0, RZ, 0xc0, !PT ;  /* 0x7ffffff016187812 */ /* 0x000fe400078ec0ff */
[----:B------:R-:W-:Y:S02]  /*0a00*/  IADD3 R23, PT, PT, R1, 0x1420, RZ ;  /* 0x0000142001177810 */ /* 0x000fe40007ffe0ff */
[----:B------:R-:W-:Y:S02]  /*0a10*/  IADD3.X R27, PT, PT, RZ, R3, RZ, P2, !PT ;  /* 0x00000003ff1b7210 */ /* 0x000fe400017fe4ff */
[----:B------:R-:W-:-:S07]  /*0a20*/  IADD3 R25, PT, PT, -R24, RZ, RZ ;  /* 0x000000ff18197210 */ /* 0x000fce0007ffe1ff */
.L_x_12:
        /* <DEDUP_REMOVED lines=16> */
[----:B------:R-:W-:-:S04]  /*0b30*/  IADD3 R25, PT, PT, R25, 0x10, RZ ;  /* 0x0000001019197810 */ /* 0x000fc80007ffe0ff */
[----:B------:R-:W-:Y:S02]  /*0b40*/  ISETP.NE.AND P2, PT, R25, RZ, PT ;  /* 0x000000ff1900720c */ /* 0x000fe40003f45270 */
[----:B0-----:R-:W-:-:S04]  /*0b50*/  IADD3 R26, P3, PT, R26, 0x40, RZ ;  /* 0x000000401a1a7810 */ /* 0x001fc80007f7e0ff */
[----:B------:R-:W-:Y:S01]  /*0b60*/  IADD3.X R27, PT, PT, RZ, R27, RZ, P3, !PT ;  /* 0x0000001bff1b7210 */ /* 0x000fe20001ffe4ff */
[-C--:B--2---:R-:W-:Y:S01]  /*0b70*/  FMUL R5, R6, R33.reuse ;  /* 0x0000002106057220 */ /* 0x084fe20000400000 */
[-C--:B---3--:R-:W-:Y:S01]  /*0b80*/  FMUL R6, R8, R33.reuse ;  /* 0x0000002108067220 */ /* 0x088fe20000400000 */
[-C--:B----4-:R-:W-:Y:S01]  /*0b90*/  FMUL R7, R10, R33.reuse ;  /* 0x000000210a077220 */ /* 0x090fe20000400000 */
[-C--:B-----5:R-:W-:Y:S01]  /*0ba0*/  FMUL R8, R12, R33.reuse ;  /* 0x000000210c087220 */ /* 0x0a0fe20000400000 */
[-C--:B------:R-:W-:Y:S01]  /*0bb0*/  FMUL R9, R14, R33.reuse ;  /* 0x000000210e097220 */ /* 0x080fe20000400000 */
        /* <DEDUP_REMOVED lines=10> */
[----:B------:R-:W-:Y:S01]  /*0c60*/  FMUL R19, R28, R33 ;  /* 0x000000211c137220 */ /* 0x000fe20000400000 */
[----:B------:R-:W-:Y:S04]  /*0c70*/  STL.128 [R23+-0x20], R4 ;  /* 0xffffe00417007387 */ /* 0x000fe80000100c00 */
[----:B------:R-:W-:Y:S04]  /*0c80*/  STL.128 [R23+-0x10], R8 ;  /* 0xfffff00817007387 */ /* 0x000fe80000100c00 */
[----:B------:R-:W-:Y:S04]  /*0c90*/  STL.128 [R23], R12 ;  /* 0x0000000c17007387 */ /* 0x000fe80000100c00 */
[----:B------:R0:W-:Y:S02]  /*0ca0*/  STL.128 [R23+0x10], R16 ;  /* 0x0000101017007387 */ /* 0x0001e40000100c00 */
[----:B0-----:R-:W-:Y:S01]  /*0cb0*/  IADD3 R23, PT, PT, R23, 0x40, RZ ;  /* 0x0000004017177810 */ /* 0x001fe20007ffe0ff */
[----:B------:R-:W-:Y:S06]  /*0cc0*/  @P2 BRA `(.L_x_12) ;  /* 0xfffffffc00582947 */ /* 0x000fec000383ffff */
.L_x_11:
[----:B------:R-:W-:Y:S05]  /*0cd0*/  @!P0 BRA `(.L_x_13) ;  /* 0x0000001800708947 */ /* 0x000fea0003800000 */
[----:B------:R-:W0:Y:S01]  /*0ce0*/  LDCU.64 UR4, c[0x0][0x388] ;  /* 0x00007100ff0477ac */ /* 0x000e220008000a00 */
[----:B------:R-:W-:Y:S02]  /*0cf0*/  ISETP.GE.U32.AND P3, PT, R21, 0x8, PT ;  /* 0x000000081500780c */ /* 0x000fe40003f66070 */
[----:B------:R-:W-:-:S04]  /*0d00*/  LOP3.LUT R19, R22, 0x7, RZ, 0xc0, !PT ;  /* 0x0000000716137812 */ /* 0x000fc800078ec0ff */
[----:B------:R-:W-:Y:S02]  /*0d10*/  ISETP.NE.AND P4, PT, R19, RZ, PT ;  /* 0x000000ff1300720c */ /* 0x000fe40003f85270 */
[----:B0-----:R-:W-:-:S04]  /*0d20*/  IADD3 R0, P2, PT, R36, UR4, RZ ;  /* 0x0000000424007c10 */ /* 0x001fc8000ff5e0ff */
[----:B------:R-:W-:Y:S02]  /*0d30*/  IADD3.X R3, PT, PT, R37, UR5, RZ, P2, !PT ;  /* 0x0000000525037c10 */ /* 0x000fe400097fe4ff */
[----:B------:R-:W-:Y:S02]  /*0d40*/  MOV R12, R0 ;  /* 0x00000000000c7202 */ /* 0x000fe40000000f00 */
[----:B------:R-:W-:Y:S01]  /*0d50*/  MOV R13, R3 ;  /* 0x00000003000d7202 */ /* 0x000fe20000000f00 */
[----:B------:R-:W-:Y:S06]  /*0d60*/  @!P3 BRA `(.L_x_14) ;  /* 0x000000000054b947 */ /* 0x000fec0003800000 */
        /* <DEDUP_REMOVED lines=9> */
[----:B------:R-:W-:-:S02]  /*0e00*/  LEA R17, R24, R1, 0x2 ;  /* 0x0000000118117211 */ /* 0x000fc400078e10ff */
[----:B------:R-:W-:Y:S01]  /*0e10*/  IADD3 R24, PT, PT, R24, 0x8, RZ ;  /* 0x0000000818187810 */ /* 0x000fe20007ffe0ff */
[-C--:B--2---:R-:W-:Y:S01]  /*0e20*/  FMUL R5, R6, R33.reuse ;  /* 0x0000002106057220 */ /* 0x084fe20000400000 */
[-C--:B---3--:R-:W-:Y:S01]  /*0e30*/  FMUL R6, R8, R33.reuse ;  /* 0x0000002108067220 */ /* 0x088fe20000400000 */
[-C--:B----4-:R-:W-:Y:S01]  /*0e40*/  FMUL R7, R10, R33.reuse ;  /* 0x000000210a077220 */ /* 0x090fe20000400000 */
[-C--:B-----5:R-:W-:Y:S01]  /*0e50*/  FMUL R4, R4, R33.reuse ;  /* 0x0000002104047220 */ /* 0x0a0fe20000400000 */
[-C--:B------:R-:W-:Y:S01]  /*0e60*/  FMUL R8, R16, R33.reuse ;  /* 0x0000002110087220 */ /* 0x080fe20000400000 */
[-C--:B------:R-:W-:Y:S01]  /*0e70*/  FMUL R9, R18, R33.reuse ;  /* 0x0000002112097220 */ /* 0x080fe20000400000 */
[-C--:B------:R-:W-:Y:S01]  /*0e80*/  FMUL R10, R26, R33.reuse ;  /* 0x000000211a0a7220 */ /* 0x080fe20000400000 */
[----:B------:R-:W-:Y:S01]  /*0e90*/  FMUL R11, R28, R33 ;  /* 0x000000211c0b7220 */ /* 0x000fe20000400000 */
[----:B------:R0:W-:Y:S04]  /*0ea0*/  STL.128 [R17+0x1400], R4 ;  /* 0x0014000411007387 */ /* 0x0001e80000100c00 */
[----:B------:R0:W-:Y:S02]  /*0eb0*/  STL.128 [R17+0x1410], R8 ;  /* 0x0014100811007387 */ /* 0x0001e40000100c00 */
.L_x_14:
[----:B------:R-:W-:Y:S05]  /*0ec0*/  @!P4 BRA `(.L_x_13) ;  /* 0x0000001400f4c947 */ /* 0x000fea0003800000 */
[----:B------:R-:W-:Y:S02]  /*0ed0*/  ISETP.GE.U32.AND P2, PT, R19, 0x4, PT ;  /* 0x000000041300780c */ /* 0x000fe40003f46070 */
[----:B0-----:R-:W-:-:S04]  /*0ee0*/  LOP3.LUT R10, R22, 0x3, RZ, 0xc0, !PT ;  /* 0x00000003160a7812 */ /* 0x001fc800078ec0ff */
[----:B------:R-:W-:-:S07]  /*0ef0*/  ISETP.NE.AND P3, PT, R10, RZ, PT ;  /* 0x000000ff0a00720c */ /* 0x000fce0003f65270 */
[----:B------:R-:W-:Y:S06]  /*0f00*/  @!P2 BRA `(.L_x_15) ;  /* 0x000000000030a947 */ /* 0x000fec0003800000 */
[----:B------:R-:W-:-:S05]  /*0f10*/  IMAD.WIDE.U32 R8, R24, 0x4, R12 ;  /* 0x0000000418087825 */ /* 0x000fca00078e000c */
[----:B------:R-:W2:Y:S04]  /*0f20*/  LDG.E R6, desc[UR6][R8.64+0x4] ;  /* 0x0000040608067981 */ /* 0x000ea8000c1e1900 */
[----:B------:R-:W3:Y:S04]  /*0f30*/  LDG.E R4, desc[UR6][R8.64] ;  /* 0x0000000608047981 */ /* 0x000ee8000c1e1900 */
[----:B------:R-:W4:Y:S04]  /*0f40*/  LDG.E R12, desc[UR6][R8.64+0x8] ;  /* 0x00000806080c7981 */ /* 0x000f28000c1e1900 */
[----:B------:R-:W5:Y:S01]  /*0f50*/  LDG.E R14, desc[UR6][R8.64+0xc] ;  /* 0x00000c06080e7981 */ /* 0x000f62000c1e1900 */
[----:B------:R-:W-:-:S02]  /*0f60*/  LEA R11, R24, R1, 0x2 ;  /* 0x00000001180b7211 */ /* 0x000fc400078e10ff */
[----:B------:R-:W-:Y:S01]  /*0f70*/  IADD3 R24, PT, PT, R24, 0x4, RZ ;  /* 0x0000000418187810 */ /* 0x000fe20007ffe0ff */
[-C--:B--2---:R-:W-:Y:S01]  /*0f80*/  FMUL R5, R6, R33.reuse ;  /* 0x0000002106057220 */ /* 0x084fe20000400000 */
[-C--:B---3--:R-:W-:Y:S01]  /*0f90*/  FMUL R4, R4, R33.reuse ;  /* 0x0000002104047220 */ /* 0x088fe20000400000 */
[-C--:B----4-:R-:W-:Y:S01]  /*0fa0*/  FMUL R6, R12, R33.reuse ;  /* 0x000000210c067220 */ /* 0x090fe20000400000 */
[----:B-----5:R-:W-:-:S05]  /*0fb0*/  FMUL R7, R14, R33 ;  /* 0x000000210e077220 */ /* 0x020fca0000400000 */
[----:B------:R0:W-:Y:S02]  /*0fc0*/  STL.128 [R11+0x1400], R4 ;  /* 0x001400040b007387 */ /* 0x0001e40000100c00 */
.L_x_15:
[----:B------:R-:W-:Y:S05]  /*0fd0*/  @!P3 BRA `(.L_x_13) ;  /* 0x0000001400b0b947 */ /* 0x000fea0003800000 */
[----:B0-----:R-:W-:Y:S02]  /*0fe0*/  MOV R4, R36 ;  /* 0x0000002400047202 */ /* 0x001fe40000000f00 */
[----:B------:R-:W-:-:S03]  /*0ff0*/  MOV R5, R37 ;  /* 0x0000002500057202 */ /* 0x000fc60000000f00 */
[----:B------:R-:W-:-:S03]  /*1000*/  IMAD.WIDE.U32 R4, R24, 0x4, R4 ;  /* 0x0000000418047825 */ /* 0x000fc600078e0004 */
[----:B------:R-:W-:-:S04]  /*1010*/  IADD3 R4, P2, PT, R4, UR4, RZ ;  /* 0x0000000404047c10 */ /* 0x000fc8000ff5e0ff */
[----:B------:R-:W-:-:S05]  /*1020*/  IADD3.X R5, PT, PT, R5, UR5, RZ, P2, !PT ;  /* 0x0000000505057c10 */ /* 0x000fca00097fe4ff */
[----:B------:R-:W2:Y:S01]  /*1030*/  LDG.E R6, desc[UR6][R4.64] ;  /* 0x0000000604067981 */ /* 0x000ea2000c1e1900 */
[----:B------:R-:W-:Y:S02]  /*1040*/  LEA R9, R24, R1, 0x2 ;  /* 0x0000000118097211 */ /* 0x000fe400078e10ff */
[----:B------:R-:W-:Y:S02]  /*1050*/  IADD3 R7, PT, PT, -R10, 0x1, RZ ;  /* 0x000000010a077810 */ /* 0x000fe40007ffe1ff */
[----:B------:R-:W-:Y:S02]  /*1060*/  IADD3 R8, P3, PT, R4, 0x4, RZ ;  /* 0x0000000404087810 */ /* 0x000fe40007f7e0ff */
[----:B------:R-:W-:Y:S02]  /*1070*/  ISETP.NE.AND P2, PT, R7, RZ, PT ;  /* 0x000000ff0700720c */ /* 0x000fe40003f45270 */
[----:B------:R-:W-:Y:S01]  /*1080*/  IADD3.X R10, PT, PT, RZ, R5, RZ, P3, !PT ;  /* 0x00000005ff0a7210 */ /* 0x000fe20001ffe4ff */
[----:B--2---:R-:W-:-:S05]  /*1090*/  FMUL R6, R6, R33 ;  /* 0x0000002106067220 */ /* 0x004fca0000400000 */
[----:B------:R1:W-:Y:S05]  /*10a0*/  STL [R9+0x1400], R6 ;  /* 0x0014000609007387 */ /* 0x0003ea0000100800 */
[----:B------:R-:W-:Y:S05]  /*10b0*/  @!P2 BRA `(.L_x_13) ;  /* 0x000000140078a947 */ /* 0x000fea0003800000 */
[----:B------:R-:W-:Y:S02]  /*10c0*/  IADD3 R12, PT, PT, R9, 0x1404, RZ ;  /* 0x00001404090c7810 */ /* 0x000fe40007ffe0ff */
[----:B-1----:R-:W-:-:S07]  /*10d0*/  MOV R6, R7 ;  /* 0x0000000700067202 */ /* 0x002fce0000000f00 */
.L_x_16:
[----:B------:R-:W-:Y:S02]  /*10e0*/  MOV R4, R8 ;  /* 0x0000000800047202 */ /* 0x000fe40000000f00 */
[----:B------:R-:W-:-:S05]  /*10f0*/  MOV R5, R10 ;  /* 0x0000000a00057202 */ /* 0x000fca0000000f00 */
[----:B------:R-:W2:Y:S01]  /*1100*/  LDG.E R4, desc[UR6][R4.64] ;  /* 0x0000000604047981 */ /* 0x000ea2000c1e1900 */
[----:B------:R-:W-:Y:S02]  /*1110*/  IADD3 R6, PT, PT, R6, 0x1, RZ ;  /* 0x0000000106067810 */ /* 0x000fe40007ffe0ff */
[----:B------:R-:W-:Y:S02]  /*1120*/  IADD3 R8, P3, PT, R8, 0x4, RZ ;  /* 0x0000000408087810 */ /* 0x000fe40007f7e0ff */
[----:B------:R-:W-:Y:S02]  /*1130*/  ISETP.NE.AND P2, PT, R6, RZ, PT ;  /* 0x000000ff0600720c */ /* 0x000fe40003f45270 */
[----:B------:R-:W-:Y:S01]  /*1140*/  IADD3.X R10, PT, PT, RZ, R10, RZ, P3, !PT ;  /* 0x0000000aff0a7210 */ /* 0x000fe20001ffe4ff */
[----:B--2---:R-:W-:-:S05]  /*1150*/  FMUL R7, R4, R33 ;  /* 0x0000002104077220 */ /* 0x004fca0000400000 */
[----:B------:R0:W-:Y:S02]  /*1160*/  STL [R12], R7 ;  /* 0x000000070c007387 */ /* 0x0001e40000100800 */
[----:B0-----:R-:W-:-:S03]  /*1170*/  IADD3 R12, PT, PT, R12, 0x4, RZ ;  /* 0x000000040c0c7810 */ /* 0x001fc60007ffe0ff */
[----:B------:R-:W-:Y:S05]  /*1180*/  @P2 BRA `(.L_x_16) ;  /* 0xfffffffc00d42947 */ /* 0x000fea000383ffff */
[----:B------:R-:W-:Y:S05]  /*1190*/  BRA `(.L_x_13) ;  /* 0x0000001400407947 */ /* 0x000fea0003800000 */
.L_x_9:
[----:B------:R-:W-:-:S13]  /*11a0*/  FSETP.GT.AND P0, PT, R16, RZ, PT ;  /* 0x000000ff1000720b */ /* 0x000fda0003f04000 */
[----:B------:R-:W-:Y:S05]  /*11b0*/  @!P0 BRA `(.L_x_17) ;  /* 0x0000000400588947 */ /* 0x000fea0003800000 */
[----:B------:R-:W-:Y:S01]  /*11c0*/  IADD3 R4, PT, PT, R16, -0xd000000, RZ ;  /* 0xf300000010047810 */ /* 0x000fe20007ffe0ff */
[----:B------:R0:W1:Y:S03]  /*11d0*/  MUFU.RSQ R5, R16 ;  /* 0x0000001000057308 */ /* 0x0000660000001400 */
[----:B------:R-:W-:-:S13]  /*11e0*/  ISETP.GT.U32.AND P0, PT, R4, 0x727fffff, PT ;  /* 0x727fffff0400780c */ /* 0x000fda0003f04070 */
[----:B0-----:R-:W-:Y:S05]  /*11f0*/  @!P0 BRA `(.L_x_18) ;  /* 0x00000000001c8947 */ /* 0x001fea0003800000 */
[----:B------:R-:W0:Y:S01]  /*1200*/  LDCU UR4, c[0x0][0x3a8] ;  /* 0x00007500ff0477ac */ /* 0x000e220008000800 */
[----:B------:R-:W-:Y:S01]  /*1210*/  BSSY.RECONVERGENT B0, `(.L_x_19) ;  /* 0x0000004000007945 */ /* 0x000fe20003800200 */
[----:B------:R-:W-:Y:S02]  /*1220*/  MOV R17, 0x1250 ;  /* 0x0000125000117802 */ /* 0x000fe40000000f00 */
[----:B0-----:R-:W-:-:S07]  /*1230*/  MOV R8, UR4 ;  /* 0x0000000400087c02 */ /* 0x001fce0008000f00 */
[----:B-1----:R-:W-:Y:S05]  /*1240*/  CALL.REL.NOINC `($__internal_1_$__cuda_sm20_sqrt_rn_f32_slowpath) ;  /* 0x0000013c00747944 */ /* 0x002fea0003c00000 */
[----:B------:R-:W-:Y:S05]  /*1250*/  BSYNC.RECONVERGENT B0 ;  /* 0x0000000000007941 */ /* 0x000fea0003800200 */
.L_x_19:
[----:B------:R-:W-:Y:S05]  /*1260*/  BRA `(.L_x_20) ;  /* 0x0000000000107947 */ /* 0x000fea0003800000 */
.L_x_18:
[C---:B-1----:R-:W-:Y:S01]  /*1270*/  FMUL.FTZ R7, R5.reuse, R16 ;  /* 0x0000001005077220 */ /* 0x042fe20000410000 */
[----:B------:R-:W-:-:S03]  /*1280*/  FMUL.FTZ R5, R5, 0.5 ;  /* 0x3f00000005057820 */ /* 0x000fc60000410000 */
[----:B------:R-:W-:-:S04]  /*1290*/  FFMA R16, -R7, R7, R16 ;  /* 0x0000000707107223 */ /* 0x000fc80000000110 */
[----:B------:R-:W-:-:S07]  /*12a0*/  FFMA R16, R16, R5, R7 ;  /* 0x0000000510107223 */ /* 0x000fce0000000007 */
.L_x_20:
[----:B------:R-:W-:Y:S01]  /*12b0*/  FMUL R16, R9, R16 ;  /* 0x0000001009107220 */ /* 0x000fe20000400000 */
[----:B------:R-:W-:Y:S01]  /*12c0*/  HFMA2 R8, -RZ, RZ, 1.625, 0 ;  /* 0x3e800000ff087431 */ /* 0x000fe200000001ff */
[----:B------:R-:W-:Y:S01]  /*12d0*/  MOV R9, 0x3d39bf78 ;  /* 0x3d39bf7800097802 */ /* 0x000fe20000000f00 */
[----:B------:R-:W-:Y:S02]  /*12e0*/  BSSY.RECONVERGENT B2, `(.L_x_21) ;  /* 0x0000041000027945 */ /* 0x000fe40003800200 */
[----:B------:R-:W-:-:S04]  /*12f0*/  FMNMX R10, R16, 0.99999988079071044922, PT ;  /* 0x3f7ffffe100a7809 */ /* 0x000fc80003800000 */
[C---:B------:R-:W-:Y:S01]  /*1300*/  FSETP.GT.AND P0, PT, |R10|.reuse, 8.50705917302346158658e+37, PT ;  /* 0x7e8000000a00780b */ /* 0x040fe20003f04200 */
[----:B------:R-:W-:-:S06]  /*1310*/  FADD R4, -|R10|, 1 ;  /* 0x3f8000000a047421 */ /* 0x000fcc0000000300 */
[----:B------:R-:W0:Y:S02]  /*1320*/  MUFU.RCP R4, R4 ;  /* 0x0000000400047308 */ /* 0x000e240000001000 */
[----:B0-----:R-:W-:-:S04]  /*1330*/  FADD R5, R4, R4 ;  /* 0x0000000404057221 */ /* 0x001fc80000000000 */
[----:B------:R-:W-:-:S05]  /*1340*/  FMUL R5, |R10|, R5 ;  /* 0x000000050a057220 */ /* 0x000fca0000400200 */
[----:B------:R-:W-:-:S04]  /*1350*/  FSEL R11, R5, -2, !P0 ;  /* 0xc0000000050b7808 */ /* 0x000fc80004000000 */
[C---:B------:R-:W-:Y:S01]  /*1360*/  ISETP.GE.U32.AND P0, PT, R11.reuse, 0x7f800000, PT ;  /* 0x7f8000000b00780c */ /* 0x040fe20003f06070 */
[----:B------:R-:W-:-:S03]  /*1370*/  FADD.RZ R5, R11, 1 ;  /* 0x3f8000000b057421 */ /* 0x000fc6000000c000 */
[----:B------:R-:W-:Y:S02]  /*1380*/  ISETP.GT.AND P1, PT, R11, -0x40800000, P0 ;  /* 0xbf8000000b00780c */ /* 0x000fe40000724270 */
[----:B------:R-:W-:-:S04]  /*1390*/  IADD3 R5, PT, PT, R5, -0x3f400000, RZ ;  /* 0xc0c0000005057810 */ /* 0x000fc80007ffe0ff */
[----:B------:R-:W-:-:S03]  /*13a0*/  LOP3.LUT R5, R5, 0xff800000, RZ, 0xc0, !PT ;  /* 0xff80000005057812 */ /* 0x000fc600078ec0ff */
[----:B------:R-:W-:Y:S02]  /*13b0*/  @P0 MOV R4, 0x7f800000 ;  /* 0x7f80000000040802 */ /* 0x000fe40000000f00 */
[----:B------:R-:W-:Y:S02]  /*13c0*/  IADD3 R7, PT, PT, -R5, 0x40800000, RZ ;  /* 0x4080000005077810 */ /* 0x000fe40007ffe1ff */
[-C--:B------:R-:W-:Y:S02]  /*13d0*/  IADD3 R6, PT, PT, R11, -R5.reuse, RZ ;  /* 0x800000050b067210 */ /* 0x080fe40007ffe0ff */
[----:B------:R-:W-:Y:S01]  /*13e0*/  I2FP.F32.S32 R5, R5 ;  /* 0x0000000500057245 */ /* 0x000fe20000201400 */
[----:B------:R-:W-:Y:S01]  /*13f0*/  FFMA R7, R7, R8, -1 ;  /* 0xbf80000007077423 */ /* 0x000fe20000000008 */
[----:B------:R-:W-:-:S03]  /*1400*/  HFMA2 R8, -RZ, RZ, 1.125, -9232 ;  /* 0x3c80f082ff087431 */ /* 0x000fc600000001ff */
[----:B------:R-:W-:Y:S01]  /*1410*/  FADD R6, R6, R7 ;  /* 0x0000000706067221 */ /* 0x000fe20000000000 */
[----:B------:R-:W-:-:S03]  /*1420*/  FMUL R5, R5, 1.1920928955078125e-07 ;  /* 0x3400000005057820 */ /* 0x000fc60000400000 */
[----:B------:R-:W-:-:S04]  /*1430*/  FFMA R7, R6, -R9, 0.10546888411045074463 ;  /* 0x3dd8001206077423 */ /* 0x000fc80000000809 */
[----:B------:R-:W-:-:S04]  /*1440*/  FFMA R7, R6, R7, -0.13229703903198242188 ;  /* 0xbe0778e006077423 */ /* 0x000fc80000000007 */
[----:B------:R-:W-:-:S04]  /*1450*/  FFMA R7, R6, R7, 0.14491446316242218018 ;  /* 0x3e14647506077423 */ /* 0x000fc80000000007 */
[----:B------:R-:W-:-:S04]  /*1460*/  FFMA R7, R6, R7, -0.16641564667224884033 ;  /* 0xbe2a68dd06077423 */ /* 0x000fc80000000007 */
[----:B------:R-:W-:-:S04]  /*1470*/  FFMA R7, R6, R7, 0.19988867640495300293 ;  /* 0x3e4caf9e06077423 */ /* 0x000fc80000000007 */
[----:B------:R-:W-:-:S04]  /*1480*/  FFMA R7, R6, R7, -0.25000196695327758789 ;  /* 0xbe80004206077423 */ /* 0x000fc80000000007 */
[----:B------:R-:W-:-:S04]  /*1490*/  FFMA R7, R6, R7, 0.33333510160446166992 ;  /* 0x3eaaaae606077423 */ /* 0x000fc80000000007 */
[----:B------:R-:W-:-:S04]  /*14a0*/  FFMA R7, R6, R7, -0.5 ;  /* 0xbf00000006077423 */ /* 0x000fc80000000007 */
[----:B------:R-:W-:-:S04]  /*14b0*/  FMUL R7, R6, R7 ;  /* 0x0000000706077220 */ /* 0x000fc80000400000 */
[----:B------:R-:W-:Y:S01]  /*14c0*/  FFMA R6, R6, R7, R6 ;  /* 0x0000000706067223 */ /* 0x000fe20000000006 */
[----:B------:R-:W-:-:S03]  /*14d0*/  MOV R7, 0x3f800000 ;  /* 0x3f80000000077802 */ /* 0x000fc60000000f00 */
[----:B------:R-:W-:Y:S01]  /*14e0*/  FFMA R5, R5, 0.69314718246459960938, R6 ;  /* 0x3f31721805057823 */ /* 0x000fe20000000006 */
[----:B------:R-:W-:Y:S02]  /*14f0*/  HFMA2 R6, -RZ, RZ, 1.75, 0 ;  /* 0x3f000000ff067431 */ /* 0x000fe400000001ff */
[C---:B------:R-:W-:Y:S01]  /*1500*/  @P1 FFMA R5, R11.reuse, R4, +INF ;  /* 0x7f8000000b051423 */ /* 0x040fe20000000004 */
[----:B------:R-:W-:Y:S02]  /*1510*/  @P0 FSETP.NEU.AND P1, PT, R11, RZ, PT ;  /* 0x000000ff0b00020b */ /* 0x000fe40003f2d000 */
[----:B------:R-:W-:Y:S02]  /*1520*/  MUFU.RCP R11, R16 ;  /* 0x00000010000b7308 */ /* 0x000fe40000001000 */
[----:B------:R-:W-:Y:S02]  /*1530*/  @P0 FSEL R5, R5, -RZ, P1 ;  /* 0x800000ff05050208 */ /* 0x000fe40000800000 */
[----:B------:R-:W-:-:S05]  /*1540*/  LOP3.LUT R4, R6, 0x80000000, R10, 0xb8, !PT ;  /* 0x8000000006047812 */ /* 0x000fca00078eb80a */
[----:B------:R-:W-:-:S04]  /*1550*/  FMUL R4, R4, R5 ;  /* 0x0000000504047220 */ /* 0x000fc80000400000 */
[----:B------:R-:W-:-:S04]  /*1560*/  FMUL R5, R4, R33 ;  /* 0x0000002104057220 */ /* 0x000fc80000400000 */
[C---:B------:R-:W-:Y:S01]  /*1570*/  FMUL R4, |R5|.reuse, 2.8853900432586669922 ;  /* 0x4038aa3b05047820 */ /* 0x040fe20000400200 */
[C---:B------:R-:W-:Y:S01]  /*1580*/  FMUL R9, R5.reuse, R5 ;  /* 0x0000000505097220 */ /* 0x040fe20000400000 */
[C---:B------:R-:W-:Y:S02]  /*1590*/  FSETP.GE.AND P1, PT, |R5|.reuse, 0.60000002384185791016, PT ;  /* 0x3f19999a0500780b */ /* 0x040fe40003f26200 */
[----:B------:R-:W-:Y:S01]  /*15a0*/  FSETP.GE.AND P0, PT, |R5|, 9.010913848876953125, PT ;  /* 0x41102cb40500780b */ /* 0x000fe20003f06200 */
[C---:B------:R-:W-:Y:S01]  /*15b0*/  FFMA R8, R9.reuse, R8, -0.052303962409496307373 ;  /* 0xbd563cae09087423 */ /* 0x040fe20000000008 */
[----:B------:R-:W0:Y:S02]  /*15c0*/  MUFU.EX2 R4, R4 ;  /* 0x0000000400047308 */ /* 0x000e240000000800 */
[----:B0-----:R-:W-:Y:S01]  /*15d0*/  FADD R6, R4, 1 ;  /* 0x3f80000004067421 */ /* 0x001fe20000000000 */
[----:B------:R-:W-:-:S04]  /*15e0*/  FFMA R4, R9, R8, 0.1331529766321182251 ;  /* 0x3e08594109047423 */ /* 0x000fc80000000008 */
[C---:B------:R-:W-:Y:S01]  /*15f0*/  FFMA R4, R9.reuse, R4, -0.33332768082618713379 ;  /* 0xbeaaa9ed09047423 */ /* 0x040fe20000000004 */
[----:B------:R-:W0:Y:S03]  /*1600*/  MUFU.RCP R6, R6 ;  /* 0x0000000600067308 */ /* 0x000e260000001000 */
[----:B------:R-:W-:Y:S01]  /*1610*/  FFMA R4, R9, R4, RZ ;  /* 0x0000000409047223 */ /* 0x000fe200000000ff */
[----:B0-----:R-:W-:Y:S01]  /*1620*/  FFMA R7, R6, -2, R7 ;  /* 0xc000000006077823 */ /* 0x001fe20000000007 */
[----:B------:R-:W-:-:S04]  /*1630*/  FFMA R6, -R16, R11, 1 ;  /* 0x3f80000010067423 */ /* 0x000fc8000000010b */
[----:B------:R-:W-:Y:S01]  /*1640*/  FSEL R8, R7, 1, !P0 ;  /* 0x3f80000007087808 */ /* 0x000fe20004000000 */
[----:B------:R-:W-:-:S03]  /*1650*/  FFMA R6, R11, R6, R11 ;  /* 0x000000060b067223 */ /* 0x000fc6000000000b */
[--C-:B------:R-:W-:Y:S01]  /*1660*/  LOP3.LUT R25, R8, 0x80000000, R5.reuse, 0xb8, !PT ;  /* 0x8000000008197812 */ /* 0x100fe200078eb805 */
[----:B------:R-:W-:-:S04]  /*1670*/  @!P1 FFMA R25, R5, R4, R5 ;  /* 0x0000000405199223 */ /* 0x000fc80000000005 */
[----:B------:R-:W0:Y:S01]  /*1680*/  FCHK P0, R25, R16 ;  /* 0x0000001019007302 */ /* 0x000e220000000000 */
[----:B------:R-:W-:-:S04]  /*1690*/  FFMA R5, R25, R6, RZ ;  /* 0x0000000619057223 */ /* 0x000fc800000000ff */
[----:B------:R-:W-:-:S04]  /*16a0*/  FFMA R4, -R16, R5, R25 ;  /* 0x0000000510047223 */ /* 0x000fc80000000119 */
[----:B------:R-:W-:Y:S01]  /*16b0*/  FFMA R11, R6, R4, R5 ;  /* 0x00000004060b7223 */ /* 0x000fe20000000005 */
[----:B0-----:R-:W-:Y:S06]  /*16c0*/  @!P0 BRA `(.L_x_22) ;  /* 0x0000000000088947 */ /* 0x001fec0003800000 */
[----:B------:R-:W-:-:S07]  /*16d0*/  MOV R18, 0x16f0 ;  /* 0x000016f000127802 */ /* 0x000fce0000000f00 */
[----:B------:R-:W-:Y:S05]  /*16e0*/  CALL.REL.NOINC `($__internal_2_$__cuda_sm3x_div_rn_noftz_f32_slowpath) ;  /* 0x0000013800a87944 */ /* 0x000fea0003c00000 */
.L_x_22:
[----:B------:R-:W-:Y:S05]  /*16f0*/  BSYNC.RECONVERGENT B2 ;  /* 0x0000000000027941 */ /* 0x000fea0003800200 */
.L_x_21:
[----:B------:R-:W-:Y:S01]  /*1700*/  MOV R23, R11 ;  /* 0x0000000b00177202 */ /* 0x000fe20000000f00 */
[----:B------:R-:W-:Y:S06]  /*1710*/  BRA `(.L_x_23) ;  /* 0x0000000400f87947 */ /* 0x000fec0003800000 */
.L_x_17:
[----:B------:R-:W-:Y:S01]  /*1720*/  FADD R8, -R16, -RZ ;  /* 0x800000ff10087221 */ /* 0x000fe20000000100 */
[----:B------:R0:W1:Y:S04]  /*1730*/  MUFU.RSQ R5, -R16 ;  /* 0x8000001000057308 */ /* 0x0000680000001400 */
[----:B------:R-:W-:-:S04]  /*1740*/  IADD3 R4, PT, PT, R8, -0xd000000, RZ ;  /* 0xf300000008047810 */ /* 0x000fc80007ffe0ff */
[----:B------:R-:W-:-:S13]  /*1750*/  ISETP.GT.U32.AND P0, PT, R4, 0x727fffff, PT ;  /* 0x727fffff0400780c */ /* 0x000fda0003f04070 */
[----:B01----:R-:W-:Y:S05]  /*1760*/  @!P0 BRA `(.L_x_24) ;  /* 0x0000000000148947 */ /* 0x003fea0003800000 */
[----:B------:R-:W-:Y:S01]  /*1770*/  BSSY.RECONVERGENT B0, `(.L_x_25) ;  /* 0x0000003000007945 */ /* 0x000fe20003800200 */
[----:B------:R-:W-:-:S07]  /*1780*/  MOV R17, 0x17a0 ;  /* 0x000017a000117802 */ /* 0x000fce0000000f00 */
[----:B------:R-:W-:Y:S05]  /*1790*/  CALL.REL.NOINC `($__internal_1_$__cuda_sm20_sqrt_rn_f32_slowpath) ;  /* 0x0000013800207944 */ /* 0x000fea0003c00000 */
[----:B------:R-:W-:Y:S05]  /*17a0*/  BSYNC.RECONVERGENT B0 ;  /* 0x0000000000007941 */ /* 0x000fea0003800200 */
.L_x_25:
[----:B------:R-:W-:Y:S05]  /*17b0*/  BRA `(.L_x_26) ;  /* 0x0000000000107947 */ /* 0x000fea0003800000 */
.L_x_24:
[C---:B------:R-:W-:Y:S01]  /*17c0*/  FMUL.FTZ R7, R5.reuse, -R16 ;  /* 0x8000001005077220 */ /* 0x040fe20000410000 */
[----:B------:R-:W-:-:S03]  /*17d0*/  FMUL.FTZ R5, R5, 0.5 ;  /* 0x3f00000005057820 */ /* 0x000fc60000410000 */
[----:B------:R-:W-:-:S04]  /*17e0*/  FFMA R16, -R7, R7, -R16 ;  /* 0x0000000707107223 */ /* 0x000fc80000000910 */
[----:B------:R-:W-:-:S07]  /*17f0*/  FFMA R16, R16, R5, R7 ;  /* 0x0000000510107223 */ /* 0x000fce0000000007 */
.L_x_26:
[----:B------:R-:W-:Y:S01]  /*1800*/  FMUL R16, R9, R16 ;  /* 0x0000001009107220 */ /* 0x000fe20000400000 */
[----:B------:R-:W-:Y:S01]  /*1810*/  HFMA2 R7, -RZ, RZ, 0.890625, -0.00056934356689453125 ;  /* 0x3b2090aaff077431 */ /* 0x000fe200000001ff */
[----:B------:R-:W-:Y:S01]  /*1820*/  MOV R6, 0x3f6ee581 ;  /* 0x3f6ee58100067802 */ /* 0x000fe20000000f00 */
[----:B------:R-:W-:Y:S01]  /*1830*/  BSSY.RECONVERGENT B0, `(.L_x_27) ;  /* 0x0000052000007945 */ /* 0x000fe20003800200 */
[----:B------:R-:W0:Y:S01]  /*1840*/  MUFU.RCP R5, |R16| ;  /* 0x4000001000057308 */ /* 0x000e220000001000 */
[----:B------:R-:W-:-:S04]  /*1850*/  FSETP.GT.AND P0, PT, |R16|, 1, PT ;  /* 0x3f8000001000780b */ /* 0x000fc80003f04200 */
[----:B0-----:R-:W-:-:S05]  /*1860*/  FSEL R5, R5, |R16|, P0 ;  /* 0x4000001005057208 */ /* 0x001fca0000000000 */
[----:B------:R-:W-:-:S04]  /*1870*/  FMUL R4, R5, R5 ;  /* 0x0000000505047220 */ /* 0x000fc80000400000 */
[----:B------:R-:W-:-:S04]  /*1880*/  FFMA R7, R4, R7, -0.014396979473531246185 ;  /* 0xbc6be14f04077423 */ /* 0x000fc80000000007 */
[----:B------:R-:W-:-:S04]  /*1890*/  FFMA R7, R4, R7, 0.039849750697612762451 ;  /* 0x3d23397e04077423 */ /* 0x000fc80000000007 */
[----:B------:R-:W-:-:S04]  /*18a0*/  FFMA R7, R4, R7, -0.072529748082160949707 ;  /* 0xbd948a7a04077423 */ /* 0x000fc80000000007 */
[----:B------:R-:W-:-:S04]  /*18b0*/  FFMA R7, R4, R7, 0.10518480092287063599 ;  /* 0x3dd76b2104077423 */ /* 0x000fc80000000007 */
[----:B------:R-:W-:-:S04]  /*18c0*/  FFMA R7, R4, R7, -0.14171802997589111328 ;  /* 0xbe111e8804077423 */ /* 0x000fc80000000007 */
[----:B------:R-:W-:-:S04]  /*18d0*/  FFMA R7, R4, R7, 0.19988775253295898438 ;  /* 0x3e4caf6004077423 */ /* 0x000fc80000000007 */
[----:B------:R-:W-:-:S04]  /*18e0*/  FFMA R7, R4, R7, -0.33332940936088562012 ;  /* 0xbeaaaa2704077423 */ /* 0x000fc80000000007 */
[----:B------:R-:W-:-:S04]  /*18f0*/  FMUL R4, R4, R7 ;  /* 0x0000000704047220 */ /* 0x000fc80000400000 */
[----:B------:R-:W-:-:S04]  /*1900*/  FFMA R5, R5, R4, R5 ;  /* 0x0000000405057223 */ /* 0x000fc80000000005 */
[----:B------:R-:W-:Y:S01]  /*1910*/  @P0 FFMA R5, R6, 1.6832555532455444336, -R5 ;  /* 0x3fd774eb06050823 */ /* 0x000fe20000000805 */
[----:B------:R-:W-:-:S04]  /*1920*/  FSETP.NAN.AND P0, PT, |R16|, |R16|, PT ;  /* 0x400000101000720b */ /* 0x000fc80003f08200 */
[----:B------:R-:W-:-:S04]  /*1930*/  LOP3.LUT R4, R5, 0x80000000, R16, 0xb8, !PT ;  /* 0x8000000005047812 */ /* 0x000fc800078eb810 */
[----:B------:R-:W-:-:S05]  /*1940*/  FSEL R4, R4, R5, !P0 ;  /* 0x0000000504047208 */ /* 0x000fca0004000000 */
[----:B------:R-:W-:-:S04]  /*1950*/  FMUL R9, R4, R33 ;  /* 0x0000002104097220 */ /* 0x000fc80000400000 */
[C---:B------:R-:W-:Y:S01]  /*1960*/  FMUL R4, R9.reuse, 0.63661974668502807617 ;  /* 0x3f22f98309047820 */ /* 0x040fe20000400000 */
[----:B------:R-:W-:-:S05]  /*1970*/  FSETP.GE.AND P0, PT, |R9|, 105615, PT ;  /* 0x47ce47800900780b */ /* 0x000fca0003f06200 */
[----:B------:R-:W0:Y:S02]  /*1980*/  F2I.NTZ R4, R4 ;  /* 0x0000000400047305 */ /* 0x000e240000203100 */
[----:B0-----:R-:W-:-:S05]  /*1990*/  I2FP.F32.S32 R6, R4 ;  /* 0x0000000400067245 */ /* 0x001fca0000201400 */
[----:B------:R-:W-:-:S04]  /*19a0*/  FFMA R5, R6, -1.5707962512969970703, R9 ;  /* 0xbfc90fda06057823 */ /* 0x000fc80000000009 */
[----:B------:R-:W-:-:S04]  /*19b0*/  FFMA R5, R6, -7.5497894158615963534e-08, R5 ;  /* 0xb3a2216806057823 */ /* 0x000fc80000000005 */
[----:B------:R-:W-:Y:S01]  /*19c0*/  FFMA R25, R6, -5.3903029534742383927e-15, R5 ;  /* 0xa7c234c506197823 */ /* 0x000fe20000000005 */
[----:B------:R-:W-:Y:S06]  /*19d0*/  @!P0 BRA `(.L_x_28) ;  /* 0x0000000000dc8947 */ /* 0x000fec0003800000 */
[----:B------:R-:W-:-:S13]  /*19e0*/  FSETP.NEU.AND P0, PT, |R9|, +INF , PT ;  /* 0x7f8000000900780b */ /* 0x000fda0003f0d200 */
[----:B------:R-:W-:Y:S01]  /*19f0*/  @!P0 FMUL R25, RZ, R9 ;  /* 0x00000009ff198220 */ /* 0x000fe20000400000 */
[----:B------:R-:W-:Y:S01]  /*1a00*/  @!P0 MOV R4, RZ ;  /* 0x000000ff00048202 */ /* 0x000fe20000000f00 */
[----:B------:R-:W-:Y:S06]  /*1a10*/  @!P0 BRA `(.L_x_28) ;  /* 0x0000000000cc8947 */ /* 0x000fec0003800000 */
[----:B------:R-:W-:Y:S01]  /*1a20*/  SHF.L.U32 R5, R9, 0x8, RZ ;  /* 0x0000000809057819 */ /* 0x000fe200000006ff */
[----:B------:R-:W-:Y:S01]  /*1a30*/  HFMA2 R8, -RZ, RZ, 0, 0 ;  /* 0x00000000ff087431 */ /* 0x000fe200000001ff */
[----:B------:R-:W-:Y:S01]  /*1a40*/  MOV R4, R1 ;  /* 0x0000000100047202 */ /* 0x000fe20000000f00 */
[----:B------:R-:W0:Y:S01]  /*1a50*/  LDCU.64 UR8, c[0x4][URZ] ;  /* 0x01000000ff0877ac */ /* 0x000e220008000a00 */
[----:B------:R-:W-:Y:S01]  /*1a60*/  LOP3.LUT R13, R5, 0x80000000, RZ, 0xfc, !PT ;  /* 0x80000000050d7812 */ /* 0x000fe200078efcff */
[----:B------:R-:W-:Y:S01]  /*1a70*/  UMOV UR5, URZ ;  /* 0x000000ff00057c82 */ /* 0x000fe20008000000 */
[----:B------:R-:W-:-:S05]  /*1a80*/  UMOV UR4, URZ ;  /* 0x000000ff00047c82 */ /* 0x000fca0008000000 */
.L_x_29:
[----:B0-----:R-:W-:Y:S02]  /*1a90*/  MOV R10, UR8 ;  /* 0x00000008000a7c02 */ /* 0x001fe40008000f00 */
[----:B------:R-:W-:-:S05]  /*1aa0*/  MOV R11, UR9 ;  /* 0x00000009000b7c02 */ /* 0x000fca0008000f00 */
[----:B------:R-:W2:Y:S01]  /*1ab0*/  LDG.E.CONSTANT R6, desc[UR6][R10.64] ;  /* 0x000000060a067981 */ /* 0x000ea2000c1e9900 */
[----:B------:R-:W-:Y:S02]  /*1ac0*/  UIADD3 UR8, UP1, UPT, UR8, 0x4, URZ ;  /* 0x0000000408087890 */ /* 0x000fe4000ff3e0ff */
[----:B------:R-:W-:Y:S02]  /*1ad0*/  UIADD3 UR4, UPT, UPT, UR4, 0x1, URZ ;  /* 0x0000000104047890 */ /* 0x000fe4000fffe0ff */
[----:B------:R-:W-:Y:S02]  /*1ae0*/  UIADD3.X UR9, UPT, UPT, URZ, UR9, URZ, UP1, !UPT ;  /* 0x00000009ff097290 */ /* 0x000fe40008ffe4ff */
[----:B------:R-:W-:Y:S01]  /*1af0*/  UISETP.NE.AND UP1, UPT, UR4, 0x6, UPT ;  /* 0x000000060400788c */ /* 0x000fe2000bf25270 */
[----:B--2---:R-:W-:-:S03]  /*1b00*/  IMAD.WIDE.U32 R6, R6, R13, RZ ;  /* 0x0000000d06067225 */ /* 0x004fc600078e00ff */
[----:B------:R-:W-:-:S04]  /*1b10*/  IADD3 R5, P0, PT, R6, R8, RZ ;  /* 0x0000000806057210 */ /* 0x000fc80007f1e0ff */
[----:B------:R-:W-:Y:S01]  /*1b20*/  IADD3.X R8, PT, PT, R7, UR5, RZ, P0, !PT ;  /* 0x0000000507087c10 */ /* 0x000fe200087fe4ff */
[----:B------:R0:W-:Y:S02]  /*1b30*/  STL [R4], R5 ;  /* 0x0000000504007387 */ /* 0x0001e40000100800 */
[----:B0-----:R-:W-:Y:S01]  /*1b40*/  IADD3 R4, PT, PT, R4, 0x4, RZ ;  /* 0x0000000404047810 */ /* 0x001fe20007ffe0ff */
[----:B------:R-:W-:Y:S06]  /*1b50*/  BRA.U UP1, `(.L_x_29) ;  /* 0xfffffffd01cc7547 */ /* 0x000fec000b83ffff */
[----:B------:R-:W-:Y:S01]  /*1b60*/  SHF.R.U32.HI R7, RZ, 0x17, R9 ;  /* 0x00000017ff077819 */ /* 0x000fe20000011609 */
[----:B------:R0:W-:Y:S03]  /*1b70*/  STL [R1+0x18], R8 ;  /* 0x0000180801007387 */ /* 0x0001e60000100800 */
[C---:B------:R-:W-:Y:S02]  /*1b80*/  LOP3.LUT R4, R7.reuse, 0xe0, RZ, 0xc0, !PT ;  /* 0x000000e007047812 */ /* 0x040fe400078ec0ff */
[----:B------:R-:W-:Y:S02]  /*1b90*/  LOP3.LUT P0, RZ, R7, 0x1f, RZ, 0xc0, !PT ;  /* 0x0000001f07ff7812 */ /* 0x000fe4000780c0ff */
[----:B------:R-:W-:-:S04]  /*1ba0*/  IADD3 R4, PT, PT, R4, -0x80, RZ ;  /* 0xffffff8004047810 */ /* 0x000fc80007ffe0ff */
[----:B------:R-:W-:-:S05]  /*1bb0*/  SHF.R.U32.HI R4, RZ, 0x5, R4 ;  /* 0x00000005ff047819 */ /* 0x000fca0000011604 */
[----:B------:R-:W-:-:S05]  /*1bc0*/  IMAD R12, R4, -0x4, R1 ;  /* 0xfffffffc040c7824 */ /* 0x000fca00078e0201 */
[----:B------:R-:W2:Y:S04]  /*1bd0*/  LDL R4, [R12+0x18] ;  /* 0x000018000c047983 */ /* 0x000ea80000100800 */
[----:B------:R-:W2:Y:S04]  /*1be0*/  LDL R5, [R12+0x14] ;  /* 0x000014000c057983 */ /* 0x000ea80000100800 */
[----:B------:R-:W3:Y:S01]  /*1bf0*/  @P0 LDL R6, [R12+0x10] ;  /* 0x000010000c060983 */ /* 0x000ee20000100800 */
[----:B------:R-:W-:Y:S01]  /*1c00*/  LOP3.LUT R7, R7, 0x1f, RZ, 0xc0, !PT ;  /* 0x0000001f07077812 */ /* 0x000fe200078ec0ff */
[----:B------:R-:W-:Y:S01]  /*1c10*/  UMOV UR4, 0x54442d19 ;  /* 0x54442d1900047882 */ /* 0x000fe20000000000 */
[----:B------:R-:W-:-:S02]  /*1c20*/  UMOV UR5, 0x3bf921fb ;  /* 0x3bf921fb00057882 */ /* 0x000fc40000000000 */
[-C--:B--2---:R-:W-:Y:S02]  /*1c30*/  @P0 SHF.L.W.U32.HI R4, R5, R7.reuse, R4 ;  /* 0x0000000705040219 */ /* 0x084fe40000010e04 */
[----:B---3--:R-:W-:Y:S02]  /*1c40*/  @P0 SHF.L.W.U32.HI R5, R6, R7, R5 ;  /* 0x0000000706050219 */ /* 0x008fe40000010e05 */
[----:B------:R-:W-:Y:S02]  /*1c50*/  ISETP.GE.AND P0, PT, R9, RZ, PT ;  /* 0x000000ff0900720c */ /* 0x000fe40003f06270 */
[C---:B------:R-:W-:Y:S02]  /*1c60*/  SHF.L.W.U32.HI R6, R5.reuse, 0x2, R4 ;  /* 0x0000000205067819 */ /* 0x040fe40000010e04 */
[----:B------:R-:W-:Y:S02]  /*1c70*/  SHF.L.U32 R5, R5, 0x2, RZ ;  /* 0x0000000205057819 */ /* 0x000fe400000006ff */
[----:B------:R-:W-:-:S02]  /*1c80*/  SHF.R.S32.HI R7, RZ, 0x1f, R6 ;  /* 0x0000001fff077819 */ /* 0x000fc40000011406 */
[C---:B------:R-:W-:Y:S02]  /*1c90*/  LOP3.LUT R9, R6.reuse, R9, RZ, 0x3c, !PT ;  /* 0x0000000906097212 */ /* 0x040fe400078e3cff */
[C---:B------:R-:W-:Y:S02]  /*1ca0*/  LOP3.LUT R10, R7.reuse, R5, RZ, 0x3c, !PT ;  /* 0x00000005070a7212 */ /* 0x040fe400078e3cff */
[----:B------:R-:W-:Y:S02]  /*1cb0*/  LOP3.LUT R11, R7, R6, RZ, 0x3c, !PT ;  /* 0x00000006070b7212 */ /* 0x000fe400078e3cff */
[----:B------:R-:W-:Y:S02]  /*1cc0*/  SHF.R.U32.HI R5, RZ, 0x1e, R4 ;  /* 0x0000001eff057819 */ /* 0x000fe40000011604 */
[----:B------:R-:W-:Y:S02]  /*1cd0*/  ISETP.GE.AND P1, PT, R9, RZ, PT ;  /* 0x000000ff0900720c */ /* 0x000fe40003f26270 */
[----:B------:R-:W1:Y:S01]  /*1ce0*/  I2F.F64.S64 R10, R10 ;  /* 0x0000000a000a7312 */ /* 0x000e620000301c00 */
[----:B------:R-:W-:-:S04]  /*1cf0*/  LEA.HI R4, R6, R5, RZ, 0x1 ;  /* 0x0000000506047211 */ /* 0x000fc800078f08ff */
[----:B------:R-:W-:-:S04]  /*1d00*/  IADD3 R5, PT, PT, -R4, RZ, RZ ;  /* 0x000000ff04057210 */ /* 0x000fc80007ffe1ff */
[----:B------:R-:W-:Y:S01]  /*1d10*/  @!P0 MOV R4, R5 ;  /* 0x0000000500048202 */ /* 0x000fe20000000f00 */
[----:B-1----:R-:W-:-:S10]  /*1d20*/  DMUL R12, R10, UR4 ;  /* 0x000000040a0c7c28 */ /* 0x002fd40008000000 */
[----:B------:R-:W1:Y:S02]  /*1d30*/  F2F.F32.F64 R12, R12 ;  /* 0x0000000c000c7310 */ /* 0x000e640000301000 */
[----:B01----:R-:W-:-:S07]  /*1d40*/  FSEL R25, -R12, R12, !P1 ;  /* 0x0000000c0c197208 */ /* 0x003fce0004800100 */
.L_x_28:
[----:B------:R-:W-:Y:S05]  /*1d50*/  BSYNC.RECONVERGENT B0 ;  /* 0x0000000000007941 */ /* 0x000fea0003800200 */
.L_x_27:
[----:B------:R-:W-:Y:S02]  /*1d60*/  HFMA2 R5, -RZ, RZ, 1.0244140625, 0 ;  /* 0x3c190000ff057431 */ /* 0x000fe400000001ff */
[C---:B------:R-:W-:Y:S01]  /*1d70*/  FMUL R6, R25.reuse, R25 ;  /* 0x0000001919067220 */ /* 0x040fe20000400000 */
[----:B------:R-:W-:Y:S01]  /*1d80*/  FSETP.NEU.AND P0, PT, |R25|, 0.00049096695147454738617, PT ;  /* 0x3a00b43c1900780b */ /* 0x000fe20003f0d200 */
[----:B------:R-:W0:Y:S01]  /*1d90*/  MUFU.RCP R7, R16 ;  /* 0x0000001000077308 */ /* 0x000e220000001000 */
[----:B------:R-:W-:Y:S01]  /*1da0*/  LOP3.LUT R4, R4, 0x1, RZ, 0xc0, !PT ;  /* 0x0000000104047812 */ /* 0x000fe200078ec0ff */
[----:B------:R-:W-:Y:S03]  /*1db0*/  BSSY.RECONVERGENT B2, `(.L_x_30) ;  /* 0x0000013000027945 */ /* 0x000fe60003800200 */
[----:B------:R-:W-:Y:S01]  /*1dc0*/  ISETP.NE.U32.AND P1, PT, R4, 0x1, PT ;  /* 0x000000010400780c */ /* 0x000fe20003f25070 */
[----:B------:R-:W-:-:S04]  /*1dd0*/  FFMA R5, R6, R5, 0.003265380859375 ;  /* 0x3b56000006057423 */ /* 0x000fc80000000005 */
[----:B------:R-:W-:-:S04]  /*1de0*/  FFMA R5, R6, R5, 0.0242919921875 ;  /* 0x3cc7000006057423 */ /* 0x000fc80000000005 */
[----:B------:R-:W-:-:S04]  /*1df0*/  FFMA R5, R6, R5, 0.053466796875 ;  /* 0x3d5b000006057423 */ /* 0x000fc80000000005 */
[----:B------:R-:W-:-:S04]  /*1e00*/  FFMA R5, R6, R5, 0.13337790966033935547 ;  /* 0x3e08943806057423 */ /* 0x000fc80000000005 */
[C---:B------:R-:W-:Y:S01]  /*1e10*/  FFMA R4, R6.reuse, R5, 0.33333230018615722656 ;  /* 0x3eaaaa8806047423 */ /* 0x040fe20000000005 */
[----:B------:R-:W-:-:S04]  /*1e20*/  FMUL R6, R6, R25 ;  /* 0x0000001906067220 */ /* 0x000fc80000400000 */
[----:B------:R-:W-:Y:S01]  /*1e30*/  @P0 FFMA R25, R4, R6, R25 ;  /* 0x0000000604190223 */ /* 0x000fe20000000019 */
[----:B0-----:R-:W-:-:S04]  /*1e40*/  FFMA R4, -R16, R7, 1 ;  /* 0x3f80000010047423 */ /* 0x001fc80000000107 */
[----:B------:R-:W-:Y:S01]  /*1e50*/  FFMA R4, R7, R4, R7 ;  /* 0x0000000407047223 */ /* 0x000fe20000000007 */
[----:B------:R-:W0:Y:S08]  /*1e60*/  @!P1 MUFU.RCP R25, -R25 ;  /* 0x8000001900199308 */ /* 0x000e300000001000 */
[----:B0-----:R-:W0:Y:S01]  /*1e70*/  FCHK P0, R25, R16 ;  /* 0x0000001019007302 */ /* 0x001e220000000000 */
[----:B------:R-:W-:-:S04]  /*1e80*/  FFMA R5, R25, R4, RZ ;  /* 0x0000000419057223 */ /* 0x000fc800000000ff */
[----:B------:R-:W-:-:S04]  /*1e90*/  FFMA R6, -R16, R5, R25 ;  /* 0x0000000510067223 */ /* 0x000fc80000000119 */
[----:B------:R-:W-:Y:S01]  /*1ea0*/  FFMA R11, R4, R6, R5 ;  /* 0x00000006040b7223 */ /* 0x000fe20000000005 */
[----:B0-----:R-:W-:Y:S06]  /*1eb0*/  @!P0 BRA `(.L_x_31) ;  /* 0x0000000000088947 */ /* 0x001fec0003800000 */
[----:B------:R-:W-:-:S07]  /*1ec0*/  MOV R18, 0x1ee0 ;  /* 0x00001ee000127802 */ /* 0x000fce0000000f00 */
[----:B------:R-:W-:Y:S05]  /*1ed0*/  CALL.REL.NOINC `($__internal_2_$__cuda_sm3x_div_rn_noftz_f32_slowpath) ;  /* 0x0000013000ac7944 */ /* 0x000fea0003c00000 */
.L_x_31:
[----:B------:R-:W-:Y:S05]  /*1ee0*/  BSYNC.RECONVERGENT B2 ;  /* 0x0000000000027941 */ /* 0x000fea0003800200 */
.L_x_30:
[----:B------:R-:W-:-:S07]  /*1ef0*/  MOV R23, R11 ;  /* 0x0000000b00177202 */ /* 0x000fce0000000f00 */
.L_x_23:
[----:B------:R-:W-:Y:S05]  /*1f00*/  BRA.U !UP0, `(.L_x_10) ;  /* 0x0000000d08847547 */ /* 0x000fea000b800000 */
[----:B------:R-:W0:Y:S01]  /*1f10*/  LDC R22, c[0x0][0x3b8] ;  /* 0x0000ee00ff167b82 */ /* 0x000e220000000800 */
[----:B------:R-:W-:Y:S01]  /*1f20*/  HFMA2 R26, -RZ, RZ, 0, 0 ;  /* 0x00000000ff1a7431 */ /* 0x000fe200000001ff */
        /* <DEDUP_REMOVED lines=10> */
.L_x_33:
        /* <DEDUP_REMOVED lines=42> */
.L_x_32:
        /* <DEDUP_REMOVED lines=31> */
.L_x_34:
        /* <DEDUP_REMOVED lines=17> */
.L_x_35:
[----:B------:R-:W-:Y:S05]  /*2570*/  @!P3 BRA `(.L_x_13) ;  /* 0x000000000048b947 */ /* 0x000fea0003800000 */
[----:B0-----:R-:W-:Y:S02]  /*2580*/  MOV R4, R36 ;  /* 0x0000002400047202 */ /* 0x001fe40000000f00 */
[----:B------:R-:W-:Y:S02]  /*2590*/  MOV R5, R37 ;  /* 0x0000002500057202 */ /* 0x000fe40000000f00 */
[----:B------:R-:W-:Y:S01]  /*25a0*/  IADD3 R6, PT, PT, -R10, RZ, RZ ;  /* 0x000000ff0a067210 */ /* 0x000fe20007ffe1ff */
[C---:B------:R-:W-:Y:S01]  /*25b0*/  IMAD.WIDE.U32 R4, R26.reuse, 0x4, R4 ;  /* 0x000000041a047825 */ /* 0x040fe200078e0004 */
[----:B------:R-:W-:Y:S02]  /*25c0*/  LEA R26, R26, R2, 0x2 ;  /* 0x000000021a1a7211 */ /* 0x000fe400078e10ff */
[----:B------:R-:W-:-:S04]  /*25d0*/  IADD3 R8, P2, PT, R4, UR4, RZ ;  /* 0x0000000404087c10 */ /* 0x000fc8000ff5e0ff */
[----:B------:R-:W-:-:S09]  /*25e0*/  IADD3.X R9, PT, PT, R5, UR5, RZ, P2, !PT ;  /* 0x0000000505097c10 */ /* 0x000fd200097fe4ff */
.L_x_36:
        /* <DEDUP_REMOVED lines=11> */
.L_x_13:
[----:B------:R-:W-:Y:S05]  /*26a0*/  BRA.U !UP0, `(.L_x_10) ;  /* 0x00000005089c7547 */ /* 0x000fea000b800000 */
[----:B------:R-:W-:Y:S01]  /*26b0*/  HFMA2 R20, -RZ, RZ, 0, 0 ;  /* 0x00000000ff147431 */ /* 0x000fe200000001ff */
[----:B01----:R-:W-:Y:S01]  /*26c0*/  MOV R6, RZ ;  /* 0x000000ff00067202 */ /* 0x003fe20000000f00 */
[----:B------:R-:W-:Y:S06]  /*26d0*/  @!P1 BRA `(.L_x_37) ;  /* 0x0000000000b09947 */ /* 0x000fec0003800000 */
[----:B------:R-:W0:Y:S01]  /*26e0*/  LDCU.64 UR4, c[0x0][0x390] ;  /* 0x00007200ff0477ac */ /* 0x000e220008000a00 */
[----:B------:R-:W-:Y:S02]  /*26f0*/  LOP3.LUT R6, R22, 0x7ffffff0, RZ, 0xc0, !PT ;  /* 0x7ffffff016067812 */ /* 0x000fe400078ec0ff */
[----:B------:R-:W-:Y:S02]  /*2700*/  MOV R20, RZ ;  /* 0x000000ff00147202 */ /* 0x000fe40000000f00 */
[----:B------:R-:W-:Y:S02]  /*2710*/  IADD3 R11, PT, PT, -R6, RZ, RZ ;  /* 0x000000ff060b7210 */ /* 0x000fe40007ffe1ff */
[----:B0-----:R-:W-:-:S04]  /*2720*/  IADD3 R4, P1, PT, R36, UR4, RZ ;  /* 0x0000000424047c10 */ /* 0x001fc8000ff3e0ff */
[----:B------:R-:W-:-:S04]  /*2730*/  IADD3 R4, P2, PT, R4, 0x20, RZ ;  /* 0x0000002004047810 */ /* 0x000fc80007f5e0ff */
[----:B------:R-:W-:-:S09]  /*2740*/  IADD3.X R5, PT, PT, RZ, UR5, R37, P2, P1 ;  /* 0x00000005ff057c10 */ /* 0x000fd200097e2425 */
.L_x_38:
        /* <DEDUP_REMOVED lines=36> */
[----:B------:R-:W-:Y:S06]  /*2990*/  @P1 BRA `(.L_x_38) ;  /* 0xfffffffc006c1947 */ /* 0x000fec000383ffff */
.L_x_37:
[----:B------:R-:W-:Y:S05]  /*29a0*/  @!P0 BRA `(.L_x_10) ;  /* 0x0000000000dc8947 */ /* 0x000fea0003800000 */
[----:B------:R-:W0:Y:S01]  /*29b0*/  LDCU.64 UR4, c[0x0][0x390] ;  /* 0x00007200ff0477ac */ /* 0x000e220008000a00 */
[----:B------:R-:W-:Y:S02]  /*29c0*/  ISETP.GE.U32.AND P1, PT, R21, 0x8, PT ;  /* 0x000000081500780c */ /* 0x000fe40003f26070 */
[----:B------:R-:W-:-:S04]  /*29d0*/  LOP3.LUT R11, R22, 0x7, RZ, 0xc0, !PT ;  /* 0x00000007160b7812 */ /* 0x000fc800078ec0ff */
[----:B------:R-:W-:Y:S02]  /*29e0*/  ISETP.NE.AND P2, PT, R11, RZ, PT ;  /* 0x000000ff0b00720c */ /* 0x000fe40003f45270 */
[----:B0-----:R-:W-:-:S04]  /*29f0*/  IADD3 R4, P0, PT, R36, UR4, RZ ;  /* 0x0000000424047c10 */ /* 0x001fc8000ff1e0ff */
[----:B------:R-:W-:Y:S01]  /*2a00*/  IADD3.X R5, PT, PT, R37, UR5, RZ, P0, !PT ;  /* 0x0000000525057c10 */ /* 0x000fe200087fe4ff */
[----:B------:R-:W-:Y:S08]  /*2a10*/  @!P1 BRA `(.L_x_39) ;  /* 0x0000000000489947 */ /* 0x000ff00003800000 */
        /* <DEDUP_REMOVED lines=18> */
.L_x_39:
[----:B------:R-:W-:Y:S05]  /*2b40*/  @!P2 BRA `(.L_x_10) ;  /* 0x000000000074a947 */ /* 0x000fea0003800000 */
[----:B------:R-:W-:Y:S02]  /*2b50*/  ISETP.GE.U32.AND P0, PT, R11, 0x4, PT ;  /* 0x000000040b00780c */ /* 0x000fe40003f06070 */
[----:B------:R-:W-:-:S04]  /*2b60*/  LOP3.LUT R22, R22, 0x3, RZ, 0xc0, !PT ;  /* 0x0000000316167812 */ /* 0x000fc800078ec0ff */
[----:B------:R-:W-:-:S07]  /*2b70*/  ISETP.NE.AND P1, PT, R22, RZ, PT ;  /* 0x000000ff1600720c */ /* 0x000fce0003f25270 */
[----:B------:R-:W-:Y:S06]  /*2b80*/  @!P0 BRA `(.L_x_40) ;  /* 0x0000000000288947 */ /* 0x000fec0003800000 */
        /* <DEDUP_REMOVED lines=10> */
.L_x_40:
[----:B------:R-:W-:Y:S05]  /*2c30*/  @!P1 BRA `(.L_x_10) ;  /* 0x0000000000389947 */ /* 0x000fea0003800000 */
[----:B------:R-:W-:Y:S02]  /*2c40*/  MOV R4, R36 ;  /* 0x0000002400047202 */ /* 0x000fe40000000f00 */
[----:B------:R-:W-:-:S03]  /*2c50*/  MOV R5, R37 ;  /* 0x0000002500057202 */ /* 0x000fc60000000f00 */
[----:B------:R-:W-:-:S03]  /*2c60*/  IMAD.WIDE.U32 R6, R6, 0x4, R4 ;  /* 0x0000000406067825 */ /* 0x000fc600078e0004 */
[----:B------:R-:W-:Y:S02]  /*2c70*/  IADD3 R4, P0, PT, R6, UR4, RZ ;  /* 0x0000000406047c10 */ /* 0x000fe4000ff1e0ff */
[----:B------:R-:W-:Y:S02]  /*2c80*/  IADD3 R6, PT, PT, -R22, RZ, RZ ;  /* 0x000000ff16067210 */ /* 0x000fe40007ffe1ff */
[----:B------:R-:W-:-:S09]  /*2c90*/  IADD3.X R7, PT, PT, R7, UR5, RZ, P0, !PT ;  /* 0x0000000507077c10 */ /* 0x000fd200087fe4ff */
.L_x_41:
[----:B------:R-:W-:-:S06]  /*2ca0*/  MOV R5, R7 ;  /* 0x0000000700057202 */ /* 0x000fcc0000000f00 */
[----:B------:R0:W2:Y:S01]  /*2cb0*/  LDG.E R5, desc[UR6][R4.64] ;  /* 0x0000000604057981 */ /* 0x0000a2000c1e1900 */
[----:B------:R-:W-:-:S04]  /*2cc0*/  IADD3 R6, PT, PT, R6, 0x1, RZ ;  /* 0x0000000106067810 */ /* 0x000fc80007ffe0ff */
[----:B------:R-:W-:Y:S02]  /*2cd0*/  ISETP.NE.AND P0, PT, R6, RZ, PT ;  /* 0x000000ff0600720c */ /* 0x000fe40003f05270 */
[----:B0-----:R-:W-:-:S04]  /*2ce0*/  IADD3 R4, P1, PT, R4, 0x4, RZ ;  /* 0x0000000404047810 */ /* 0x001fc80007f3e0ff */
[----:B------:R-:W-:Y:S01]  /*2cf0*/  IADD3.X R7, PT, PT, RZ, R7, RZ, P1, !PT ;  /* 0x00000007ff077210 */ /* 0x000fe20000ffe4ff */
[----:B--2---:R-:W-:-:S06]  /*2d00*/  FFMA R20, R5, R5, R20 ;  /* 0x0000000505147223 */ /* 0x004fcc0000000014 */
[----:B------:R-:W-:Y:S05]  /*2d10*/  @P0 BRA `(.L_x_41) ;  /* 0xfffffffc00e00947 */ /* 0x000fea000383ffff */
.L_x_10:
[----:B------:R-:W2:Y:S01]  /*2d20*/  LDCU.64 UR4, c[0x0][0x390] ;  /* 0x00007200ff0477ac */ /* 0x000ea20008000a00 */
[----:B0-----:R-:W0:Y:S01]  /*2d30*/  LDC R5, c[0x0][0x3a8] ;  /* 0x0000ea00ff057b82 */ /* 0x001e220000000800 */
[----:B------:R-:W-:Y:S01]  /*2d40*/  IADD3 R4, PT, PT, R20, -0xd000000, RZ ;  /* 0xf300000014047810 */ /* 0x000fe20007ffe0ff */
[----:B------:R3:W4:Y:S01]  /*2d50*/  MUFU.RSQ R7, R20 ;  /* 0x0000001400077308 */ /* 0x0007220000001400 */
[----:B------:R-:W-:Y:S02]  /*2d60*/  BSSY.RECONVERGENT B0, `(.L_x_42) ;  /* 0x000000f000007945 */ /* 0x000fe40003800200 */
[----:B------:R-:W-:Y:S02]  /*2d70*/  ISETP.GT.U32.AND P0, PT, R4, 0x727fffff, PT ;  /* 0x727fffff0400780c */ /* 0x000fe40003f04070 */
[----:B--2---:R-:W-:-:S04]  /*2d80*/  IADD3 R28, P1, PT, R36, UR4, RZ ;  /* 0x00000004241c7c10 */ /* 0x004fc8000ff3e0ff */
[----:B------:R-:W-:Y:S02]  /*2d90*/  IADD3.X R29, PT, PT, R37, UR5, RZ, P1, !PT ;  /* 0x00000005251d7c10 */ /* 0x000fe40008ffe4ff */
[----:B0-----:R-:W-:-:S05]  /*2da0*/  FSETP.GEU.AND P2, PT, |R5|, 1.0000000116860974231e-07, PT ;  /* 0x33d6bf950500780b */ /* 0x001fca0003f4e200 */
[----:B---34-:R-:W-:Y:S08]  /*2db0*/  @!P0 BRA `(.L_x_43) ;  /* 0x0000000000148947 */ /* 0x018ff00003800000 */
[----:B------:R-:W-:Y:S02]  /*2dc0*/  MOV R8, R20 ;  /* 0x0000001400087202 */ /* 0x000fe40000000f00 */
[----:B------:R-:W-:-:S07]  /*2dd0*/  MOV R17, 0x2df0 ;  /* 0x00002df000117802 */ /* 0x000fce0000000f00 */
[----:B-1----:R-:W-:Y:S05]  /*2de0*/  CALL.REL.NOINC `($__internal_1_$__cuda_sm20_sqrt_rn_f32_slowpath) ;  /* 0x00000120008c7944 */ /* 0x002fea0003c00000 */
[----:B------:R-:W-:Y:S01]  /*2df0*/  MOV R4, R16 ;  /* 0x0000001000047202 */ /* 0x000fe20000000f00 */
[----:B------:R-:W-:Y:S06]  /*2e00*/  BRA `(.L_x_44) ;  /* 0x0000000000107947 */ /* 0x000fec0003800000 */
.L_x_43:
[C---:B------:R-:W-:Y:S01]  /*2e10*/  FMUL.FTZ R5, R7.reuse, R20 ;  /* 0x0000001407057220 */ /* 0x040fe20000410000 */
[----:B-1----:R-:W-:-:S03]  /*2e20*/  FMUL.FTZ R6, R7, 0.5 ;  /* 0x3f00000007067820 */ /* 0x002fc60000410000 */
[----:B------:R-:W-:-:S04]  /*2e30*/  FFMA R4, -R5, R5, R20 ;  /* 0x0000000505047223 */ /* 0x000fc80000000114 */
[----:B------:R-:W-:-:S07]  /*2e40*/  FFMA R4, R4, R6, R5 ;  /* 0x0000000604047223 */ /* 0x000fce0000000005 */
.L_x_44:
[----:B------:R-:W-:Y:S05]  /*2e50*/  BSYNC.RECONVERGENT B0 ;  /* 0x0000000000007941 */ /* 0x000fea0003800200 */
.L_x_42:
[----:B------:R-:W-:Y:S02]  /*2e60*/  FMNMX R5, R4, 1.0000000116860974231e-07, !PT ;  /* 0x33d6bf9504057809 */ /* 0x000fe40007800000 */
[----:B------:R-:W-:Y:S01]  /*2e70*/  IADD3 R32, PT, PT, R1, 0x1800, RZ ;  /* 0x0000180001207810 */ /* 0x000fe20007ffe0ff */
[----:B------:R-:W-:Y:S06]  /*2e80*/  @P2 BRA `(.L_x_45) ;  /* 0x0000000800182947 */ /* 0x000fec0003800000 */
        /* <DEDUP_REMOVED lines=8> */
[----:B------:R-:W0:Y:S01]  /*2f10*/  LDCU.64 UR4, c[0x0][0x390] ;  /* 0x00007200ff0477ac */ /* 0x000e220008000a00 */
[----:B------:R-:W-:Y:S02]  /*2f20*/  LOP3.LUT R20, R34, 0x7ffffff0, RZ, 0xc0, !PT ;  /* 0x7ffffff022147812 */ /* 0x000fe400078ec0ff */
[----:B------:R-:W-:Y:S01]  /*2f30*/  IADD3 R21, PT, PT, R1, 0x1820, RZ ;  /* 0x0000182001157810 */ /* 0x000fe20007ffe0ff */
[----:B------:R-:W1:Y:S01]  /*2f40*/  LDCU UR8, c[0x0][0x3ac] ;  /* 0x00007580ff0877ac */ /* 0x000e620008000800 */
[----:B------:R-:W-:Y:S02]  /*2f50*/  IADD3 R24, PT, PT, -R20, RZ, RZ ;  /* 0x000000ff14187210 */ /* 0x000fe40007ffe1ff */
[----:B0-----:R-:W-:-:S04]  /*2f60*/  IADD3 R22, P2, PT, R36, UR4, RZ ;  /* 0x0000000424167c10 */ /* 0x001fc8000ff5e0ff */
[----:B------:R-:W-:-:S04]  /*2f70*/  IADD3 R22, P3, PT, R22, 0x20, RZ ;  /* 0x0000002016167810 */ /* 0x000fc80007f7e0ff */
[----:B-1----:R-:W-:-:S09]  /*2f80*/  IADD3.X R23, PT, PT, RZ, UR5, R37, P3, P2 ;  /* 0x00000005ff177c10 */ /* 0x002fd20009fe4425 */
.L_x_48:
        /* <DEDUP_REMOVED lines=20> */
[----:B--2---:R-:W-:Y:S01]  /*30d0*/  FMUL R4, R4, UR8 ;  /* 0x0000000804047c20 */ /* 0x004fe20008400000 */
[----:B---3--:R-:W-:Y:S01]  /*30e0*/  FMUL R5, R5, UR8 ;  /* 0x0000000805057c20 */ /* 0x008fe20008400000 */
[----:B----4-:R-:W-:Y:S01]  /*30f0*/  FMUL R6, R6, UR8 ;  /* 0x0000000806067c20 */ /* 0x010fe20008400000 */
[----:B-----5:R-:W-:Y:S01]  /*3100*/  FMUL R7, R7, UR8 ;  /* 0x0000000807077c20 */ /* 0x020fe20008400000 */
[----:B------:R-:W-:-:S04]  /*3110*/  FMUL R8, R8, UR8 ;  /* 0x0000000808087c20 */ /* 0x000fc80008400000 */
[----:B------:R-:W-:Y:S01]  /*3120*/  STL.128 [R21+-0x20], R4 ;  /* 0xffffe00415007387 */ /* 0x000fe20000100c00 */
[----:B------:R-:W-:Y:S01]  /*3130*/  FMUL R9, R9, UR8 ;  /* 0x0000000809097c20 */ /* 0x000fe20008400000 */
[----:B------:R-:W-:Y:S01]  /*3140*/  FMUL R10, R10, UR8 ;  /* 0x000000080a0a7c20 */ /* 0x000fe20008400000 */
[----:B------:R-:W-:Y:S01]  /*3150*/  FMUL R11, R11, UR8 ;  /* 0x000000080b0b7c20 */ /* 0x000fe20008400000 */
[----:B------:R-:W-:-:S04]  /*3160*/  FMUL R12, R12, UR8 ;  /* 0x000000080c0c7c20 */ /* 0x000fc80008400000 */
[----:B------:R-:W-:Y:S01]  /*3170*/  STL.128 [R21+-0x10], R8 ;  /* 0xfffff00815007387 */ /* 0x000fe20000100c00 */
[----:B------:R-:W-:Y:S01]  /*3180*/  FMUL R13, R13, UR8 ;  /* 0x000000080d0d7c20 */ /* 0x000fe20008400000 */
[----:B------:R-:W-:Y:S01]  /*3190*/  FMUL R14, R14, UR8 ;  /* 0x000000080e0e7c20 */ /* 0x000fe20008400000 */
[----:B------:R-:W-:Y:S01]  /*31a0*/  FMUL R15, R15, UR8 ;  /* 0x000000080f0f7c20 */ /* 0x000fe20008400000 */
[----:B------:R-:W-:-:S04]  /*31b0*/  FMUL R16, R16, UR8 ;  /* 0x0000000810107c20 */ /* 0x000fc80008400000 */
[----:B------:R-:W-:Y:S01]  /*31c0*/  STL.128 [R21], R12 ;  /* 0x0000000c15007387 */ /* 0x000fe20000100c00 */
[----:B------:R-:W-:Y:S01]  /*31d0*/  FMUL R17, R17, UR8 ;  /* 0x0000000811117c20 */ /* 0x000fe20008400000 */
[----:B------:R-:W-:Y:S01]  /*31e0*/  FMUL R18, R18, UR8 ;  /* 0x0000000812127c20 */ /* 0x000fe20008400000 */
[----:B------:R-:W-:-:S05]  /*31f0*/  FMUL R19, R19, UR8 ;  /* 0x0000000813137c20 */ /* 0x000fca0008400000 */
[----:B------:R0:W-:Y:S02]  /*3200*/  STL.128 [R21+0x10], R16 ;  /* 0x0000101015007387 */ /* 0x0001e40000100c00 */
[----:B0-----:R-:W-:Y:S01]  /*3210*/  IADD3 R21, PT, PT, R21, 0x40, RZ ;  /* 0x0000004015157810 */ /* 0x001fe20007ffe0ff */
[----:B------:R-:W-:Y:S06]  /*3220*/  @P2 BRA `(.L_x_48) ;  /* 0xfffffffc00582947 */ /* 0x000fec000383ffff */
.L_x_47:
[----:B------:R-:W-:Y:S05]  /*3230*/  @!P0 BRA `(.L_x_49) ;  /* 0x0000001800708947 */ /* 0x000fea0003800000 */
[----:B------:R-:W-:Y:S02]  /*3240*/  ISETP.GE.U32.AND P2, PT, R35, 0x8, PT ;  /* 0x000000082300780c */ /* 0x000fe40003f46070 */
[----:B------:R-:W-:-:S04]  /*3250*/  LOP3.LUT R15, R34, 0x7, RZ, 0xc0, !PT ;  /* 0x00000007220f7812 */ /* 0x000fc800078ec0ff */
[----:B------:R-:W-:-:S07]  /*3260*/  ISETP.NE.AND P3, PT, R15, RZ, PT ;  /* 0x000000ff0f00720c */ /* 0x000fce0003f65270 */
[----:B------:R-:W-:Y:S06]  /*3270*/  @!P2 BRA `(.L_x_50) ;  /* 0x000000000058a947 */ /* 0x000fec0003800000 */
[C---:B------:R-:W-:Y:S01]  /*3280*/  IMAD.WIDE.U32 R12, R20.reuse, 0x4, R28 ;  /* 0x00000004140c7825 */ /* 0x040fe200078e001c */
[----:B------:R-:W0:Y:S04]  /*3290*/  LDCU UR4, c[0x0][0x3ac] ;  /* 0x00007580ff0477ac */ /* 0x000e280008000800 */
[----:B------:R-:W0:Y:S04]  /*32a0*/  LDG.E R4, desc[UR6][R12.64] ;  /* 0x000000060c047981 */ /* 0x000e28000c1e1900 */
[----:B------:R-:W2:Y:S04]  /*32b0*/  LDG.E R5, desc[UR6][R12.64+0x4] ;  /* 0x000004060c057981 */ /* 0x000ea8000c1e1900 */
[----:B------:R-:W3:Y:S04]  /*32c0*/  LDG.E R6, desc[UR6][R12.64+0x8] ;  /* 0x000008060c067981 */ /* 0x000ee8000c1e1900 */
[----:B------:R-:W4:Y:S04]  /*32d0*/  LDG.E R7, desc[UR6][R12.64+0xc] ;  /* 0x00000c060c077981 */ /* 0x000f28000c1e1900 */
[----:B------:R-:W5:Y:S04]  /*32e0*/  LDG.E R8, desc[UR6][R12.64+0x10] ;  /* 0x000010060c087981 */ /* 0x000f68000c1e1900 */
[----:B------:R-:W5:Y:S04]  /*32f0*/  LDG.E R9, desc[UR6][R12.64+0x14] ;  /* 0x000014060c097981 */ /* 0x000f68000c1e1900 */
[----:B------:R-:W5:Y:S04]  /*3300*/  LDG.E R10, desc[UR6][R12.64+0x18] ;  /* 0x000018060c0a7981 */ /* 0x000f68000c1e1900 */
[----:B------:R-:W5:Y:S01]  /*3310*/  LDG.E R11, desc[UR6][R12.64+0x1c] ;  /* 0x00001c060c0b7981 */ /* 0x000f62000c1e1900 */
[----:B------:R-:W-:-:S02]  /*3320*/  LEA R14, R20, R1, 0x2 ;  /* 0x00000001140e7211 */ /* 0x000fc400078e10ff */
[----:B------:R-:W-:Y:S01]  /*3330*/  IADD3 R20, PT, PT, R20, 0x8, RZ ;  /* 0x0000000814147810 */ /* 0x000fe20007ffe0ff */
[----:B0-----:R-:W-:Y:S01]  /*3340*/  FMUL R4, R4, UR4 ;  /* 0x0000000404047c20 */ /* 0x001fe20008400000 */
[----:B--2---:R-:W-:Y:S01]  /*3350*/  FMUL R5, R5, UR4 ;  /* 0x0000000405057c20 */ /* 0x004fe20008400000 */
[----:B---3--:R-:W-:Y:S01]  /*3360*/  FMUL R6, R6, UR4 ;  /* 0x0000000406067c20 */ /* 0x008fe20008400000 */
[----:B----4-:R-:W-:Y:S01]  /*3370*/  FMUL R7, R7, UR4 ;  /* 0x0000000407077c20 */ /* 0x010fe20008400000 */
[----:B-----5:R-:W-:-:S04]  /*3380*/  FMUL R8, R8, UR4 ;  /* 0x0000000408087c20 */ /* 0x020fc80008400000 */
[----:B------:R0:W-:Y:S01]  /*3390*/  STL.128 [R14+0x1800], R4 ;  /* 0x001800040e007387 */ /* 0x0001e20000100c00 */
[----:B------:R-:W-:Y:S01]  /*33a0*/  FMUL R9, R9, UR4 ;  /* 0x0000000409097c20 */ /* 0x000fe20008400000 */
[----:B------:R-:W-:Y:S01]  /*33b0*/  FMUL R10, R10, UR4 ;  /* 0x000000040a0a7c20 */ /* 0x000fe20008400000 */
[----:B------:R-:W-:-:S05]  /*33c0*/  FMUL R11, R11, UR4 ;  /* 0x000000040b0b7c20 */ /* 0x000fca0008400000 */
[----:B------:R0:W-:Y:S02]  /*33d0*/  STL.128 [R14+0x1810], R8 ;  /* 0x001810080e007387 */ /* 0x0001e40000100c00 */
.L_x_50:
[----:B------:R-:W-:Y:S05]  /*33e0*/  @!P3 BRA `(.L_x_49) ;  /* 0x000000180004b947 */ /* 0x000fea0003800000 */
[----:B------:R-:W-:Y:S02]  /*33f0*/  ISETP.GE.U32.AND P2, PT, R15, 0x4, PT ;  /* 0x000000040f00780c */ /* 0x000fe40003f46070 */
[----:B0-----:R-:W-:-:S04]  /*3400*/  LOP3.LUT R8, R34, 0x3, RZ, 0xc0, !PT ;  /* 0x0000000322087812 */ /* 0x001fc800078ec0ff */
[----:B------:R-:W-:-:S07]  /*3410*/  ISETP.NE.AND P3, PT, R8, RZ, PT ;  /* 0x000000ff0800720c */ /* 0x000fce0003f65270 */
[----:B------:R-:W-:Y:S06]  /*3420*/  @!P2 BRA `(.L_x_51) ;  /* 0x000000000034a947 */ /* 0x000fec0003800000 */
[C---:B------:R-:W-:Y:S01]  /*3430*/  IMAD.WIDE.U32 R28, R20.reuse, 0x4, R28 ;  /* 0x00000004141c7825 */ /* 0x040fe200078e001c */
[----:B------:R-:W0:Y:S04]  /*3440*/  LDCU UR4, c[0x0][0x3ac] ;  /* 0x00007580ff0477ac */ /* 0x000e280008000800 */
[----:B------:R-:W0:Y:S04]  /*3450*/  LDG.E R4, desc[UR6][R28.64] ;  /* 0x000000061c047981 */ /* 0x000e28000c1e1900 */
[----:B------:R-:W2:Y:S04]  /*3460*/  LDG.E R5, desc[UR6][R28.64+0x4] ;  /* 0x000004061c057981 */ /* 0x000ea8000c1e1900 */
[----:B------:R-:W3:Y:S04]  /*3470*/  LDG.E R6, desc[UR6][R28.64+0x8] ;  /* 0x000008061c067981 */ /* 0x000ee8000c1e1900 */
[----:B------:R-:W4:Y:S01]  /*3480*/  LDG.E R7, desc[UR6][R28.64+0xc] ;  /* 0x00000c061c077981 */ /* 0x000f22000c1e1900 */
[----:B------:R-:W-:-:S02]  /*3490*/  LEA R9, R20, R1, 0x2 ;  /* 0x0000000114097211 */ /* 0x000fc400078e10ff */
[----:B------:R-:W-:Y:S01]  /*34a0*/  IADD3 R20, PT, PT, R20, 0x4, RZ ;  /* 0x0000000414147810 */ /* 0x000fe20007ffe0ff */
[----:B0-----:R-:W-:Y:S01]  /*34b0*/  FMUL R4, R4, UR4 ;  /* 0x0000000404047c20 */ /* 0x001fe20008400000 */
[----:B--2---:R-:W-:Y:S01]  /*34c0*/  FMUL R5, R5, UR4 ;  /* 0x0000000405057c20 */ /* 0x004fe20008400000 */
[----:B---3--:R-:W-:Y:S01]  /*34d0*/  FMUL R6, R6, UR4 ;  /* 0x0000000406067c20 */ /* 0x008fe20008400000 */
[----:B----4-:R-:W-:-:S05]  /*34e0*/  FMUL R7, R7, UR4 ;  /* 0x0000000407077c20 */ /* 0x010fca0008400000 */
[----:B------:R0:W-:Y:S02]  /*34f0*/  STL.128 [R9+0x1800], R4 ;  /* 0x0018000409007387 */ /* 0x0001e40000100c00 */
.L_x_51:
[----:B------:R-:W-:Y:S05]  /*3500*/  @!P3 BRA `(.L_x_49) ;  /* 0x0000001400bcb947 */ /* 0x000fea0003800000 */
[----:B------:R-:W1:Y:S01]  /*3510*/  LDCU.64 UR4, c[0x0][0x390] ;  /* 0x00007200ff0477ac */ /* 0x000e620008000a00 */
[----:B0-----:R-:W-:Y:S02]  /*3520*/  MOV R4, R36 ;  /* 0x0000002400047202 */ /* 0x001fe40000000f00 */
[----:B------:R-:W-:-:S03]  /*3530*/  MOV R5, R37 ;  /* 0x0000002500057202 */ /* 0x000fc60000000f00 */
[----:B------:R-:W-:-:S03]  /*3540*/  IMAD.WIDE.U32 R4, R20, 0x4, R4 ;  /* 0x0000000414047825 */ /* 0x000fc600078e0004 */
[----:B-1----:R-:W-:Y:S01]  /*3550*/  IADD3 R4, P2, PT, R4, UR4, RZ ;  /* 0x0000000404047c10 */ /* 0x002fe2000ff5e0ff */
[----:B------:R-:W0:Y:S03]  /*3560*/  LDCU UR4, c[0x0][0x3ac] ;  /* 0x00007580ff0477ac */ /* 0x000e260008000800 */
[----:B------:R-:W-:-:S05]  /*3570*/  IADD3.X R5, PT, PT, R5, UR5, RZ, P2, !PT ;  /* 0x0000000505057c10 */ /* 0x000fca00097fe4ff */
[----:B------:R-:W0:Y:S01]  /*3580*/  LDG.E R6, desc[UR6][R4.64] ;  /* 0x0000000604067981 */ /* 0x000e22000c1e1900 */
[----:B------:R-:W-:Y:S02]  /*3590*/  LEA R7, R20, R1, 0x2 ;  /* 0x0000000114077211 */ /* 0x000fe400078e10ff */
[----:B------:R-:W-:Y:S02]  /*35a0*/  IADD3 R11, PT, PT, -R8, 0x1, RZ ;  /* 0x00000001080b7810 */ /* 0x000fe40007ffe1ff */
[----:B------:R-:W-:Y:S02]  /*35b0*/  IADD3 R8, P2, PT, R4, 0x4, RZ ;  /* 0x0000000404087810 */ /* 0x000fe40007f5e0ff */
[----:B------:R-:W-:Y:S02]  /*35c0*/  ISETP.NE.AND P3, PT, R11, RZ, PT ;  /* 0x000000ff0b00720c */ /* 0x000fe40003f65270 */
[----:B------:R-:W-:Y:S01]  /*35d0*/  IADD3.X R9, PT, PT, RZ, R5, RZ, P2, !PT ;  /* 0x00000005ff097210 */ /* 0x000fe200017fe4ff */
[----:B0-----:R-:W-:-:S05]  /*35e0*/  FMUL R6, R6, UR4 ;  /* 0x0000000406067c20 */ /* 0x001fca0008400000 */
[----:B------:R1:W-:Y:S05]  /*35f0*/  STL [R7+0x1800], R6 ;  /* 0x0018000607007387 */ /* 0x0003ea0000100800 */
[----:B------:R-:W-:Y:S05]  /*3600*/  @!P3 BRA `(.L_x_49) ;  /* 0x00000014007cb947 */ /* 0x000fea0003800000 */
[----:B------:R-:W-:Y:S02]  /*3610*/  IADD3 R10, PT, PT, R7, 0x1804, RZ ;  /* 0x00001804070a7810 */ /* 0x000fe40007ffe0ff */
[----:B-1----:R-:W-:-:S07]  /*3620*/  MOV R6, R11 ;  /* 0x0000000b00067202 */ /* 0x002fce0000000f00 */
.L_x_52:
[----:B------:R-:W-:Y:S02]  /*3630*/  MOV R4, R8 ;  /* 0x0000000800047202 */ /* 0x000fe40000000f00 */
[----:B------:R-:W-:-:S05]  /*3640*/  MOV R5, R9 ;  /* 0x0000000900057202 */ /* 0x000fca0000000f00 */
[----:B------:R-:W2:Y:S01]  /*3650*/  LDG.E R4, desc[UR6][R4.64] ;  /* 0x0000000604047981 */ /* 0x000ea2000c1e1900 */
[----:B------:R-:W-:Y:S02]  /*3660*/  IADD3 R6, PT, PT, R6, 0x1, RZ ;  /* 0x0000000106067810 */ /* 0x000fe40007ffe0ff */
[----:B------:R-:W-:Y:S02]  /*3670*/  IADD3 R8, P3, PT, R8, 0x4, RZ ;  /* 0x0000000408087810 */ /* 0x000fe40007f7e0ff */
[----:B------:R-:W-:Y:S02]  /*3680*/  ISETP.NE.AND P2, PT, R6, RZ, PT ;  /* 0x000000ff0600720c */ /* 0x000fe40003f45270 */
[----:B------:R-:W-:Y:S01]  /*3690*/  IADD3.X R9, PT, PT, RZ, R9, RZ, P3, !PT ;  /* 0x00000009ff097210 */ /* 0x000fe20001ffe4ff */
[----:B--2---:R-:W-:-:S05]  /*36a0*/  FMUL R7, R4, UR4 ;  /* 0x0000000404077c20 */ /* 0x004fca0008400000 */
[----:B------:R0:W-:Y:S02]  /*36b0*/  STL [R10], R7 ;  /* 0x000000070a007387 */ /* 0x0001e40000100800 */
[----:B0-----:R-:W-:-:S03]  /*36c0*/  IADD3 R10, PT, PT, R10, 0x4, RZ ;  /* 0x000000040a0a7810 */ /* 0x001fc60007ffe0ff */
[----:B------:R-:W-:Y:S05]  /*36d0*/  @P2 BRA `(.L_x_52) ;  /* 0xfffffffc00d42947 */ /* 0x000fea000383ffff */
[----:B------:R-:W-:Y:S05]  /*36e0*/  BRA `(.L_x_49) ;  /* 0x0000001400447947 */ /* 0x000fea0003800000 */
.L_x_45:
[----:B------:R-:W0:Y:S02]  /*36f0*/  LDCU UR4, c[0x0][0x3a8] ;  /* 0x00007500ff0477ac */ /* 0x000e240008000800 */
[----:B0-----:R-:W-:-:S13]  /*3700*/  FSETP.LT.AND P0, PT, RZ, UR4, PT ;  /* 0x00000004ff007c0b */ /* 0x001fda000bf01000 */
[----:B------:R-:W-:Y:S05]  /*3710*/  @!P0 BRA `(.L_x_53) ;  /* 0x00000004005c8947 */ /* 0x000fea0003800000 */
[----:B------:R-:W-:Y:S02]  /*3720*/  UIADD3 UR5, UPT, UPT, UR4, -0xd000000, URZ ;  /* 0xf300000004057890 */ /* 0x000fe4000fffe0ff */
[----:B------:R-:W0:Y:S02]  /*3730*/  MUFU.RSQ R4, UR4 ;  /* 0x0000000400047d08 */ /* 0x000e240008001400 */
[----:B------:R-:W-:-:S09]  /*3740*/  UISETP.GT.U32.AND UP0, UPT, UR5, 0x727fffff, UPT ;  /* 0x727fffff0500788c */ /* 0x000fd2000bf04070 */
[----:B------:R-:W-:Y:S05]  /*3750*/  BRA.U !UP0, `(.L_x_54) ;  /* 0x00000001081c7547 */ /* 0x000fea000b800000 */
[----:B------:R-:W1:Y:S01]  /*3760*/  LDCU UR4, c[0x0][0x3a8] ;  /* 0x00007500ff0477ac */ /* 0x000e620008000800 */
[----:B------:R-:W-:Y:S01]  /*3770*/  BSSY.RECONVERGENT B0, `(.L_x_55) ;  /* 0x0000004000007945 */ /* 0x000fe20003800200 */
[----:B------:R-:W-:Y:S02]  /*3780*/  MOV R17, 0x37b0 ;  /* 0x000037b000117802 */ /* 0x000fe40000000f00 */
[----:B-1----:R-:W-:-:S07]  /*3790*/  MOV R8, UR4 ;  /* 0x0000000400087c02 */ /* 0x002fce0008000f00 */
[----:B0-----:R-:W-:Y:S05]  /*37a0*/  CALL.REL.NOINC `($__internal_1_$__cuda_sm20_sqrt_rn_f32_slowpath) ;  /* 0x00000118001c7944 */ /* 0x001fea0003c00000 */
[----:B------:R-:W-:Y:S05]  /*37b0*/  BSYNC.RECONVERGENT B0 ;  /* 0x0000000000007941 */ /* 0x000fea0003800200 */
.L_x_55:
[----:B------:R-:W-:Y:S05]  /*37c0*/  BRA `(.L_x_56) ;  /* 0x0000000000107947 */ /* 0x000fea0003800000 */
.L_x_54:
[C---:B0-----:R-:W-:Y:S01]  /*37d0*/  FMUL.FTZ R16, R4.reuse, UR4 ;  /* 0x0000000404107c20 */ /* 0x041fe20008410000 */
[----:B------:R-:W-:-:S03]  /*37e0*/  FMUL.FTZ R4, R4, 0.5 ;  /* 0x3f00000004047820 */ /* 0x000fc60000410000 */
[----:B------:R-:W-:-:S04]  /*37f0*/  FFMA R7, -R16, R16, UR4 ;  /* 0x0000000410077e23 */ /* 0x000fc80008000110 */
[----:B------:R-:W-:-:S07]  /*3800*/  FFMA R16, R7, R4, R16 ;  /* 0x0000000407107223 */ /* 0x000fce0000000010 */
.L_x_56:
[----:B------:R-:W-:Y:S01]  /*3810*/  FMUL R16, R5, R16 ;  /* 0x0000001005107220 */ /* 0x000fe20000400000 */
[----:B------:R-:W-:Y:S01]  /*3820*/  HFMA2 R12, -RZ, RZ, 1.625, 0 ;  /* 0x3e800000ff0c7431 */ /* 0x000fe200000001ff */
[----:B------:R-:W-:Y:S01]  /*3830*/  MOV R9, 0x3d39bf78 ;  /* 0x3d39bf7800097802 */ /* 0x000fe20000000f00 */
[----:B------:R-:W0:Y:S01]  /*3840*/  LDCU UR4, c[0x0][0x3ac] ;  /* 0x00007580ff0477ac */ /* 0x000e220008000800 */
[----:B------:R-:W-:Y:S01]  /*3850*/  MUFU.RCP R11, R16 ;  /* 0x00000010000b7308 */ /* 0x000fe20000001000 */
[----:B------:R-:W-:Y:S01]  /*3860*/  FMNMX R8, R16, 0.99999988079071044922, PT ;  /* 0x3f7ffffe10087809 */ /* 0x000fe20003800000 */
[----:B------:R-:W-:Y:S03]  /*3870*/  BSSY.RECONVERGENT B2, `(.L_x_57) ;  /* 0x000003f000027945 */ /* 0x000fe60003800200 */
[C---:B------:R-:W-:Y:S01]  /*3880*/  FSETP.GT.AND P0, PT, |R8|.reuse, 8.50705917302346158658e+37, PT ;  /* 0x7e8000000800780b */ /* 0x040fe20003f04200 */
[----:B------:R-:W-:-:S06]  /*3890*/  FADD R4, -|R8|, 1 ;  /* 0x3f80000008047421 */ /* 0x000fcc0000000300 */
[----:B------:R-:W1:Y:S02]  /*38a0*/  MUFU.RCP R4, R4 ;  /* 0x0000000400047308 */ /* 0x000e640000001000 */
[----:B-1----:R-:W-:-:S04]  /*38b0*/  FADD R5, R4, R4 ;  /* 0x0000000404057221 */ /* 0x002fc80000000000 */
[----:B------:R-:W-:-:S05]  /*38c0*/  FMUL R5, |R8|, R5 ;  /* 0x0000000508057220 */ /* 0x000fca0000400200 */
[----:B------:R-:W-:-:S04]  /*38d0*/  FSEL R10, R5, -2, !P0 ;  /* 0xc0000000050a7808 */ /* 0x000fc80004000000 */
[C---:B------:R-:W-:Y:S01]  /*38e0*/  ISETP.GE.U32.AND P0, PT, R10.reuse, 0x7f800000, PT ;  /* 0x7f8000000a00780c */ /* 0x040fe20003f06070 */
[----:B------:R-:W-:-:S03]  /*38f0*/  FADD.RZ R5, R10, 1 ;  /* 0x3f8000000a057421 */ /* 0x000fc6000000c000 */
[----:B------:R-:W-:Y:S02]  /*3900*/  ISETP.GT.AND P1, PT, R10, -0x40800000, P0 ;  /* 0xbf8000000a00780c */ /* 0x000fe40000724270 */
[----:B------:R-:W-:-:S04]  /*3910*/  IADD3 R5, PT, PT, R5, -0x3f400000, RZ ;  /* 0xc0c0000005057810 */ /* 0x000fc80007ffe0ff */
[----:B------:R-:W-:-:S04]  /*3920*/  LOP3.LUT R5, R5, 0xff800000, RZ, 0xc0, !PT ;  /* 0xff80000005057812 */ /* 0x000fc800078ec0ff */
[----:B------:R-:W-:Y:S02]  /*3930*/  IADD3 R7, PT, PT, -R5, 0x40800000, RZ ;  /* 0x4080000005077810 */ /* 0x000fe40007ffe1ff */
[-C--:B------:R-:W-:Y:S02]  /*3940*/  IADD3 R6, PT, PT, R10, -R5.reuse, RZ ;  /* 0x800000050a067210 */ /* 0x080fe40007ffe0ff */
[----:B------:R-:W-:Y:S01]  /*3950*/  I2FP.F32.S32 R5, R5 ;  /* 0x0000000500057245 */ /* 0x000fe20000201400 */
[----:B------:R-:W-:-:S04]  /*3960*/  FFMA R7, R7, R12, -1 ;  /* 0xbf80000007077423 */ /* 0x000fc8000000000c */
[----:B------:R-:W-:Y:S01]  /*3970*/  FADD R6, R6, R7 ;  /* 0x0000000706067221 */ /* 0x000fe20000000000 */
[----:B------:R-:W-:-:S03]  /*3980*/  FMUL R5, R5, 1.1920928955078125e-07 ;  /* 0x3400000005057820 */ /* 0x000fc60000400000 */
[----:B------:R-:W-:Y:S01]  /*3990*/  FFMA R7, R6, -R9, 0.10546888411045074463 ;  /* 0x3dd8001206077423 */ /* 0x000fe20000000809 */
[----:B------:R-:W-:-:S03]  /*39a0*/  HFMA2 R9, -RZ, RZ, 1.75, 0 ;  /* 0x3f000000ff097431 */ /* 0x000fc600000001ff */
[----:B------:R-:W-:-:S04]  /*39b0*/  FFMA R7, R6, R7, -0.13229703903198242188 ;  /* 0xbe0778e006077423 */ /* 0x000fc80000000007 */
[----:B------:R-:W-:Y:S01]  /*39c0*/  FFMA R7, R6, R7, 0.14491446316242218018 ;  /* 0x3e14647506077423 */ /* 0x000fe20000000007 */
[----:B------:R-:W-:-:S03]  /*39d0*/  LOP3.LUT R4, R9, 0x80000000, R8, 0xb8, !PT ;  /* 0x8000000009047812 */ /* 0x000fc600078eb808 */
[----:B------:R-:W-:Y:S01]  /*39e0*/  FFMA R7, R6, R7, -0.16641564667224884033 ;  /* 0xbe2a68dd06077423 */ /* 0x000fe20000000007 */
[----:B------:R-:W-:-:S03]  /*39f0*/  HFMA2 R8, -RZ, RZ, 1.125, -9232 ;  /* 0x3c80f082ff087431 */ /* 0x000fc600000001ff */
[----:B------:R-:W-:-:S04]  /*3a00*/  FFMA R7, R6, R7, 0.19988867640495300293 ;  /* 0x3e4caf9e06077423 */ /* 0x000fc80000000007 */
[----:B------:R-:W-:-:S04]  /*3a10*/  FFMA R7, R6, R7, -0.25000196695327758789 ;  /* 0xbe80004206077423 */ /* 0x000fc80000000007 */
[----:B------:R-:W-:-:S04]  /*3a20*/  FFMA R7, R6, R7, 0.33333510160446166992 ;  /* 0x3eaaaae606077423 */ /* 0x000fc80000000007 */
[----:B------:R-:W-:-:S04]  /*3a30*/  FFMA R7, R6, R7, -0.5 ;  /* 0xbf00000006077423 */ /* 0x000fc80000000007 */
[----:B------:R-:W-:-:S04]  /*3a40*/  FMUL R7, R6, R7 ;  /* 0x0000000706077220 */ /* 0x000fc80000400000 */
[----:B------:R-:W-:Y:S01]  /*3a50*/  FFMA R6, R6, R7, R6 ;  /* 0x0000000706067223 */ /* 0x000fe20000000006 */
[----:B------:R-:W-:-:S03]  /*3a60*/  @P0 MOV R7, 0x7f800000 ;  /* 0x7f80000000070802 */ /* 0x000fc60000000f00 */
[----:B------:R-:W-:Y:S02]  /*3a70*/  FFMA R5, R5, 0.69314718246459960938, R6 ;  /* 0x3f31721805057823 */ /* 0x000fe40000000006 */
[C---:B------:R-:W-:Y:S01]  /*3a80*/  @P1 FFMA R5, R10.reuse, R7, +INF ;  /* 0x7f8000000a051423 */ /* 0x040fe20000000007 */
[----:B------:R-:W-:Y:S02]  /*3a90*/  @P0 FSETP.NEU.AND P1, PT, R10, RZ, PT ;  /* 0x000000ff0a00020b */ /* 0x000fe40003f2d000 */
[----:B------:R-:W-:Y:S02]  /*3aa0*/  MOV R7, 0x3f800000 ;  /* 0x3f80000000077802 */ /* 0x000fe40000000f00 */
[----:B------:R-:W-:-:S05]  /*3ab0*/  @P0 FSEL R5, R5, -RZ, P1 ;  /* 0x800000ff05050208 */ /* 0x000fca0000800000 */
[----:B------:R-:W-:-:S04]  /*3ac0*/  FMUL R4, R4, R5 ;  /* 0x0000000504047220 */ /* 0x000fc80000400000 */
[----:B0-----:R-:W-:-:S04]  /*3ad0*/  FMUL R5, R4, UR4 ;  /* 0x0000000404057c20 */ /* 0x001fc80008400000 */
        /* <DEDUP_REMOVED lines=24> */
.L_x_58:
[----:B------:R-:W-:Y:S05]  /*3c60*/  BSYNC.RECONVERGENT B2 ;  /* 0x0000000000027941 */ /* 0x000fea0003800200 */
.L_x_57:
[----:B------:R-:W-:Y:S01]  /*3c70*/  MOV R20, R11 ;  /* 0x0000000b00147202 */ /* 0x000fe20000000f00 */
[----:B------:R-:W-:Y:S06]  /*3c80*/  BRA `(.L_x_59) ;  /* 0x0000000400fc7947 */ /* 0x000fec0003800000 */
.L_x_53:
[----:B------:R-:W-:Y:S01]  /*3c90*/  FADD R8, -RZ, -UR4 ;  /* 0x80000004ff087e21 */ /* 0x000fe20008000100 */
[----:B------:R-:W0:Y:S04]  /*3ca0*/  MUFU.RSQ R4, -UR4 ;  /* 0x8000000400047d08 */ /* 0x000e280008001400 */
[----:B------:R-:W-:-:S04]  /*3cb0*/  IADD3 R6, PT, PT, R8, -0xd000000, RZ ;  /* 0xf300000008067810 */ /* 0x000fc80007ffe0ff */
[----:B------:R-:W-:-:S13]  /*3cc0*/  ISETP.GT.U32.AND P0, PT, R6, 0x727fffff, PT ;  /* 0x727fffff0600780c */ /* 0x000fda0003f04070 */
[----:B0-----:R-:W-:Y:S05]  /*3cd0*/  @!P0 BRA `(.L_x_60) ;  /* 0x0000000000148947 */ /* 0x001fea0003800000 */
[----:B------:R-:W-:Y:S01]  /*3ce0*/  BSSY.RECONVERGENT B0, `(.L_x_61) ;  /* 0x0000003000007945 */ /* 0x000fe20003800200 */
[----:B------:R-:W-:-:S07]  /*3cf0*/  MOV R17, 0x3d10 ;  /* 0x00003d1000117802 */ /* 0x000fce0000000f00 */
[----:B------:R-:W-:Y:S05]  /*3d00*/  CALL.REL.NOINC `($__internal_1_$__cuda_sm20_sqrt_rn_f32_slowpath) ;  /* 0x0000011000c47944 */ /* 0x000fea0003c00000 */
[----:B------:R-:W-:Y:S05]  /*3d10*/  BSYNC.RECONVERGENT B0 ;  /* 0x0000000000007941 */ /* 0x000fea0003800200 */
.L_x_61:
[----:B------:R-:W-:Y:S05]  /*3d20*/  BRA `(.L_x_62) ;  /* 0x0000000000107947 */ /* 0x000fea0003800000 */
.L_x_60:
[C---:B------:R-:W-:Y:S01]  /*3d30*/  FMUL.FTZ R16, R4.reuse, -UR4 ;  /* 0x8000000404107c20 */ /* 0x040fe20008410000 */
[----:B------:R-:W-:-:S03]  /*3d40*/  FMUL.FTZ R4, R4, 0.5 ;  /* 0x3f00000004047820 */ /* 0x000fc60000410000 */
[----:B------:R-:W-:-:S04]  /*3d50*/  FFMA R7, -R16, R16, -UR4 ;  /* 0x8000000410077e23 */ /* 0x000fc80008000110 */
[----:B------:R-:W-:-:S07]  /*3d60*/  FFMA R16, R7, R4, R16 ;  /* 0x0000000407107223 */ /* 0x000fce0000000010 */
.L_x_62:
[----:B------:R-:W-:Y:S01]  /*3d70*/  FMUL R16, R5, R16 ;  /* 0x0000001005107220 */ /* 0x000fe20000400000 */
[----:B------:R-:W-:Y:S01]  /*3d80*/  HFMA2 R7, -RZ, RZ, 0.890625, -0.00056934356689453125 ;  /* 0x3b2090aaff077431 */ /* 0x000fe200000001ff */
[----:B------:R-:W-:Y:S01]  /*3d90*/  MOV R6, 0x3f6ee581 ;  /* 0x3f6ee58100067802 */ /* 0x000fe20000000f00 */
[----:B------:R-:W0:Y:S01]  /*3da0*/  LDCU UR4, c[0x0][0x3ac] ;  /* 0x00007580ff0477ac */ /* 0x000e220008000800 */
[----:B------:R-:W1:Y:S01]  /*3db0*/  MUFU.RCP R5, |R16| ;  /* 0x4000001000057308 */ /* 0x000e620000001000 */
[----:B------:R-:W-:Y:S01]  /*3dc0*/  FSETP.GT.AND P0, PT, |R16|, 1, PT ;  /* 0x3f8000001000780b */ /* 0x000fe20003f04200 */
[----:B------:R-:W-:Y:S03]  /*3dd0*/  BSSY.RECONVERGENT B0, `(.L_x_63) ;  /* 0x0000050000007945 */ /* 0x000fe60003800200 */
[----:B-1----:R-:W-:-:S05]  /*3de0*/  FSEL R5, R5, |R16|, P0 ;  /* 0x4000001005057208 */ /* 0x002fca0000000000 */
        /* <DEDUP_REMOVED lines=14> */
[----:B0-----:R-:W-:-:S04]  /*3ed0*/  FMUL R9, R4, UR4 ;  /* 0x0000000404097c20 */ /* 0x001fc80008400000 */
        /* <DEDUP_REMOVED lines=19> */
.L_x_65:
        /* <DEDUP_REMOVED lines=44> */
.L_x_64:
[----:B------:R-:W-:Y:S05]  /*42d0*/  BSYNC.RECONVERGENT B0 ;  /* 0x0000000000007941 */ /* 0x000fea0003800200 */
.L_x_63:
        /* <DEDUP_REMOVED lines=24> */
.L_x_67:
[----:B------:R-:W-:Y:S05]  /*4460*/  BSYNC.RECONVERGENT B2 ;  /* 0x0000000000027941 */ /* 0x000fea0003800200 */
.L_x_66:
[----:B------:R-:W-:-:S07]  /*4470*/  MOV R20, R11 ;  /* 0x0000000b00147202 */ /* 0x000fce0000000f00 */
.L_x_59:
[----:B------:R-:W0:Y:S02]  /*4480*/  LDC R34, c[0x0][0x3b8] ;  /* 0x0000ee00ff227b82 */ /* 0x000e240000000800 */
[----:B0-----:R-:W-:-:S13]  /*4490*/  ISETP.GE.AND P0, PT, R34, 0x1, PT ;  /* 0x000000012200780c */ /* 0x001fda0003f06270 */
[----:B------:R-:W-:Y:S05]  /*44a0*/  @!P0 BRA `(.L_x_46) ;  /* 0x0000001000448947 */ /* 0x000fea0003800000 */
[C---:B------:R-:W-:Y:S01]  /*44b0*/  IADD3 R4, PT, PT, R34.reuse, -0x1, RZ ;  /* 0xffffffff22047810 */ /* 0x040fe20007ffe0ff */
[----:B------:R-:W-:Y:S01]  /*44c0*/  HFMA2 R21, -RZ, RZ, 0, 0 ;  /* 0x00000000ff157431 */ /* 0x000fe200000001ff */
[----:B------:R-:W-:Y:S02]  /*44d0*/  LOP3.LUT R35, R34, 0xf, RZ, 0xc0, !PT ;  /* 0x0000000f22237812 */ /* 0x000fe400078ec0ff */
[----:B------:R-:W-:Y:S02]  /*44e0*/  ISETP.GE.U32.AND P1, PT, R4, 0xf, PT ;  /* 0x0000000f0400780c */ /* 0x000fe40003f26070 */
[----:B------:R-:W-:-:S11]  /*44f0*/  ISETP.NE.AND P0, PT, R35, RZ, PT ;  /* 0x000000ff2300720c */ /* 0x000fd60003f05270 */
[----:B------:R-:W-:Y:S05]  /*4500*/  @!P1 BRA `(.L_x_68) ;  /* 0x0000000000c49947 */ /* 0x000fea0003800000 */
[----:B------:R-:W0:Y:S01]  /*4510*/  LDCU.64 UR4, c[0x0][0x390] ;  /* 0x00007200ff0477ac */ /* 0x000e220008000a00 */
[----:B------:R-:W-:Y:S02]  /*4520*/  LOP3.LUT R21, R34, 0x7ffffff0, RZ, 0xc0, !PT ;  /* 0x7ffffff022157812 */ /* 0x000fe400078ec0ff */
[----:B------:R-:W-:Y:S02]  /*4530*/  IADD3 R24, PT, PT, R1, 0x1820, RZ ;  /* 0x0000182001187810 */ /* 0x000fe40007ffe0ff */
[----:B------:R-:W-:Y:S02]  /*4540*/  IADD3 R25, PT, PT, -R21, RZ, RZ ;  /* 0x000000ff15197210 */ /* 0x000fe40007ffe1ff */
[----:B0-----:R-:W-:-:S04]  /*4550*/  IADD3 R22, P2, PT, R36, UR4, RZ ;  /* 0x0000000424167c10 */ /* 0x001fc8000ff5e0ff */
[----:B------:R-:W-:-:S04]  /*4560*/  IADD3 R22, P3, PT, R22, 0x20, RZ ;  /* 0x0000002016167810 */ /* 0x000fc80007f7e0ff */
[----:B------:R-:W-:-:S09]  /*4570*/  IADD3.X R23, PT, PT, RZ, UR5, R37, P3, P2 ;  /* 0x00000005ff177c10 */ /* 0x000fd20009fe4425 */
.L_x_69:
        /* <DEDUP_REMOVED lines=24> */
[----:B------:R-:W-:-:S04]  /*4700*/  FMUL R8, R13, R20 ;  /* 0x000000140d087220 */ /* 0x000fc80000400000 */
[----:B------:R-:W-:Y:S01]  /*4710*/  STL.128 [R24+-0x20], R4 ;  /* 0xffffe00418007387 */ /* 0x000fe20000100c00 */
[-C--:B------:R-:W-:Y:S01]  /*4720*/  FMUL R9, R15, R20.reuse ;  /* 0x000000140f097220 */ /* 0x080fe20000400000 */
[-C--:B------:R-:W-:Y:S01]  /*4730*/  FMUL R10, R39, R20.reuse ;  /* 0x00000014270a7220 */ /* 0x080fe20000400000 */
[-C--:B------:R-:W-:Y:S01]  /*4740*/  FMUL R11, R41, R20.reuse ;  /* 0x00000014290b7220 */ /* 0x080fe20000400000 */
[----:B------:R-:W-:-:S04]  /*4750*/  FMUL R12, R43, R20 ;  /* 0x000000142b0c7220 */ /* 0x000fc80000400000 */
[----:B------:R-:W-:Y:S01]  /*4760*/  STL.128 [R24+-0x10], R8 ;  /* 0xfffff00818007387 */ /* 0x000fe20000100c00 */
[-C--:B------:R-:W-:Y:S01]  /*4770*/  FMUL R13, R45, R20.reuse ;  /* 0x000000142d0d7220 */ /* 0x080fe20000400000 */
[-C--:B------:R-:W-:Y:S01]  /*4780*/  FMUL R14, R47, R20.reuse ;  /* 0x000000142f0e7220 */ /* 0x080fe20000400000 */
[-C--:B------:R-:W-:Y:S01]  /*4790*/  FMUL R15, R49, R20.reuse ;  /* 0x00000014310f7220 */ /* 0x080fe20000400000 */
[----:B------:R-:W-:-:S04]  /*47a0*/  FMUL R16, R31, R20 ;  /* 0x000000141f107220 */ /* 0x000fc80000400000 */
[----:B------:R-:W-:Y:S01]  /*47b0*/  STL.128 [R24], R12 ;  /* 0x0000000c18007387 */ /* 0x000fe20000100c00 */
[-C--:B------:R-:W-:Y:S01]  /*47c0*/  FMUL R17, R17, R20.reuse ;  /* 0x0000001411117220 */ /* 0x080fe20000400000 */
[-C--:B------:R-:W-:Y:S01]  /*47d0*/  FMUL R18, R27, R20.reuse ;  /* 0x000000141b127220 */ /* 0x080fe20000400000 */
[----:B------:R-:W-:-:S05]  /*47e0*/  FMUL R19, R19, R20 ;  /* 0x0000001413137220 */ /* 0x000fca0000400000 */
[----:B------:R0:W-:Y:S02]  /*47f0*/  STL.128 [R24+0x10], R16 ;  /* 0x0000101018007387 */ /* 0x0001e40000100c00 */
[----:B0-----:R-:W-:Y:S01]  /*4800*/  IADD3 R24, PT, PT, R24, 0x40, RZ ;  /* 0x0000004018187810 */ /* 0x001fe20007ffe0ff */
[----:B------:R-:W-:Y:S06]  /*4810*/  @P2 BRA `(.L_x_69) ;  /* 0xfffffffc00582947 */ /* 0x000fec000383ffff */
.L_x_68:
        /* <DEDUP_REMOVED lines=20> */
[----:B------:R-:W-:-:S04]  /*4960*/  FMUL R8, R15, R20 ;  /* 0x000000140f087220 */ /* 0x000fc80000400000 */
[----:B------:R0:W-:Y:S01]  /*4970*/  STL.128 [R14+0x1800], R4 ;  /* 0x001800040e007387 */ /* 0x0001e20000100c00 */
[-C--:B------:R-:W-:Y:S01]  /*4980*/  FMUL R9, R17, R20.reuse ;  /* 0x0000001411097220 */ /* 0x080fe20000400000 */
[-C--:B------:R-:W-:Y:S01]  /*4990*/  FMUL R10, R19, R20.reuse ;  /* 0x00000014130a7220 */ /* 0x080fe20000400000 */
[----:B------:R-:W-:-:S05]  /*49a0*/  FMUL R11, R23, R20 ;  /* 0x00000014170b7220 */ /* 0x000fca0000400000 */
[----:B------:R0:W-:Y:S02]  /*49b0*/  STL.128 [R14+0x1810], R8 ;  /* 0x001810080e007387 */ /* 0x0001e40000100c00 */
.L_x_70:
        /* <DEDUP_REMOVED lines=17> */
.L_x_71:
[----:B------:R-:W-:Y:S05]  /*4ad0*/  @!P3 BRA `(.L_x_49) ;  /* 0x000000000048b947 */ /* 0x000fea0003800000 */
[----:B------:R-:W1:Y:S01]  /*4ae0*/  LDCU.64 UR4, c[0x0][0x390] ;  /* 0x00007200ff0477ac */ /* 0x000e620008000a00 */
[----:B0-----:R-:W-:Y:S02]  /*4af0*/  MOV R4, R36 ;  /* 0x0000002400047202 */ /* 0x001fe40000000f00 */
[----:B------:R-:W-:Y:S02]  /*4b00*/  MOV R5, R37 ;  /* 0x0000002500057202 */ /* 0x000fe40000000f00 */
[----:B------:R-:W-:Y:S02]  /*4b10*/  IADD3 R6, PT, PT, -R8, RZ, RZ ;  /* 0x000000ff08067210 */ /* 0x000fe40007ffe1ff */
[C---:B------:R-:W-:Y:S01]  /*4b20*/  LEA R8, R21.reuse, R32, 0x2 ;  /* 0x0000002015087211 */ /* 0x040fe200078e10ff */
[----:B------:R-:W-:-:S03]  /*4b30*/  IMAD.WIDE.U32 R4, R21, 0x4, R4 ;  /* 0x0000000415047825 */ /* 0x000fc600078e0004 */
[----:B-1----:R-:W-:-:S04]  /*4b40*/  IADD3 R4, P2, PT, R4, UR4, RZ ;  /* 0x0000000404047c10 */ /* 0x002fc8000ff5e0ff */
[----:B------:R-:W-:-:S09]  /*4b50*/  IADD3.X R9, PT, PT, R5, UR5, RZ, P2, !PT ;  /* 0x0000000505097c10 */ /* 0x000fd200097fe4ff */
.L_x_72:
[----:B------:R-:W-:-:S06]  /*4b60*/  MOV R5, R9 ;  /* 0x0000000900057202 */ /* 0x000fcc0000000f00 */
[----:B------:R0:W2:Y:S01]  /*4b70*/  LDG.E R5, desc[UR6][R4.64] ;  /* 0x0000000604057981 */ /* 0x0000a2000c1e1900 */
[----:B------:R-:W-:-:S04]  /*4b80*/  IADD3 R6, PT, PT, R6, 0x1, RZ ;  /* 0x0000000106067810 */ /* 0x000fc80007ffe0ff */
[----:B------:R-:W-:Y:S02]  /*4b90*/  ISETP.NE.AND P2, PT, R6, RZ, PT ;  /* 0x000000ff0600720c */ /* 0x000fe40003f45270 */
[----:B0-----:R-:W-:-:S04]  /*4ba0*/  IADD3 R4, P3, PT, R4, 0x4, RZ ;  /* 0x0000000404047810 */ /* 0x001fc80007f7e0ff */
[----:B------:R-:W-:Y:S01]  /*4bb0*/  IADD3.X R9, PT, PT, RZ, R9, RZ, P3, !PT ;  /* 0x00000009ff097210 */ /* 0x000fe20001ffe4ff */
[----:B--2---:R-:W-:-:S05]  /*4bc0*/  FMUL R7, R5, R20 ;  /* 0x0000001405077220 */ /* 0x004fca0000400000 */
[----:B------:R0:W-:Y:S02]  /*4bd0*/  STL [R8], R7 ;  /* 0x0000000708007387 */ /* 0x0001e40000100800 */
[----:B0-----:R-:W-:Y:S01]  /*4be0*/  IADD3 R8, PT, PT, R8, 0x4, RZ ;  /* 0x0000000408087810 */ /* 0x001fe20007ffe0ff */
[----:B------:R-:W-:Y:S06]  /*4bf0*/  @P2 BRA `(.L_x_72) ;  /* 0xfffffffc00d82947 */ /* 0x000fec000383ffff */
.L_x_49:
[----:B------:R-:W-:Y:S01]  /*4c00*/  ISETP.GE.AND P2, PT, R34, 0x1, PT ;  /* 0x000000012200780c */ /* 0x000fe20003f46270 */
[----:B------:R-:W-:Y:S01]  /*4c10*/  HFMA2 R23, -RZ, RZ, 0, 0 ;  /* 0x00000000ff177431 */ /* 0x000fe200000001ff */
[----:B------:R-:W-:Y:S01]  /*4c20*/  MOV R31, RZ ;  /* 0x000000ff001f7202 */ /* 0x000fe20000000f00 */
[----:B------:R-:W-:-:S10]  /*4c30*/  HFMA2 R21, -RZ, RZ, 0, 0 ;  /* 0x00000000ff157431 */ /* 0x000fd400000001ff */
[----:B------:R-:W-:Y:S05]  /*4c40*/  @!P2 BRA `(.L_x_73) ;  /* 0x000000080068a947 */ /* 0x000fea0003800000 */
[----:B------:R-:W-:Y:S02]  /*4c50*/  MOV R21, RZ ;  /* 0x000000ff00157202 */ /* 0x000fe40000000f00 */
[----:B------:R-:W-:Y:S02]  /*4c60*/  MOV R38, RZ ;  /* 0x000000ff00267202 */ /* 0x000fe40000000f00 */
[----:B------:R-:W-:Y:S02]  /*4c70*/  MOV R31, RZ ;  /* 0x000000ff001f7202 */ /* 0x000fe40000000f00 */
[----:B------:R-:W-:Y:S01]  /*4c80*/  MOV R23, RZ ;  /* 0x000000ff00177202 */ /* 0x000fe20000000f00 */
[----:B------:R-:W-:Y:S06]  /*4c90*/  @!P1 BRA `(.L_x_74) ;  /* 0x0000000400089947 */ /* 0x000fec0003800000 */
[----:B------:R-:W-:Y:S02]  /*4ca0*/  LOP3.LUT R38, R34, 0x7ffffff0, RZ, 0xc0, !PT ;  /* 0x7ffffff022267812 */ /* 0x000fe400078ec0ff */
[C---:B------:R-:W-:Y:S02]  /*4cb0*/  IADD3 R39, PT, PT, R1.reuse, 0x1420, RZ ;  /* 0x0000142001277810 */ /* 0x040fe40007ffe0ff */
[----:B------:R-:W-:Y:S02]  /*4cc0*/  IADD3 R40, PT, PT, R1, 0x1820, RZ ;  /* 0x0000182001287810 */ /* 0x000fe40007ffe0ff */
[----:B------:R-:W-:Y:S02]  /*4cd0*/  MOV R21, RZ ;  /* 0x000000ff00157202 */ /* 0x000fe40000000f00 */
[----:B------:R-:W-:-:S07]  /*4ce0*/  IADD3 R41, PT, PT, -R38, RZ, RZ ;  /* 0x000000ff26297210 */ /* 0x000fce0007ffe1ff */
.L_x_75:
[----:B------:R-:W2:Y:S04]  /*4cf0*/  LDL.128 R24, [R39+-0x20] ;  /* 0xffffe00027187983 */ /* 0x000ea80000100c00 */
[----:B01----:R-:W3:Y:S04]  /*4d00*/  LDL.128 R4, [R40+-0x20] ;  /* 0xffffe00028047983 */ /* 0x003ee80000100c00 */
[----:B------:R-:W4:Y:S04]  /*4d10*/  LDL.128 R8, [R39+-0x10] ;  /* 0xfffff00027087983 */ /* 0x000f280000100c00 */
[----:B------:R-:W5:Y:S04]  /*4d20*/  LDL.128 R12, [R40+-0x10] ;  /* 0xfffff000280c7983 */ /* 0x000f680000100c00 */
[----:B------:R-:W5:Y:S01]  /*4d30*/  LDL.128 R16, [R39] ;  /* 0x0000000027107983 */ /* 0x000f620000100c00 */
[C---:B--2---:R-:W-:Y:S01]  /*4d40*/  FFMA R28, R24.reuse, R24, R21 ;  /* 0x00000018181c7223 */ /* 0x044fe20000000015 */
[----:B---3--:R-:W-:-:S02]  /*4d50*/  FFMA R24, R24, R4, R23 ;  /* 0x0000000418187223 */ /* 0x008fc40000000017 */
[----:B------:R-:W2:Y:S01]  /*4d60*/  LDL.128 R20, [R40] ;  /* 0x0000000028147983 */ /* 0x000ea20000100c00 */
[----:B------:R-:W-:Y:S01]  /*4d70*/  FFMA R4, R4, R4, R31 ;  /* 0x0000000404047223 */ /* 0x000fe2000000001f */
[C---:B------:R-:W-:Y:S01]  /*4d80*/  FFMA R29, R25.reuse, R25, R28 ;  /* 0x00000019191d7223 */ /* 0x040fe2000000001c */
[-C--:B------:R-:W-:Y:S02]  /*4d90*/  FFMA R25, R25, R5.reuse, R24 ;  /* 0x0000000519197223 */ /* 0x080fe40000000018 */
[----:B------:R-:W-:Y:S01]  /*4da0*/  FFMA R5, R5, R5, R4 ;  /* 0x0000000505057223 */ /* 0x000fe20000000004 */
[C---:B------:R-:W-:Y:S01]  /*4db0*/  FFMA R4, R26.reuse, R26, R29 ;  /* 0x0000001a1a047223 */ /* 0x040fe2000000001d */
[-C--:B------:R-:W-:Y:S01]  /*4dc0*/  FFMA R26, R26, R6.reuse, R25 ;  /* 0x000000061a1a7223 */ /* 0x080fe20000000019 */
[----:B------:R-:W3:Y:S01]  /*4dd0*/  LDL.128 R28, [R40+0x10] ;  /* 0x00001000281c7983 */ /* 0x000ee20000100c00 */
[----:B------:R-:W-:Y:S01]  /*4de0*/  FFMA R6, R6, R6, R5 ;  /* 0x0000000606067223 */ /* 0x000fe20000000005 */
[C---:B------:R-:W-:Y:S01]  /*4df0*/  FFMA R5, R27.reuse, R27, R4 ;  /* 0x0000001b1b057223 */ /* 0x040fe20000000004 */
[----:B------:R-:W-:-:S02]  /*4e00*/  FFMA R43, R27, R7, R26 ;  /* 0x000000071b2b7223 */ /* 0x000fc4000000001a */
[----:B------:R0:W3:Y:S01]  /*4e10*/  LDL.128 R24, [R39+0x10] ;  /* 0x0000100027187983 */ /* 0x0000e20000100c00 */
[----:B------:R-:W-:Y:S01]  /*4e20*/  FFMA R7, R7, R7, R6 ;  /* 0x0000000707077223 */ /* 0x000fe20000000006 */
[C---:B----4-:R-:W-:Y:S01]  /*4e30*/  FFMA R4, R8.reuse, R8, R5 ;  /* 0x0000000808047223 */ /* 0x050fe20000000005 */
[-C--:B-----5:R-:W-:Y:S02]  /*4e40*/  FFMA R8, R8, R12.reuse, R43 ;  /* 0x0000000c08087223 */ /* 0x0a0fe4000000002b */
[----:B------:R-:W-:Y:S01]  /*4e50*/  FFMA R12, R12, R12, R7 ;  /* 0x0000000c0c0c7223 */ /* 0x000fe20000000007 */
[C---:B------:R-:W-:Y:S01]  /*4e60*/  FFMA R5, R9.reuse, R9, R4 ;  /* 0x0000000909057223 */ /* 0x040fe20000000004 */
[-C--:B------:R-:W-:Y:S02]  /*4e70*/  FFMA R9, R9, R13.reuse, R8 ;  /* 0x0000000d09097223 */ /* 0x080fe40000000008 */
[----:B------:R-:W-:Y:S01]  /*4e80*/  FFMA R13, R13, R13, R12 ;  /* 0x0000000d0d0d7223 */ /* 0x000fe2000000000c */
[C---:B------:R-:W-:Y:S01]  /*4e90*/  FFMA R4, R10.reuse, R10, R5 ;  /* 0x0000000a0a047223 */ /* 0x040fe20000000005 */
[----:B------:R-:W-:-:S02]  /*4ea0*/  FFMA R10, R10, R14, R9 ;  /* 0x0000000e0a0a7223 */ /* 0x000fc40000000009 */
[----:B------:R-:W-:Y:S01]  /*4eb0*/  FFMA R14, R14, R14, R13 ;  /* 0x0000000e0e0e7223 */ /* 0x000fe2000000000d */
[C---:B------:R-:W-:Y:S01]  /*4ec0*/  FFMA R5, R11.reuse, R11, R4 ;  /* 0x0000000b0b057223 */ /* 0x040fe20000000004 */
[-C--:B------:R-:W-:Y:S02]  /*4ed0*/  FFMA R11, R11, R15.reuse, R10 ;  /* 0x0000000f0b0b7223 */ /* 0x080fe4000000000a */
[----:B------:R-:W-:Y:S01]  /*4ee0*/  FFMA R15, R15, R15, R14 ;  /* 0x0000000f0f0f7223 */ /* 0x000fe2000000000e */
[----:B------:R-:W-:-:S04]  /*4ef0*/  FFMA R4, R16, R16, R5 ;  /* 0x0000001010047223 */ /* 0x000fc80000000005 */
[----:B------:R-:W-:Y:S01]  /*4f00*/  FFMA R5, R17, R17, R4 ;  /* 0x0000001111057223 */ /* 0x000fe20000000004 */
[----:B------:R-:W-:-:S03]  /*4f10*/  IADD3 R41, PT, PT, R41, 0x10, RZ ;  /* 0x0000001029297810 */ /* 0x000fc60007ffe0ff */
[----:B------:R-:W-:Y:S01]  /*4f20*/  FFMA R4, R18, R18, R5 ;  /* 0x0000001212047223 */ /* 0x000fe20000000005 */
[----:B------:R-:W-:-:S03]  /*4f30*/  ISETP.NE.AND P1, PT, R41, RZ, PT ;  /* 0x000000ff2900720c */ /* 0x000fc60003f25270 */
[----:B------:R-:W-:Y:S01]  /*4f40*/  FFMA R5, R19, R19, R4 ;  /* 0x0000001313057223 */ /* 0x000fe20000000004 */
[----:B0-----:R-:W-:Y:S02]  /*4f50*/  IADD3 R39, PT, PT, R39, 0x40, RZ ;  /* 0x0000004027277810 */ /* 0x001fe40007ffe0ff */
[----:B------:R-:W-:Y:S01]  /*4f60*/  IADD3 R40, PT, PT, R40, 0x40, RZ ;  /* 0x0000004028287810 */ /* 0x000fe20007ffe0ff */
[-C--:B--2---:R-:W-:Y:S01]  /*4f70*/  FFMA R16, R16, R20.reuse, R11 ;  /* 0x0000001410107223 */ /* 0x084fe2000000000b */
[----:B------:R-:W-:-:S03]  /*4f80*/  FFMA R20, R20, R20, R15 ;  /* 0x0000001414147223 */ /* 0x000fc6000000000f */
[-C--:B------:R-:W-:Y:S01]  /*4f90*/  FFMA R17, R17, R21.reuse, R16 ;  /* 0x0000001511117223 */ /* 0x080fe20000000010 */
[----:B------:R-:W-:-:S03]  /*4fa0*/  FFMA R21, R21, R21, R20 ;  /* 0x0000001515157223 */ /* 0x000fc60000000014 */
[-C--:B------:R-:W-:Y:S01]  /*4fb0*/  FFMA R18, R18, R22.reuse, R17 ;  /* 0x0000001612127223 */ /* 0x080fe20000000011 */
[----:B------:R-:W-:-:S03]  /*4fc0*/  FFMA R22, R22, R22, R21 ;  /* 0x0000001616167223 */ /* 0x000fc60000000015 */
[-C--:B------:R-:W-:Y:S01]  /*4fd0*/  FFMA R19, R19, R23.reuse, R18 ;  /* 0x0000001713137223 */ /* 0x080fe20000000012 */
[----:B------:R-:W-:Y:S01]  /*4fe0*/  FFMA R23, R23, R23, R22 ;  /* 0x0000001717177223 */ /* 0x000fe20000000016 */
[C---:B---3--:R-:W-:Y:S02]  /*4ff0*/  FFMA R4, R24.reuse, R24, R5 ;  /* 0x0000001818047223 */ /* 0x048fe40000000005 */
[-C--:B------:R-:W-:Y:S01]  /*5000*/  FFMA R24, R24, R28.reuse, R19 ;  /* 0x0000001c18187223 */ /* 0x080fe20000000013 */
[----:B------:R-:W-:Y:S01]  /*5010*/  FFMA R28, R28, R28, R23 ;  /* 0x0000001c1c1c7223 */ /* 0x000fe20000000017 */
[C---:B------:R-:W-:Y:S02]  /*5020*/  FFMA R5, R25.reuse, R25, R4 ;  /* 0x0000001919057223 */ /* 0x040fe40000000004 */
[-C--:B------:R-:W-:Y:S01]  /*5030*/  FFMA R25, R25, R29.reuse, R24 ;  /* 0x0000001d19197223 */ /* 0x080fe20000000018 */
[----:B------:R-:W-:Y:S01]  /*5040*/  FFMA R29, R29, R29, R28 ;  /* 0x0000001d1d1d7223 */ /* 0x000fe2000000001c */
[----:B------:R-:W-:-:S02]  /*5050*/  FFMA R4, R26, R26, R5 ;  /* 0x0000001a1a047223 */ /* 0x000fc40000000005 */
[-C--:B------:R-:W-:Y:S01]  /*5060*/  FFMA R26, R26, R30.reuse, R25 ;  /* 0x0000001e1a1a7223 */ /* 0x080fe20000000019 */
[----:B------:R-:W-:Y:S01]  /*5070*/  FFMA R30, R30, R30, R29 ;  /* 0x0000001e1e1e7223 */ /* 0x000fe2000000001d */
[C---:B------:R-:W-:Y:S02]  /*5080*/  FFMA R21, R27.reuse, R27, R4 ;  /* 0x0000001b1b157223 */ /* 0x040fe40000000004 */
[-C--:B------:R-:W-:Y:S01]  /*5090*/  FFMA R23, R27, R31.reuse, R26 ;  /* 0x0000001f1b177223 */ /* 0x080fe2000000001a */
[----:B------:R-:W-:Y:S01]  /*50a0*/  FFMA R31, R31, R31, R30 ;  /* 0x0000001f1f1f7223 */ /* 0x000fe2000000001e */
[----:B------:R-:W-:Y:S06]  /*50b0*/  @P1 BRA `(.L_x_75) ;  /* 0xfffffffc000c1947 */ /* 0x000fec000383ffff */
.L_x_74:
[----:B------:R-:W-:Y:S05]  /*50c0*/  @!P0 BRA `(.L_x_73) ;  /* 0x0000000400488947 */ /* 0x000fea0003800000 */
[----:B------:R-:W-:Y:S02]  /*50d0*/  ISETP.GE.U32.AND P0, PT, R35, 0x8, PT ;  /* 0x000000082300780c */ /* 0x000fe40003f06070 */
[----:B------:R-:W-:-:S04]  /*50e0*/  LOP3.LUT R22, R34, 0x7, RZ, 0xc0, !PT ;  /* 0x0000000722167812 */ /* 0x000fc800078ec0ff */
[----:B------:R-:W-:-:S07]  /*50f0*/  ISETP.NE.AND P1, PT, R22, RZ, PT ;  /* 0x000000ff1600720c */ /* 0x000fce0003f25270 */
[----:B------:R-:W-:Y:S06]  /*5100*/  @!P0 BRA `(.L_x_76) ;  /* 0x0000000000788947 */ /* 0x000fec0003800000 */
[----:B------:R-:W-:-:S05]  /*5110*/  LEA R24, R38, R1, 0x2 ;  /* 0x0000000126187211 */ /* 0x000fca00078e10ff */
[----:B01----:R-:W2:Y:S04]  /*5120*/  LDL.128 R4, [R24+0x1400] ;  /* 0x0014000018047983 */ /* 0x003ea80000100c00 */
[----:B------:R-:W3:Y:S04]  /*5130*/  LDL.128 R8, [R24+0x1800] ;  /* 0x0018000018087983 */ /* 0x000ee80000100c00 */
[----:B------:R-:W4:Y:S04]  /*5140*/  LDL.128 R12, [R24+0x1410] ;  /* 0x00141000180c7983 */ /* 0x000f280000100c00 */
[----:B------:R-:W5:Y:S01]  /*5150*/  LDL.128 R16, [R24+0x1810] ;  /* 0x0018100018107983 */ /* 0x000f620000100c00 */
[----:B------:R-:W-:Y:S01]  /*5160*/  IADD3 R38, PT, PT, R38, 0x8, RZ ;  /* 0x0000000826267810 */ /* 0x000fe20007ffe0ff */
[C---:B--2---:R-:W-:Y:S01]  /*5170*/  FFMA R20, R4.reuse, R4, R21 ;  /* 0x0000000404147223 */ /* 0x044fe20000000015 */
[-C--:B---3--:R-:W-:Y:S01]  /*5180*/  FFMA R4, R4, R8.reuse, R23 ;  /* 0x0000000804047223 */ /* 0x088fe20000000017 */
[----:B------:R-:W-:-:S02]  /*5190*/  FFMA R8, R8, R8, R31 ;  /* 0x0000000808087223 */ /* 0x000fc4000000001f */
[C---:B------:R-:W-:Y:S01]  /*51a0*/  FFMA R21, R5.reuse, R5, R20 ;  /* 0x0000000505157223 */ /* 0x040fe20000000014 */
[-C--:B------:R-:W-:Y:S01]  /*51b0*/  FFMA R5, R5, R9.reuse, R4 ;  /* 0x0000000905057223 */ /* 0x080fe20000000004 */
[----:B------:R-:W-:Y:S02]  /*51c0*/  FFMA R9, R9, R9, R8 ;  /* 0x0000000909097223 */ /* 0x000fe40000000008 */
[C---:B------:R-:W-:Y:S01]  /*51d0*/  FFMA R4, R6.reuse, R6, R21 ;  /* 0x0000000606047223 */ /* 0x040fe20000000015 */
[-C--:B------:R-:W-:Y:S01]  /*51e0*/  FFMA R6, R6, R10.reuse, R5 ;  /* 0x0000000a06067223 */ /* 0x080fe20000000005 */
[----:B------:R-:W-:Y:S02]  /*51f0*/  FFMA R10, R10, R10, R9 ;  /* 0x0000000a0a0a7223 */ /* 0x000fe40000000009 */
[C---:B------:R-:W-:Y:S01]  /*5200*/  FFMA R5, R7.reuse, R7, R4 ;  /* 0x0000000707057223 */ /* 0x040fe20000000004 */
[-C--:B------:R-:W-:Y:S01]  /*5210*/  FFMA R7, R7, R11.reuse, R6 ;  /* 0x0000000b07077223 */ /* 0x080fe20000000006 */
[----:B------:R-:W-:-:S02]  /*5220*/  FFMA R11, R11, R11, R10 ;  /* 0x0000000b0b0b7223 */ /* 0x000fc4000000000a */
[C---:B----4-:R-:W-:Y:S01]  /*5230*/  FFMA R4, R12.reuse, R12, R5 ;  /* 0x0000000c0c047223 */ /* 0x050fe20000000005 */
[-C--:B-----5:R-:W-:Y:S01]  /*5240*/  FFMA R12, R12, R16.reuse, R7 ;  /* 0x000000100c0c7223 */ /* 0x0a0fe20000000007 */
[----:B------:R-:W-:Y:S02]  /*5250*/  FFMA R16, R16, R16, R11 ;  /* 0x0000001010107223 */ /* 0x000fe4000000000b */
[C---:B------:R-:W-:Y:S01]  /*5260*/  FFMA R5, R13.reuse, R13, R4 ;  /* 0x0000000d0d057223 */ /* 0x040fe20000000004 */
[-C--:B------:R-:W-:Y:S01]  /*5270*/  FFMA R13, R13, R17.reuse, R12 ;  /* 0x000000110d0d7223 */ /* 0x080fe2000000000c */
[----:B------:R-:W-:Y:S02]  /*5280*/  FFMA R17, R17, R17, R16 ;  /* 0x0000001111117223 */ /* 0x000fe40000000010 */
[C---:B------:R-:W-:Y:S01]  /*5290*/  FFMA R4, R14.reuse, R14, R5 ;  /* 0x0000000e0e047223 */ /* 0x040fe20000000005 */
[-C--:B------:R-:W-:Y:S01]  /*52a0*/  FFMA R14, R14, R18.reuse, R13 ;  /* 0x000000120e0e7223 */ /* 0x080fe2000000000d */
[----:B------:R-:W-:-:S02]  /*52b0*/  FFMA R18, R18, R18, R17 ;  /* 0x0000001212127223 */ /* 0x000fc40000000011 */
[C---:B------:R-:W-:Y:S01]  /*52c0*/  FFMA R21, R15.reuse, R15, R4 ;  /* 0x0000000f0f157223 */ /* 0x040fe20000000004 */
[-C--:B------:R-:W-:Y:S01]  /*52d0*/  FFMA R23, R15, R19.reuse, R14 ;  /* 0x000000130f177223 */ /* 0x080fe2000000000e */
[----:B------:R-:W-:-:S07]  /*52e0*/  FFMA R31, R19, R19, R18 ;  /* 0x00000013131f7223 */ /* 0x000fce0000000012 */
.L_x_76:
[----:B------:R-:W-:Y:S05]  /*52f0*/  @!P1 BRA `(.L_x_73) ;  /* 0x0000000000bc9947 */ /* 0x000fea0003800000 */
[----:B------:R-:W-:Y:S02]  /*5300*/  ISETP.GE.U32.AND P0, PT, R22, 0x4, PT ;  /* 0x000000041600780c */ /* 0x000fe40003f06070 */
[----:B------:R-:W-:-:S04]  /*5310*/  LOP3.LUT R34, R34, 0x3, RZ, 0xc0, !PT ;  /* 0x0000000322227812 */ /* 0x000fc800078ec0ff */
[----:B------:R-:W-:-:S07]  /*5320*/  ISETP.NE.AND P1, PT, R34, RZ, PT ;  /* 0x000000ff2200720c */ /* 0x000fce0003f25270 */
[----:B------:R-:W-:Y:S06]  /*5330*/  @!P0 BRA `(.L_x_77) ;  /* 0x0000000000408947 */ /* 0x000fec0003800000 */
[----:B------:R-:W-:-:S05]  /*5340*/  LEA R12, R38, R1, 0x2 ;  /* 0x00000001260c7211 */ /* 0x000fca00078e10ff */
[----:B01----:R-:W2:Y:S04]  /*5350*/  LDL.128 R4, [R12+0x1400] ;  /* 0x001400000c047983 */ /* 0x003ea80000100c00 */
[----:B------:R-:W3:Y:S01]  /*5360*/  LDL.128 R8, [R12+0x1800] ;  /* 0x001800000c087983 */ /* 0x000ee20000100c00 */
[----:B------:R-:W-:Y:S01]  /*5370*/  IADD3 R38, PT, PT, R38, 0x4, RZ ;  /* 0x0000000426267810 */ /* 0x000fe20007ffe0ff */
[C---:B--2---:R-:W-:Y:S01]  /*5380*/  FFMA R14, R4.reuse, R4, R21 ;  /* 0x00000004040e7223 */ /* 0x044fe20000000015 */
[-C--:B---3--:R-:W-:Y:S01]  /*5390*/  FFMA R4, R4, R8.reuse, R23 ;  /* 0x0000000804047223 */ /* 0x088fe20000000017 */
[----:B------:R-:W-:Y:S02]  /*53a0*/  FFMA R8, R8, R8, R31 ;  /* 0x0000000808087223 */ /* 0x000fe4000000001f */
[C---:B------:R-:W-:Y:S01]  /*53b0*/  FFMA R13, R5.reuse, R5, R14 ;  /* 0x00000005050d7223 */ /* 0x040fe2000000000e */
[-C--:B------:R-:W-:Y:S01]  /*53c0*/  FFMA R5, R5, R9.reuse, R4 ;  /* 0x0000000905057223 */ /* 0x080fe20000000004 */
[----:B------:R-:W-:-:S02]  /*53d0*/  FFMA R9, R9, R9, R8 ;  /* 0x0000000909097223 */ /* 0x000fc40000000008 */
[C---:B------:R-:W-:Y:S01]  /*53e0*/  FFMA R4, R6.reuse, R6, R13 ;  /* 0x0000000606047223 */ /* 0x040fe2000000000d */
[-C--:B------:R-:W-:Y:S01]  /*53f0*/  FFMA R6, R6, R10.reuse, R5 ;  /* 0x0000000a06067223 */ /* 0x080fe20000000005 */
[----:B------:R-:W-:Y:S02]  /*5400*/  FFMA R10, R10, R10, R9 ;  /* 0x0000000a0a0a7223 */ /* 0x000fe40000000009 */
[C---:B------:R-:W-:Y:S01]  /*5410*/  FFMA R21, R7.reuse, R7, R4 ;  /* 0x0000000707157223 */ /* 0x040fe20000000004 */
[-C--:B------:R-:W-:Y:S01]  /*5420*/  FFMA R23, R7, R11.reuse, R6 ;  /* 0x0000000b07177223 */ /* 0x080fe20000000006 */
[----:B------:R-:W-:-:S07]  /*5430*/  FFMA R31, R11, R11, R10 ;  /* 0x0000000b0b1f7223 */ /* 0x000fce000000000a */
.L_x_77:
[----:B------:R-:W-:Y:S05]  /*5440*/  @!P1 BRA `(.L_x_73) ;  /* 0x0000000000689947 */ /* 0x000fea0003800000 */
[----:B------:R-:W-:-:S05]  /*5450*/  LEA R38, R38, R1, 0x2 ;  /* 0x0000000126267211 */ /* 0x000fca00078e10ff */
[----:B0-----:R-:W2:Y:S04]  /*5460*/  LDL R4, [R38+0x1400] ;  /* 0x0014000026047983 */ /* 0x001ea80000100800 */
[----:B-1----:R-:W3:Y:S01]  /*5470*/  LDL R6, [R38+0x1800] ;  /* 0x0018000026067983 */ /* 0x002ee20000100800 */
[----:B------:R-:W-:-:S04]  /*5480*/  IADD3 R34, PT, PT, -R34, 0x1, RZ ;  /* 0x0000000122227810 */ /* 0x000fc80007ffe1ff */
[----:B------:R-:W-:Y:S01]  /*5490*/  ISETP.NE.AND P0, PT, R34, RZ, PT ;  /* 0x000000ff2200720c */ /* 0x000fe20003f05270 */
[C---:B--2---:R-:W-:Y:S01]  /*54a0*/  FFMA R21, R4.reuse, R4, R21 ;  /* 0x0000000404157223 */ /* 0x044fe20000000015 */
[-C--:B---3--:R-:W-:Y:S01]  /*54b0*/  FFMA R23, R4, R6.reuse, R23 ;  /* 0x0000000604177223 */ /* 0x088fe20000000017 */
[----:B------:R-:W-:-:S10]  /*54c0*/  FFMA R31, R6, R6, R31 ;  /* 0x00000006061f7223 */ /* 0x000fd4000000001f */
[----:B------:R-:W-:Y:S05]  /*54d0*/  @!P0 BRA `(.L_x_73) ;  /* 0x0000000000448947 */ /* 0x000fea0003800000 */
[C---:B------:R-:W-:Y:S02]  /*54e0*/  IADD3 R5, PT, PT, R38.reuse, 0x1804, RZ ;  /* 0x0000180426057810 */ /* 0x040fe40007ffe0ff */
[----:B------:R-:W-:Y:S02]  /*54f0*/  MOV R4, R34 ;  /* 0x0000002200047202 */ /* 0x000fe40000000f00 */
[----:B------:R-:W-:-:S07]  /*5500*/  IADD3 R38, PT, PT, R38, 0x1404, RZ ;  /* 0x0000140426267810 */ /* 0x000fce0007ffe0ff */
.L_x_78:
[----:B------:R0:W2:Y:S04]  /*5510*/  LDL R6, [R38] ;  /* 0x0000000026067983 */ /* 0x0000a80000100800 */
[----:B------:R1:W3:Y:S01]  /*5520*/  LDL R8, [R5] ;  /* 0x0000000005087983 */ /* 0x0002e20000100800 */
[----:B------:R-:W-:Y:S02]  /*5530*/  IADD3 R4, PT, PT, R4, 0x1, RZ ;  /* 0x0000000104047810 */ /* 0x000fe40007ffe0ff */
[----:B0-----:R-:W-:Y:S02]  /*5540*/  IADD3 R38, PT, PT, R38, 0x4, RZ ;  /* 0x0000000426267810 */ /* 0x001fe40007ffe0ff */
[----:B------:R-:W-:Y:S02]  /*5550*/  ISETP.NE.AND P0, PT, R4, RZ, PT ;  /* 0x000000ff0400720c */ /* 0x000fe40003f05270 */
[----:B-1----:R-:W-:Y:S01]  /*5560*/  IADD3 R5, PT, PT, R5, 0x4, RZ ;  /* 0x0000000405057810 */ /* 0x002fe20007ffe0ff */
[C---:B--2---:R-:W-:Y:S01]  /*5570*/  FFMA R21, R6.reuse, R6, R21 ;  /* 0x0000000606157223 */ /* 0x044fe20000000015 */
[-C--:B---3--:R-:W-:Y:S01]  /*5580*/  FFMA R23, R6, R8.reuse, R23 ;  /* 0x0000000806177223 */ /* 0x088fe20000000017 */
[----:B------:R-:W-:-:S08]  /*5590*/  FFMA R31, R8, R8, R31 ;  /* 0x00000008081f7223 */ /* 0x000fd0000000001f */
[----:B------:R-:W-:Y:S05]  /*55a0*/  @P0 BRA `(.L_x_78) ;  /* 0xfffffffc00d80947 */ /* 0x000fea000383ffff */
[----:B------:R-:W-:Y:S05]  /*55b0*/  BRA `(.L_x_73) ;  /* 0x00000000000c7947 */ /* 0x000fea0003800000 */
.L_x_46:
[----:B------:R-:W-:Y:S01]  /*55c0*/  HFMA2 R23, -RZ, RZ, 0, 0 ;  /* 0x00000000ff177431 */ /* 0x000fe200000001ff */
[----:B------:R-:W-:Y:S01]  /*55d0*/  MOV R31, RZ ;  /* 0x000000ff001f7202 */ /* 0x000fe20000000f00 */
[----:B------:R-:W-:-:S07]  /*55e0*/  HFMA2 R21, -RZ, RZ, 0, 0 ;  /* 0x00000000ff157431 */ /* 0x000fce00000001ff */
.L_x_73:
[----:B------:R-:W2:Y:S01]  /*55f0*/  LDC R22, c[0x0][0x3b8] ;  /* 0x0000ee00ff167b82 */ /* 0x000ea20000000800 */
[----:B------:R-:W-:Y:S02]  /*5600*/  MOV R39, RZ ;  /* 0x000000ff00277202 */ /* 0x000fe40000000f00 */
[----:B------:R-:W-:-:S05]  /*5610*/  IADD3 R29, PT, PT, R1, 0x800, RZ ;  /* 0x00000800011d7810 */ /* 0x000fca0007ffe0ff */
[----:B0-----:R-:W0:Y:S01]  /*5620*/  LDC R4, c[0x0][0x3a8] ;  /* 0x0000ea00ff047b82 */ /* 0x001e220000000800 */
[----:B--2---:R-:W-:Y:S01]  /*5630*/  ISETP.GE.AND P0, PT, R22, 0x1, PT ;  /* 0x000000011600780c */ /* 0x004fe20003f06270 */
[C---:B0-----:R-:W-:Y:S01]  /*5640*/  FADD R34, R4.reuse, R4 ;  /* 0x0000000404227221 */ /* 0x041fe20000000000 */
[----:B------:R-:W-:-:S03]  /*5650*/  FMUL R30, R4, R4 ;  /* 0x00000004041e7220 */ /* 0x000fc60000400000 */
[----:B------:R-:W-:Y:S01]  /*5660*/  FFMA R20, R34, R23, 1 ;  /* 0x3f80000022147423 */ /* 0x000fe20000000017 */
[----:B------:R-:W-:-:S07]  /*5670*/  FMUL R28, R30, R21 ;  /* 0x000000151e1c7220 */ /* 0x000fce0000400000 */
[----:B------:R-:W-:Y:S05]  /*5680*/  @!P0 BRA `(.L_x_79) ;  /* 0x0000006000b08947 */ /* 0x000fea0003800000 */
[----:B------:R-:W-:Y:S01]  /*5690*/  IADD3 R5, PT, PT, R22, -0x1, RZ ;  /* 0xffffffff16057810 */ /* 0x000fe20007ffe0ff */
[-C--:B------:R-:W-:Y:S01]  /*56a0*/  FFMA R24, R31, R4.reuse, R20 ;  /* 0x000000041f187223 */ /* 0x080fe20000000014 */
[----:B------:R-:W-:Y:S01]  /*56b0*/  FFMA R23, -R21, R4, 1 ;  /* 0x3f80000015177423 */ /* 0x000fe20000000104 */
[----:B------:R-:W-:Y:S02]  /*56c0*/  MOV R26, RZ ;  /* 0x000000ff001a7202 */ /* 0x000fe40000000f00 */
[----:B------:R-:W-:-:S13]  /*56d0*/  ISETP.GE.U32.AND P2, PT, R5, 0xf, PT ;  /* 0x0000000f0500780c */ /* 0x000fda0003f46070 */
[----:B------:R-:W-:Y:S05]  /*56e0*/  @!P2 BRA `(.L_x_80) ;  /* 0x0000000000dca947 */ /* 0x000fea0003800000 */
[----:B------:R-:W-:Y:S02]  /*56f0*/  LOP3.LUT R26, R22, 0x7ffffff0, RZ, 0xc0, !PT ;  /* 0x7ffffff0161a7812 */ /* 0x000fe400078ec0ff */
[C---:B------:R-:W-:Y:S02]  /*5700*/  IADD3 R25, PT, PT, R1.reuse, 0x1420, RZ ;  /* 0x0000142001197810 */ /* 0x040fe40007ffe0ff */
[C---:B------:R-:W-:Y:S02]  /*5710*/  IADD3 R27, PT, PT, R1.reuse, 0x1820, RZ ;  /* 0x00001820011b7810 */ /* 0x040fe40007ffe0ff */
[----:B------:R-:W-:Y:S02]  /*5720*/  IADD3 R35, PT, PT, R1, 0x20, RZ ;  /* 0x0000002001237810 */ /* 0x000fe40007ffe0ff */
[----:B------:R-:W-:-:S07]  /*5730*/  IADD3 R38, PT, PT, -R26, RZ, RZ ;  /* 0x000000ff1a267210 */ /* 0x000fce0007ffe1ff */
.L_x_81:
[----:B-1----:R-:W2:Y:S04]  /*5740*/  LDL.128 R4, [R27+-0x20] ;  /* 0xffffe0001b047983 */ /* 0x002ea80000100c00 */
[----:B------:R-:W3:Y:S01]  /*5750*/  LDL.128 R8, [R25+-0x20] ;  /* 0xffffe00019087983 */ /* 0x000ee20000100c00 */
[C---:B--2---:R-:W-:Y:S01]  /*5760*/  FMUL R13, R23.reuse, R4 ;  /* 0x00000004170d7220 */ /* 0x044fe20000400000 */
[C---:B------:R-:W-:Y:S01]  /*5770*/  FMUL R4, R23.reuse, R5 ;  /* 0x0000000517047220 */ /* 0x040fe20000400000 */
[C---:B------:R-:W-:Y:S01]  /*5780*/  FMUL R5, R23.reuse, R6 ;  /* 0x0000000617057220 */ /* 0x040fe20000400000 */
[----:B------:R-:W-:Y:S01]  /*5790*/  FMUL R6, R23, R7 ;  /* 0x0000000717067220 */ /* 0x000fe20000400000 */
[C---:B---3--:R-:W-:Y:S01]  /*57a0*/  FFMA R12, R24.reuse, R8, R13 ;  /* 0x00000008180c7223 */ /* 0x048fe2000000000d */
[C---:B------:R-:W-:Y:S01]  /*57b0*/  FFMA R13, R24.reuse, R9, R4 ;  /* 0x00000009180d7223 */ /* 0x040fe20000000004 */
[C---:B------:R-:W-:Y:S01]  /*57c0*/  FFMA R14, R24.reuse, R10, R5 ;  /* 0x0000000a180e7223 */ /* 0x040fe20000000005 */
[----:B------:R-:W-:-:S05]  /*57d0*/  FFMA R15, R24, R11, R6 ;  /* 0x0000000b180f7223 */ /* 0x000fca0000000006 */
[----:B------:R0:W-:Y:S04]  /*57e0*/  STL.128 [R35+-0x20], R12 ;  /* 0xffffe00c23007387 */ /* 0x0001e80000100c00 */
[----:B------:R-:W2:Y:S04]  /*57f0*/  LDL.128 R4, [R27+-0x10] ;  /* 0xfffff0001b047983 */ /* 0x000ea80000100c00 */
        /* <DEDUP_REMOVED lines=10> */
[----:B------:R-:W0:Y:S04]  /*58a0*/  LDL.128 R4, [R27] ;  /* 0x000000001b047983 */ /* 0x000e280000100c00 */
[----:B------:R-:W2:Y:S01]  /*58b0*/  LDL.128 R8, [R25] ;  /* 0x0000000019087983 */ /* 0x000ea20000100c00 */
[C---:B0-----:R-:W-:Y:S01]  /*58c0*/  FMUL R13, R23.reuse, R4 ;  /* 0x00000004170d7220 */ /* 0x041fe20000400000 */
[C---:B------:R-:W-:Y:S01]  /*58d0*/  FMUL R4, R23.reuse, R5 ;  /* 0x0000000517047220 */ /* 0x040fe20000400000 */
[C---:B------:R-:W-:Y:S01]  /*58e0*/  FMUL R5, R23.reuse, R6 ;  /* 0x0000000617057220 */ /* 0x040fe20000400000 */
[----:B------:R-:W-:Y:S01]  /*58f0*/  FMUL R6, R23, R7 ;  /* 0x0000000717067220 */ /* 0x000fe20000400000 */
[C---:B--2---:R-:W-:Y:S01]  /*5900*/  FFMA R12, R24.reuse, R8, R13 ;  /* 0x00000008180c7223 */ /* 0x044fe2000000000d */
[C---:B------:R-:W-:Y:S01]  /*5910*/  FFMA R13, R24.reuse, R9, R4 ;  /* 0x00000009180d7223 */ /* 0x040fe20000000004 */
[C---:B------:R-:W-:Y:S01]  /*5920*/  FFMA R14, R24.reuse, R10, R5 ;  /* 0x0000000a180e7223 */ /* 0x040fe20000000005 */
[----:B------:R-:W-:-:S05]  /*5930*/  FFMA R15, R24, R11, R6 ;  /* 0x0000000b180f7223 */ /* 0x000fca0000000006 */
[----:B------:R-:W-:Y:S04]  /*5940*/  STL.128 [R35], R12 ;  /* 0x0000000c23007387 */ /* 0x000fe80000100c00 */
[----:B------:R0:W1:Y:S04]  /*5950*/  LDL.128 R4, [R27+0x10] ;  /* 0x000010001b047983 */ /* 0x0000680000100c00 */
[----:B------:R2:W3:Y:S01]  /*5960*/  LDL.128 R8, [R25+0x10] ;  /* 0x0000100019087983 */ /* 0x0004e20000100c00 */
[----:B------:R-:W-:Y:S02]  /*5970*/  IADD3 R38, PT, PT, R38, 0x10, RZ ;  /* 0x0000001026267810 */ /* 0x000fe40007ffe0ff */
[----:B0-----:R-:W-:-:S02]  /*5980*/  IADD3 R27, PT, PT, R27, 0x40, RZ ;  /* 0x000000401b1b7810 */ /* 0x001fc40007ffe0ff */
[----:B------:R-:W-:Y:S02]  /*5990*/  ISETP.NE.AND P0, PT, R38, RZ, PT ;  /* 0x000000ff2600720c */ /* 0x000fe40003f05270 */
[----:B--2---:R-:W-:Y:S01]  /*59a0*/  IADD3 R25, PT, PT, R25, 0x40, RZ ;  /* 0x0000004019197810 */ /* 0x004fe20007ffe0ff */
[C---:B-1----:R-:W-:Y:S01]  /*59b0*/  FMUL R17, R23.reuse, R4 ;  /* 0x0000000417117220 */ /* 0x042fe20000400000 */
[C---:B------:R-:W-:Y:S01]  /*59c0*/  FMUL R4, R23.reuse, R5 ;  /* 0x0000000517047220 */ /* 0x040fe20000400000 */
[C---:B------:R-:W-:Y:S01]  /*59d0*/  FMUL R5, R23.reuse, R6 ;  /* 0x0000000617057220 */ /* 0x040fe20000400000 */
[----:B------:R-:W-:Y:S01]  /*59e0*/  FMUL R6, R23, R7 ;  /* 0x0000000717067220 */ /* 0x000fe20000400000 */
[C---:B---3--:R-:W-:Y:S01]  /*59f0*/  FFMA R8, R24.reuse, R8, R17 ;  /* 0x0000000818087223 */ /* 0x048fe20000000011 */
[C---:B------:R-:W-:Y:S01]  /*5a00*/  FFMA R9, R24.reuse, R9, R4 ;  /* 0x0000000918097223 */ /* 0x040fe20000000004 */
[C---:B------:R-:W-:Y:S01]  /*5a10*/  FFMA R10, R24.reuse, R10, R5 ;  /* 0x0000000a180a7223 */ /* 0x040fe20000000005 */
[----:B------:R-:W-:-:S05]  /*5a20*/  FFMA R11, R24, R11, R6 ;  /* 0x0000000b180b7223 */ /* 0x000fca0000000006 */
[----:B------:R0:W-:Y:S02]  /*5a30*/  STL.128 [R35+0x10], R8 ;  /* 0x0000100823007387 */ /* 0x0001e40000100c00 */
[----:B0-----:R-:W-:Y:S01]  /*5a40*/  IADD3 R35, PT, PT, R35, 0x40, RZ ;  /* 0x0000004023237810 */ /* 0x001fe20007ffe0ff */
[----:B------:R-:W-:Y:S06]  /*5a50*/  @P0 BRA `(.L_x_81) ;  /* 0xfffffffc00380947 */ /* 0x000fec000383ffff */
.L_x_80:
[----:B------:R-:W-:Y:S01]  /*5a60*/  LOP3.LUT P0, R4, R22, 0xf, RZ, 0xc0, !PT ;  /* 0x0000000f16047812 */ /* 0x000fe2000780c0ff */
[----:B------:R-:W-:-:S05]  /*5a70*/  FFMA R16, R28, R31, R20 ;  /* 0x0000001f1c107223 */ /* 0x000fca0000000014 */
[----:B------:R-:W-:-:S07]  /*5a80*/  FMNMX R16, R16, 1.0000000116860974231e-07, !PT ;  /* 0x33d6bf9510107809 */ /* 0x000fce0007800000 */
[----:B------:R-:W-:Y:S05]  /*5a90*/  @!P0 BRA `(.L_x_82) ;  /* 0x0000000400608947 */ /* 0x000fea0003800000 */
[----:B------:R-:W-:Y:S02]  /*5aa0*/  ISETP.GE.U32.AND P0, PT, R4, 0x8, PT ;  /* 0x000000080400780c */ /* 0x000fe40003f06070 */
[----:B------:R-:W-:-:S11]  /*5ab0*/  LOP3.LUT P1, R27, R22, 0x7, RZ, 0xc0, !PT ;  /* 0x00000007161b7812 */ /* 0x000fd6000782c0ff */
[----:B------:R-:W-:Y:S05]  /*5ac0*/  @!P0 BRA `(.L_x_83) ;  /* 0x0000000000a88947 */ /* 0x000fea0003800000 */
[----:B------:R-:W-:-:S05]  /*5ad0*/  LEA R4, R26, R1, 0x2 ;  /* 0x000000011a047211 */ /* 0x000fca00078e10ff */
[----:B------:R-:W2:Y:S04]  /*5ae0*/  LDL R14, [R4+0x1800] ;  /* 0x00180000040e7983 */ /* 0x000ea80000100800 */
[----:B------:R-:W3:Y:S04]  /*5af0*/  LDL R13, [R4+0x1400] ;  /* 0x00140000040d7983 */ /* 0x000ee80000100800 */
[----:B------:R-:W4:Y:S04]  /*5b00*/  LDL R40, [R4+0x180c] ;  /* 0x00180c0004287983 */ /* 0x000f280000100800 */
[----:B------:R-:W5:Y:S04]  /*5b10*/  LDL R25, [R4+0x140c] ;  /* 0x00140c0004197983 */ /* 0x000f680000100800 */
[----:B------:R-:W5:Y:S04]  /*5b20*/  LDL R18, [R4+0x1804] ;  /* 0x0018040004127983 */ /* 0x000f680000100800 */
[----:B------:R-:W5:Y:S04]  /*5b30*/  LDL R38, [R4+0x1808] ;  /* 0x0018080004267983 */ /* 0x000f680000100800 */
[----:B------:R-:W5:Y:S04]  /*5b40*/  LDL R12, [R4+0x1810] ;  /* 0x00181000040c7983 */ /* 0x000f680000100800 */
[----:B-1----:R-:W5:Y:S04]  /*5b50*/  LDL R6, [R4+0x1814] ;  /* 0x0018140004067983 */ /* 0x002f680000100800 */
[----:B------:R-:W5:Y:S04]  /*5b60*/  LDL R10, [R4+0x1818] ;  /* 0x00181800040a7983 */ /* 0x000f680000100800 */
[----:B------:R-:W5:Y:S04]  /*5b70*/  LDL R8, [R4+0x181c] ;  /* 0x00181c0004087983 */ /* 0x000f680000100800 */
[----:B------:R-:W5:Y:S04]  /*5b80*/  LDL R17, [R4+0x1404] ;  /* 0x0014040004117983 */ /* 0x000f680000100800 */
[----:B------:R-:W5:Y:S04]  /*5b90*/  LDL R19, [R4+0x1408] ;  /* 0x0014080004137983 */ /* 0x000f680000100800 */
[----:B------:R-:W5:Y:S04]  /*5ba0*/  LDL R11, [R4+0x1410] ;  /* 0x00141000040b7983 */ /* 0x000f680000100800 */
[----:B------:R-:W5:Y:S04]  /*5bb0*/  LDL R9, [R4+0x1414] ;  /* 0x0014140004097983 */ /* 0x000f680000100800 */
[----:B------:R-:W5:Y:S04]  /*5bc0*/  LDL R7, [R4+0x1418] ;  /* 0x0014180004077983 */ /* 0x000f680000100800 */
[----:B------:R-:W5:Y:S01]  /*5bd0*/  LDL R5, [R4+0x141c] ;  /* 0x00141c0004057983 */ /* 0x000f620000100800 */
[----:B------:R-:W-:Y:S01]  /*5be0*/  IADD3 R26, PT, PT, R26, 0x8, RZ ;  /* 0x000000081a1a7810 */ /* 0x000fe20007ffe0ff */
[----:B--2---:R-:W-:-:S04]  /*5bf0*/  FMUL R15, R23, R14 ;  /* 0x0000000e170f7220 */ /* 0x004fc80000400000 */
[----:B---3--:R-:W-:Y:S01]  /*5c00*/  FFMA R13, R24, R13, R15 ;  /* 0x0000000d180d7223 */ /* 0x008fe2000000000f */
[----:B----4-:R-:W-:-:S04]  /*5c10*/  FMUL R15, R23, R40 ;  /* 0x00000028170f7220 */ /* 0x010fc80000400000 */
[C---:B-----5:R-:W-:Y:S01]  /*5c20*/  FFMA R15, R24.reuse, R25, R15 ;  /* 0x00000019180f7223 */ /* 0x060fe2000000000f */
[C---:B------:R-:W-:Y:S01]  /*5c30*/  FMUL R18, R23.reuse, R18 ;  /* 0x0000001217127220 */ /* 0x040fe20000400000 */
[C---:B------:R-:W-:Y:S01]  /*5c40*/  FMUL R38, R23.reuse, R38 ;  /* 0x0000002617267220 */ /* 0x040fe20000400000 */
[C---:B------:R-:W-:Y:S01]  /*5c50*/  FMUL R25, R23.reuse, R12 ;  /* 0x0000000c17197220 */ /* 0x040fe20000400000 */
[C---:B------:R-:W-:Y:S01]  /*5c60*/  FMUL R6, R23.reuse, R6 ;  /* 0x0000000617067220 */ /* 0x040fe20000400000 */
[C---:B------:R-:W-:Y:S01]  /*5c70*/  FMUL R10, R23.reuse, R10 ;  /* 0x0000000a170a7220 */ /* 0x040fe20000400000 */
[----:B------:R-:W-:Y:S01]  /*5c80*/  FMUL R8, R23, R8 ;  /* 0x0000000817087220 */ /* 0x000fe20000400000 */
[C---:B------:R-:W-:Y:S01]  /*5c90*/  FFMA R17, R24.reuse, R17, R18 ;  /* 0x0000001118117223 */ /* 0x040fe20000000012 */
[C---:B------:R-:W-:Y:S01]  /*5ca0*/  FFMA R19, R24.reuse, R19, R38 ;  /* 0x0000001318137223 */ /* 0x040fe20000000026 */
[C---:B------:R-:W-:Y:S01]  /*5cb0*/  FFMA R11, R24.reuse, R11, R25 ;  /* 0x0000000b180b7223 */ /* 0x040fe20000000019 */
[C---:B------:R-:W-:Y:S01]  /*5cc0*/  FFMA R9, R24.reuse, R9, R6 ;  /* 0x0000000918097223 */ /* 0x040fe20000000006 */
[C---:B------:R-:W-:Y:S01]  /*5cd0*/  FFMA R7, R24.reuse, R7, R10 ;  /* 0x0000000718077223 */ /* 0x040fe2000000000a */
[----:B------:R-:W-:Y:S01]  /*5ce0*/  FFMA R5, R24, R5, R8 ;  /* 0x0000000518057223 */ /* 0x000fe20000000008 */
[----:B------:R0:W-:Y:S04]  /*5cf0*/  STL [R4], R13 ;  /* 0x0000000d04007387 */ /* 0x0001e80000100800 */
[----:B------:R0:W-:Y:S04]  /*5d00*/  STL [R4+0x4], R17 ;  /* 0x0000041104007387 */ /* 0x0001e80000100800 */
[----:B------:R0:W-:Y:S04]  /*5d10*/  STL [R4+0x8], R19 ;  /* 0x0000081304007387 */ /* 0x0001e80000100800 */
[----:B------:R0:W-:Y:S04]  /*5d20*/  STL [R4+0xc], R15 ;  /* 0x00000c0f04007387 */ /* 0x0001e80000100800 */
[----:B------:R0:W-:Y:S04]  /*5d30*/  STL [R4+0x10], R11 ;  /* 0x0000100b04007387 */ /* 0x0001e80000100800 */
[----:B------:R0:W-:Y:S04]  /*5d40*/  STL [R4+0x14], R9 ;  /* 0x0000140904007387 */ /* 0x0001e80000100800 */
[----:B------:R0:W-:Y:S04]  /*5d50*/  STL [R4+0x18], R7 ;  /* 0x0000180704007387 */ /* 0x0001e80000100800 */
[----:B------:R0:W-:Y:S02]  /*5d60*/  STL [R4+0x1c], R5 ;  /* 0x00001c0504007387 */ /* 0x0001e40000100800 */
.L_x_83:
[----:B------:R-:W-:Y:S05]  /*5d70*/  @!P1 BRA `(.L_x_82) ;  /* 0x0000000000a89947 */ /* 0x000fea0003800000 */
[----:B------:R-:W-:Y:S02]  /*5d80*/  ISETP.GE.U32.AND P0, PT, R27, 0x4, PT ;  /* 0x000000041b00780c */ /* 0x000fe40003f06070 */
[----:B------:R-:W-:-:S11]  /*5d90*/  LOP3.LUT P1, RZ, R22, 0x3, RZ, 0xc0, !PT ;  /* 0x0000000316ff7812 */ /* 0x000fd6000782c0ff */
[----:B------:R-:W-:Y:S05]  /*5da0*/  @!P0 BRA `(.L_x_84) ;  /* 0x0000000000588947 */ /* 0x000fea0003800000 */
[----:B0-----:R-:W-:-:S05]  /*5db0*/  LEA R15, R26, R1, 0x2 ;  /* 0x000000011a0f7211 */ /* 0x001fca00078e10ff */
[----:B------:R-:W2:Y:S04]  /*5dc0*/  LDL R4, [R15+0x1800] ;  /* 0x001800000f047983 */ /* 0x000ea80000100800 */
[----:B-1----:R-:W3:Y:S04]  /*5dd0*/  LDL R6, [R15+0x1804] ;  /* 0x001804000f067983 */ /* 0x002ee80000100800 */
[----:B------:R-:W4:Y:S04]  /*5de0*/  LDL R8, [R15+0x1808] ;  /* 0x001808000f087983 */ /* 0x000f280000100800 */
[----:B------:R-:W5:Y:S04]  /*5df0*/  LDL R10, [R15+0x180c] ;  /* 0x00180c000f0a7983 */ /* 0x000f680000100800 */
[----:B------:R-:W5:Y:S04]  /*5e00*/  LDL R5, [R15+0x1400] ;  /* 0x001400000f057983 */ /* 0x000f680000100800 */
[----:B------:R-:W5:Y:S04]  /*5e10*/  LDL R9, [R15+0x1404] ;  /* 0x001404000f097983 */ /* 0x000f680000100800 */
[----:B------:R-:W5:Y:S04]  /*5e20*/  LDL R11, [R15+0x1408] ;  /* 0x001408000f0b7983 */ /* 0x000f680000100800 */
[----:B------:R-:W5:Y:S01]  /*5e30*/  LDL R13, [R15+0x140c] ;  /* 0x00140c000f0d7983 */ /* 0x000f620000100800 */
[----:B------:R-:W-:Y:S01]  /*5e40*/  IADD3 R26, PT, PT, R26, 0x4, RZ ;  /* 0x000000041a1a7810 */ /* 0x000fe20007ffe0ff */
[C---:B--2---:R-:W-:Y:S01]  /*5e50*/  FMUL R7, R23.reuse, R4 ;  /* 0x0000000417077220 */ /* 0x044fe20000400000 */
[C---:B---3--:R-:W-:Y:S01]  /*5e60*/  FMUL R6, R23.reuse, R6 ;  /* 0x0000000617067220 */ /* 0x048fe20000400000 */
[C---:B----4-:R-:W-:Y:S01]  /*5e70*/  FMUL R8, R23.reuse, R8 ;  /* 0x0000000817087220 */ /* 0x050fe20000400000 */
[----:B-----5:R-:W-:Y:S01]  /*5e80*/  FMUL R10, R23, R10 ;  /* 0x0000000a170a7220 */ /* 0x020fe20000400000 */
[C---:B------:R-:W-:Y:S01]  /*5e90*/  FFMA R5, R24.reuse, R5, R7 ;  /* 0x0000000518057223 */ /* 0x040fe20000000007 */
[----:B------:R-:W-:-:S04]  /*5ea0*/  FFMA R6, R24, R9, R6 ;  /* 0x0000000918067223 */ /* 0x000fc80000000006 */
[----:B------:R2:W-:Y:S01]  /*5eb0*/  STL [R15], R5 ;  /* 0x000000050f007387 */ /* 0x0005e20000100800 */
[----:B------:R-:W-:-:S03]  /*5ec0*/  FFMA R8, R24, R11, R8 ;  /* 0x0000000b18087223 */ /* 0x000fc60000000008 */
[----:B------:R2:W-:Y:S01]  /*5ed0*/  STL [R15+0x4], R6 ;  /* 0x000004060f007387 */ /* 0x0005e20000100800 */
[----:B------:R-:W-:-:S03]  /*5ee0*/  FFMA R10, R24, R13, R10 ;  /* 0x0000000d180a7223 */ /* 0x000fc6000000000a */
[----:B------:R2:W-:Y:S04]  /*5ef0*/  STL [R15+0x8], R8 ;  /* 0x000008080f007387 */ /* 0x0005e80000100800 */
[----:B------:R2:W-:Y:S02]  /*5f00*/  STL [R15+0xc], R10 ;  /* 0x00000c0a0f007387 */ /* 0x0005e40000100800 */
.L_x_84:
[----:B------:R-:W-:Y:S05]  /*5f10*/  @!P1 BRA `(.L_x_82) ;  /* 0x0000000000409947 */ /* 0x000fea0003800000 */
[----:B0-----:R-:W-:Y:S02]  /*5f20*/  LOP3.LUT R4, R22, 0x3, RZ, 0xc0, !PT ;  /* 0x0000000316047812 */ /* 0x001fe400078ec0ff */
[C---:B--2---:R-:W-:Y:S02]  /*5f30*/  LEA R10, R26.reuse, R1, 0x2 ;  /* 0x000000011a0a7211 */ /* 0x044fe400078e10ff */
[C---:B------:R-:W-:Y:S02]  /*5f40*/  LEA R8, R26.reuse, R32, 0x2 ;  /* 0x000000201a087211 */ /* 0x040fe400078e10ff */
[----:B------:R-:W-:Y:S02]  /*5f50*/  LEA R26, R26, R2, 0x2 ;  /* 0x000000021a1a7211 */ /* 0x000fe400078e10ff */
[----:B------:R-:W-:-:S07]  /*5f60*/  IADD3 R4, PT, PT, -R4, RZ, RZ ;  /* 0x000000ff04047210 */ /* 0x000fce0007ffe1ff */
.L_x_85:
[----:B-1----:R0:W2:Y:S04]  /*5f70*/  LDL R6, [R8] ;  /* 0x0000000008067983 */ /* 0x0020a80000100800 */
[----:B------:R1:W3:Y:S01]  /*5f80*/  LDL R5, [R26] ;  /* 0x000000001a057983 */ /* 0x0002e20000100800 */
[----:B------:R-:W-:Y:S02]  /*5f90*/  IADD3 R4, PT, PT, R4, 0x1, RZ ;  /* 0x0000000104047810 */ /* 0x000fe40007ffe0ff */
[----:B0-----:R-:W-:Y:S02]  /*5fa0*/  IADD3 R8, PT, PT, R8, 0x4, RZ ;  /* 0x0000000408087810 */ /* 0x001fe40007ffe0ff */
[----:B------:R-:W-:Y:S02]  /*5fb0*/  ISETP.NE.AND P0, PT, R4, RZ, PT ;  /* 0x000000ff0400720c */ /* 0x000fe40003f05270 */
[----:B-1----:R-:W-:Y:S01]  /*5fc0*/  IADD3 R26, PT, PT, R26, 0x4, RZ ;  /* 0x000000041a1a7810 */ /* 0x002fe20007ffe0ff */
[----:B--2---:R-:W-:-:S04]  /*5fd0*/  FMUL R7, R23, R6 ;  /* 0x0000000617077220 */ /* 0x004fc80000400000 */
[----:B---3--:R-:W-:-:S05]  /*5fe0*/  FFMA R5, R24, R5, R7 ;  /* 0x0000000518057223 */ /* 0x008fca0000000007 */
[----:B------:R0:W-:Y:S02]  /*5ff0*/  STL [R10], R5 ;  /* 0x000000050a007387 */ /* 0x0001e40000100800 */
[----:B0-----:R-:W-:Y:S01]  /*6000*/  IADD3 R10, PT, PT, R10, 0x4, RZ ;  /* 0x000000040a0a7810 */ /* 0x001fe20007ffe0ff */
[----:B------:R-:W-:Y:S06]  /*6010*/  @P0 BRA `(.L_x_85) ;  /* 0xfffffffc00d40947 */ /* 0x000fec000383ffff */
.L_x_82:
[----:B------:R-:W-:Y:S01]  /*6020*/  HFMA2 R40, -RZ, RZ, 0, 0 ;  /* 0x00000000ff287431 */ /* 0x000fe200000001ff */
[----:B0-----:R-:W-:Y:S01]  /*6030*/  IADD3 R17, PT, PT, R1, 0x400, RZ ;  /* 0x0000040001117810 */ /* 0x001fe20007ffe0ff */
[----:B------:R-:W-:Y:S06]  /*6040*/  @!P2 BRA `(.L_x_86) ;  /* 0x0000000c00bca947 */ /* 0x000fec0003800000 */
[----:B------:R-:W-:Y:S02]  /*6050*/  LOP3.LUT R40, R22, 0x7ffffff0, RZ, 0xc0, !PT ;  /* 0x7ffffff016287812 */ /* 0x000fe400078ec0ff */
[C---:B------:R-:W-:Y:S02]  /*6060*/  IADD3 R27, PT, PT, R1.reuse, 0x20, RZ ;  /* 0x00000020011b7810 */ /* 0x040fe40007ffe0ff */
[----:B------:R-:W-:Y:S02]  /*6070*/  IADD3 R35, PT, PT, R1, 0x420, RZ ;  /* 0x0000042001237810 */ /* 0x000fe40007ffe0ff */
[----:B------:R-:W-:-:S07]  /*6080*/  IADD3 R39, PT, PT, -R40, RZ, RZ ;  /* 0x000000ff28277210 */ /* 0x000fce0007ffe1ff */
.L_x_119:
[----:B-12---:R-:W2:Y:S01]  /*6090*/  LDL.128 R4, [R27+-0x20] ;  /* 0xffffe0001b047983 */ /* 0x006ea20000100c00 */
[----:B------:R-:W0:Y:S01]  /*60a0*/  MUFU.RCP R9, R16 ;  /* 0x0000001000097308 */ /* 0x000e220000001000 */
[----:B------:R-:W-:Y:S01]  /*60b0*/  IADD3 R39, PT, PT, R39, 0x10, RZ ;  /* 0x0000001027277810 */ /* 0x000fe20007ffe0ff */
[----:B------:R-:W-:Y:S03]  /*60c0*/  BSSY.RECONVERGENT B2, `(.L_x_87) ;  /* 0x000000d000027945 */ /* 0x000fe60003800200 */
[----:B------:R-:W-:Y:S01]  /*60d0*/  ISETP.NE.AND P3, PT, R39, RZ, PT ;  /* 0x000000ff2700720c */ /* 0x000fe20003f65270 */
[----:B0-----:R-:W-:-:S04]  /*60e0*/  FFMA R8, -R16, R9, 1 ;  /* 0x3f80000010087423 */ /* 0x001fc80000000109 */
[----:B------:R-:W-:Y:S01]  /*60f0*/  FFMA R9, R9, R8, R9 ;  /* 0x0000000809097223 */ /* 0x000fe20000000009 */
[----:B--2---:R-:W0:Y:S03]  /*6100*/  FCHK P0, R4, R16 ;  /* 0x0000001004007302 */ /* 0x004e260000000000 */
[----:B------:R-:W-:-:S04]  /*6110*/  FFMA R8, R4, R9, RZ ;  /* 0x0000000904087223 */ /* 0x000fc800000000ff */
[----:B------:R-:W-:-:S04]  /*6120*/  FFMA R10, -R16, R8, R4 ;  /* 0x00000008100a7223 */ /* 0x000fc80000000104 */
[----:B------:R-:W-:Y:S01]  /*6130*/  FFMA R8, R9, R10, R8 ;  /* 0x0000000a09087223 */ /* 0x000fe20000000008 */
[----:B0-----:R-:W-:Y:S06]  /*6140*/  @!P0 BRA `(.L_x_88) ;  /* 0x0000000000108947 */ /* 0x001fec0003800000 */
[----:B------:R-:W-:Y:S02]  /*6150*/  MOV R25, R4 ;  /* 0x0000000400197202 */ /* 0x000fe40000000f00 */
[----:B------:R-:W-:-:S07]  /*6160*/  MOV R18, 0x6180 ;  /* 0x0000618000127802 */ /* 0x000fce0000000f00 */
[----:B------:R-:W-:Y:S05]  /*6170*/  CALL.REL.NOINC `($__internal_2_$__cuda_sm3x_div_rn_noftz_f32_slowpath) ;  /* 0x000000f000047944 */ /* 0x000fea0003c00000 */
[----:B------:R-:W-:-:S07]  /*6180*/  MOV R8, R11 ;  /* 0x0000000b00087202 */ /* 0x000fce0000000f00 */
.L_x_88:
[----:B------:R-:W-:Y:S05]  /*6190*/  BSYNC.RECONVERGENT B2 ;  /* 0x0000000000027941 */ /* 0x000fea0003800200 */
.L_x_87:
[----:B------:R-:W0:Y:S01]  /*61a0*/  MUFU.RCP R9, R16 ;  /* 0x0000001000097308 */ /* 0x000e220000001000 */
[----:B------:R-:W-:Y:S07]  /*61b0*/  BSSY.RECONVERGENT B2, `(.L_x_89) ;  /* 0x000000c000027945 */ /* 0x000fee0003800200 */
[----:B------:R-:W1:Y:S01]  /*61c0*/  FCHK P0, R5, R16 ;  /* 0x0000001005007302 */ /* 0x000e620000000000 */
[----:B0-----:R-:W-:-:S04]  /*61d0*/  FFMA R4, -R16, R9, 1 ;  /* 0x3f80000010047423 */ /* 0x001fc80000000109 */
[----:B------:R-:W-:-:S04]  /*61e0*/  FFMA R10, R9, R4, R9 ;  /* 0x00000004090a7223 */ /* 0x000fc80000000009 */
[----:B------:R-:W-:-:S04]  /*61f0*/  FFMA R9, R5, R10, RZ ;  /* 0x0000000a05097223 */ /* 0x000fc800000000ff */
[----:B------:R-:W-:-:S04]  /*6200*/  FFMA R4, -R16, R9, R5 ;  /* 0x0000000910047223 */ /* 0x000fc80000000105 */
[----:B------:R-:W-:Y:S01]  /*6210*/  FFMA R9, R10, R4, R9 ;  /* 0x000000040a097223 */ /* 0x000fe20000000009 */
[----:B-1----:R-:W-:Y:S06]  /*6220*/  @!P0 BRA `(.L_x_90) ;  /* 0x0000000000108947 */ /* 0x002fec0003800000 */
[----:B------:R-:W-:Y:S02]  /*6230*/  MOV R25, R5 ;  /* 0x0000000500197202 */ /* 0x000fe40000000f00 */
[----:B------:R-:W-:-:S07]  /*6240*/  MOV R18, 0x6260 ;  /* 0x0000626000127802 */ /* 0x000fce0000000f00 */
[----:B------:R-:W-:Y:S05]  /*6250*/  CALL.REL.NOINC `($__internal_2_$__cuda_sm3x_div_rn_noftz_f32_slowpath) ;  /* 0x000000ec00cc7944 */ /* 0x000fea0003c00000 */
[----:B------:R-:W-:-:S07]  /*6260*/  MOV R9, R11 ;  /* 0x0000000b00097202 */ /* 0x000fce0000000f00 */
.L_x_90:
[----:B------:R-:W-:Y:S05]  /*6270*/  BSYNC.RECONVERGENT B2 ;  /* 0x0000000000027941 */ /* 0x000fea0003800200 */
.L_x_89:
        /* <DEDUP_REMOVED lines=13> */
.L_x_92:
[----:B------:R-:W-:Y:S05]  /*6350*/  BSYNC.RECONVERGENT B2 ;  /* 0x0000000000027941 */ /* 0x000fea0003800200 */
.L_x_91:
        /* <DEDUP_REMOVED lines=12> */
.L_x_94:
[----:B------:R-:W-:Y:S05]  /*6420*/  BSYNC.RECONVERGENT B2 ;  /* 0x0000000000027941 */ /* 0x000fea0003800200 */
.L_x_93:
[----:B------:R0:W-:Y:S04]  /*6430*/  STL.128 [R35+-0x20], R8 ;  /* 0xffffe00823007387 */ /* 0x0001e80000100c00 */
[----:B------:R-:W2:Y:S01]  /*6440*/  LDL.128 R4, [R27+-0x10] ;  /* 0xfffff0001b047983 */ /* 0x000ea20000100c00 */
[----:B------:R-:W1:Y:S01]  /*6450*/  MUFU.RCP R13, R16 ;  /* 0x00000010000d7308 */ /* 0x000e620000001000 */
[----:B------:R-:W-:Y:S01]  /*6460*/  BSSY.RECONVERGENT B2, `(.L_x_95) ;  /* 0x000000c000027945 */ /* 0x000fe20003800200 */
[----:B-1----:R-:W-:-:S04]  /*6470*/  FFMA R12, -R16, R13, 1 ;  /* 0x3f800000100c7423 */ /* 0x002fc8000000010d */
[----:B------:R-:W-:Y:S02]  /*6480*/  FFMA R13, R13, R12, R13 ;  /* 0x0000000c0d0d7223 */ /* 0x000fe4000000000d */
[----:B--2---:R-:W1:Y:S02]  /*6490*/  FCHK P0, R4, R16 ;  /* 0x0000001004007302 */ /* 0x004e640000000000 */
[----:B------:R-:W-:-:S04]  /*64a0*/  FFMA R15, R13, R4, RZ ;  /* 0x000000040d0f7223 */ /* 0x000fc800000000ff */
[----:B------:R-:W-:-:S04]  /*64b0*/  FFMA R12, -R16, R15, R4 ;  /* 0x0000000f100c7223 */ /* 0x000fc80000000104 */
[----:B------:R-:W-:Y:S01]  /*64c0*/  FFMA R12, R13, R12, R15 ;  /* 0x0000000c0d0c7223 */ /* 0x000fe2000000000f */
[----:B01----:R-:W-:Y:S06]  /*64d0*/  @!P0 BRA `(.L_x_96) ;  /* 0x0000000000108947 */ /* 0x003fec0003800000 */
[----:B------:R-:W-:Y:S02]  /*64e0*/  MOV R25, R4 ;  /* 0x0000000400197202 */ /* 0x000fe40000000f00 */
[----:B------:R-:W-:-:S07]  /*64f0*/  MOV R18, 0x6510 ;  /* 0x0000651000127802 */ /* 0x000fce0000000f00 */
[----:B------:R-:W-:Y:S05]  /*6500*/  CALL.REL.NOINC `($__internal_2_$__cuda_sm3x_div_rn_noftz_f32_slowpath) ;  /* 0x000000ec00207944 */ /* 0x000fea0003c00000 */
[----:B------:R-:W-:-:S07]  /*6510*/  MOV R12, R11 ;  /* 0x0000000b000c7202 */ /* 0x000fce0000000f00 */
.L_x_96:
[----:B------:R-:W-:Y:S05]  /*6520*/  BSYNC.RECONVERGENT B2 ;  /* 0x0000000000027941 */ /* 0x000fea0003800200 */
.L_x_95:
        /* <DEDUP_REMOVED lines=13> */
.L_x_98:
[----:B------:R-:W-:Y:S05]  /*6600*/  BSYNC.RECONVERGENT B2 ;  /* 0x0000000000027941 */ /* 0x000fea0003800200 */
.L_x_97:
        /* <DEDUP_REMOVED lines=13> */
.L_x_100:
[----:B------:R-:W-:Y:S05]  /*66e0*/  BSYNC.RECONVERGENT B2 ;  /* 0x0000000000027941 */ /* 0x000fea0003800200 */
.L_x_99:
        /* <DEDUP_REMOVED lines=13> */
.L_x_102:
[----:B------:R-:W-:Y:S05]  /*67c0*/  BSYNC.RECONVERGENT B2 ;  /* 0x0000000000027941 */ /* 0x000fea0003800200 */
.L_x_101:
[----:B------:R0:W-:Y:S04]  /*67d0*/  STL.128 [R35+-0x10], R12 ;  /* 0xfffff00c23007387 */ /* 0x0001e80000100c00 */
[----:B------:R-:W2:Y:S01]  /*67e0*/  LDL.128 R4, [R27] ;  /* 0x000000001b047983 */ /* 0x000ea20000100c00 */
        /* <DEDUP_REMOVED lines=13> */
.L_x_104:
[----:B------:R-:W-:Y:S05]  /*68c0*/  BSYNC.RECONVERGENT B2 ;  /* 0x0000000000027941 */ /* 0x000fea0003800200 */
.L_x_103:
        /* <DEDUP_REMOVED lines=13> */
.L_x_106:
[----:B------:R-:W-:Y:S05]  /*69a0*/  BSYNC.RECONVERGENT B2 ;  /* 0x0000000000027941 */ /* 0x000fea0003800200 */
.L_x_105:
        /* <DEDUP_REMOVED lines=13> */
.L_x_108:
[----:B------:R-:W-:Y:S05]  /*6a80*/  BSYNC.RECONVERGENT B2 ;  /* 0x0000000000027941 */ /* 0x000fea0003800200 */
.L_x_107:
        /* <DEDUP_REMOVED lines=12> */
.L_x_110:
[----:B------:R-:W-:Y:S05]  /*6b50*/  BSYNC.RECONVERGENT B2 ;  /* 0x0000000000027941 */ /* 0x000fea0003800200 */
.L_x_109:
[----:B------:R0:W-:Y:S04]  /*6b60*/  STL.128 [R35], R8 ;  /* 0x0000000823007387 */ /* 0x0001e80000100c00 */
[----:B------:R-:W2:Y:S01]  /*6b70*/  LDL.128 R4, [R27+0x10] ;  /* 0x000010001b047983 */ /* 0x000ea20000100c00 */
        /* <DEDUP_REMOVED lines=13> */
.L_x_112:
[----:B------:R-:W-:Y:S05]  /*6c50*/  BSYNC.RECONVERGENT B2 ;  /* 0x0000000000027941 */ /* 0x000fea0003800200 */
.L_x_111:
        /* <DEDUP_REMOVED lines=13> */
.L_x_114:
[----:B------:R-:W-:Y:S05]  /*6d30*/  BSYNC.RECONVERGENT B2 ;  /* 0x0000000000027941 */ /* 0x000fea0003800200 */
.L_x_113:
        /* <DEDUP_REMOVED lines=13> */
.L_x_116:
[----:B------:R-:W-:Y:S05]  /*6e10*/  BSYNC.RECONVERGENT B2 ;  /* 0x0000000000027941 */ /* 0x000fea0003800200 */
.L_x_115:
        /* <DEDUP_REMOVED lines=13> */
.L_x_118:
[----:B------:R-:W-:Y:S05]  /*6ef0*/  BSYNC.RECONVERGENT B2 ;  /* 0x0000000000027941 */ /* 0x000fea0003800200 */
.L_x_117:
[----:B------:R0:W-:Y:S01]  /*6f00*/  STL.128 [R35+0x10], R12 ;  /* 0x0000100c23007387 */ /* 0x0001e20000100c00 */
[----:B------:R-:W-:Y:S02]  /*6f10*/  IADD3 R27, PT, PT, R27, 0x40, RZ ;  /* 0x000000401b1b7810 */ /* 0x000fe40007ffe0ff */
[----:B0-----:R-:W-:Y:S01]  /*6f20*/  IADD3 R35, PT, PT, R35, 0x40, RZ ;  /* 0x0000004023237810 */ /* 0x001fe20007ffe0ff */
[----:B------:R-:W-:Y:S06]  /*6f30*/  @P3 BRA `(.L_x_119) ;  /* 0xfffffff000543947 */ /* 0x000fec000383ffff */
.L_x_86:
[----:B------:R-:W0:Y:S02]  /*6f40*/  LDCU UR4, c[0x0][0x3b8] ;  /* 0x00007700ff0477ac */ /* 0x000e240008000800 */
[----:B0-----:R-:W-:-:S09]  /*6f50*/  ULOP3.LUT UP0, UR5, UR4, 0xf, URZ, 0xc0, !UPT ;  /* 0x0000000f04057892 */ /* 0x001fd2000f80c0ff */
[----:B------:R-:W-:Y:S05]  /*6f60*/  BRA.U !UP0, `(.L_x_120) ;  /* 0x0000000d08547547 */ /* 0x000fea000b800000 */
[----:B------:R-:W-:Y:S02]  /*6f70*/  UISETP.GE.U32.AND UP0, UPT, UR5, 0x8, UPT ;  /* 0x000000080500788c */ /* 0x000fe4000bf06070 */
[----:B------:R-:W-:-:S07]  /*6f80*/  ULOP3.LUT UR4, UR4, 0x7, URZ, 0xc0, !UPT ;  /* 0x0000000704047892 */ /* 0x000fce000f8ec0ff */
[----:B------:R-:W-:Y:S05]  /*6f90*/  BRA.U !UP0, `(.L_x_121) ;  /* 0x0000000508dc7547 */ /* 0x000fea000b800000 */
[----:B--2---:R-:W-:-:S05]  /*6fa0*/  LEA R5, R40, R1, 0x2 ;  /* 0x0000000128057211 */ /* 0x004fca00078e10ff */
[----:B------:R-:W2:Y:S01]  /*6fb0*/  LDL R25, [R5] ;  /* 0x0000000005197983 */ /* 0x000ea20000100800 */
[----:B-1----:R-:W0:Y:S01]  /*6fc0*/  MUFU.RCP R7, R16 ;  /* 0x0000001000077308 */ /* 0x002e220000001000 */
[----:B------:R-:W-:Y:S01]  /*6fd0*/  BSSY.RECONVERGENT B2, `(.L_x_122) ;  /* 0x000000a000027945 */ /* 0x000fe20003800200 */
[----:B0-----:R-:W-:-:S04]  /*6fe0*/  FFMA R4, -R16, R7, 1 ;  /* 0x3f80000010047423 */ /* 0x001fc80000000107 */
[----:B------:R-:W-:Y:S02]  /*6ff0*/  FFMA R4, R7, R4, R7 ;  /* 0x0000000407047223 */ /* 0x000fe40000000007 */
[----:B--2---:R-:W0:Y:S02]  /*7000*/  FCHK P0, R25, R16 ;  /* 0x0000001019007302 */ /* 0x004e240000000000 */
[----:B------:R-:W-:-:S04]  /*7010*/  FFMA R7, R4, R25, RZ ;  /* 0x0000001904077223 */ /* 0x000fc800000000ff */
[----:B------:R-:W-:-:S04]  /*7020*/  FFMA R6, -R16, R7, R25 ;  /* 0x0000000710067223 */ /* 0x000fc80000000119 */
[----:B------:R-:W-:Y:S01]  /*7030*/  FFMA R11, R4, R6, R7 ;  /* 0x00000006040b7223 */ /* 0x000fe20000000007 */
[----:B0-----:R-:W-:Y:S06]  /*7040*/  @!P0 BRA `(.L_x_123) ;  /* 0x0000000000088947 */ /* 0x001fec0003800000 */
[----:B------:R-:W-:-:S07]  /*7050*/  MOV R18, 0x7070 ;  /* 0x0000707000127802 */ /* 0x000fce0000000f00 */
[----:B------:R-:W-:Y:S05]  /*7060*/  CALL.REL.NOINC `($__internal_2_$__cuda_sm3x_div_rn_noftz_f32_slowpath) ;  /* 0x000000e000487944 */ /* 0x000fea0003c00000 */
.L_x_123:
[----:B------:R-:W-:Y:S05]  /*7070*/  BSYNC.RECONVERGENT B2 ;  /* 0x0000000000027941 */ /* 0x000fea0003800200 */
.L_x_122:
[----:B------:R-:W-:-:S05]  /*7080*/  LEA R4, R40, R1, 0x2 ;  /* 0x0000000128047211 */ /* 0x000fca00078e10ff */
[----:B------:R0:W-:Y:S04]  /*7090*/  STL [R4+0x400], R11 ;  /* 0x0004000b04007387 */ /* 0x0001e80000100800 */
[----:B------:R-:W2:Y:S01]  /*70a0*/  LDL R25, [R5+0x4] ;  /* 0x0000040005197983 */ /* 0x000ea20000100800 */
        /* <DEDUP_REMOVED lines=9> */
[----:B------:R-:W-:-:S07]  /*7140*/  MOV R18, 0x7160 ;  /* 0x0000716000127802 */ /* 0x000fce0000000f00 */
[----:B------:R-:W-:Y:S05]  /*7150*/  CALL.REL.NOINC `($__internal_2_$__cuda_sm3x_div_rn_noftz_f32_slowpath) ;  /* 0x000000e0000c7944 */ /* 0x000fea0003c00000 */
[----:B------:R-:W-:-:S07]  /*7160*/  MOV R7, R11 ;  /* 0x0000000b00077202 */ /* 0x000fce0000000f00 */
.L_x_125:
[----:B------:R-:W-:Y:S05]  /*7170*/  BSYNC.RECONVERGENT B2 ;  /* 0x0000000000027941 */ /* 0x000fea0003800200 */
.L_x_124:
        /* <DEDUP_REMOVED lines=13> */
.L_x_127:
[----:B------:R-:W-:Y:S05]  /*7250*/  BSYNC.RECONVERGENT B2 ;  /* 0x0000000000027941 */ /* 0x000fea0003800200 */
.L_x_126:
        /* <DEDUP_REMOVED lines=14> */
.L_x_129:
[----:B------:R-:W-:Y:S05]  /*7340*/  BSYNC.RECONVERGENT B2 ;  /* 0x0000000000027941 */ /* 0x000fea0003800200 */
.L_x_128:
        /* <DEDUP_REMOVED lines=13> */
.L_x_131:
[----:B------:R-:W-:Y:S05]  /*7420*/  BSYNC.RECONVERGENT B2 ;  /* 0x0000000000027941 */ /* 0x000fea0003800200 */
.L_x_130:
        /* <DEDUP_REMOVED lines=14> */
.L_x_133:
[----:B------:R-:W-:Y:S05]  /*7510*/  BSYNC.RECONVERGENT B2 ;  /* 0x0000000000027941 */ /* 0x000fea0003800200 */
.L_x_132:
        /* <DEDUP_REMOVED lines=13> */
.L_x_135:
[----:B------:R-:W-:Y:S05]  /*75f0*/  BSYNC.RECONVERGENT B2 ;  /* 0x0000000000027941 */ /* 0x000fea0003800200 */
.L_x_134:
        /* <DEDUP_REMOVED lines=14> */
.L_x_137:
[----:B------:R-:W-:Y:S05]  /*76e0*/  BSYNC.RECONVERGENT B2 ;  /* 0x0000000000027941 */ /* 0x000fea0003800200 */
.L_x_136:
[----:B------:R0:W-:Y:S01]  /*76f0*/  STL [R4+0x41c], R7 ;  /* 0x00041c0704007387 */ /* 0x0001e20000100800 */
[----:B------:R-:W-:-:S07]  /*7700*/  IADD3 R40, PT, PT, R40, 0x8, RZ ;  /* 0x0000000828287810 */ /* 0x000fce0007ffe0ff */
.L_x_121:
[----:B------:R-:W-:-:S09]  /*7710*/  UISETP.NE.AND UP0, UPT, UR4, URZ, UPT ;  /* 0x000000ff0400728c */ /* 0x000fd2000bf05270 */
[----:B------:R-:W-:Y:S05]  /*7720*/  BRA.U !UP0, `(.L_x_120) ;  /* 0x0000000508647547 */ /* 0x000fea000b800000 */
[----:B------:R-:W3:Y:S01]  /*7730*/  LDCU UR5, c[0x0][0x3b8] ;  /* 0x00007700ff0577ac */ /* 0x000ee20008000800 */
[----:B------:R-:W-:Y:S02]  /*7740*/  UISETP.GE.U32.AND UP0, UPT, UR4, 0x4, UPT ;  /* 0x000000040400788c */ /* 0x000fe4000bf06070 */
[----:B---3--:R-:W-:-:S07]  /*7750*/  ULOP3.LUT UR5, UR5, 0x3, URZ, 0xc0, !UPT ;  /* 0x0000000305057892 */ /* 0x008fce000f8ec0ff */
[----:B------:R-:W-:Y:S05]  /*7760*/  BRA.U !UP0, `(.L_x_138) ;  /* 0x0000000108f47547 */ /* 0x000fea000b800000 */
[----:B0-----:R-:W-:-:S05]  /*7770*/  LEA R4, R40, R1, 0x2 ;  /* 0x0000000128047211 */ /* 0x001fca00078e10ff */
[----:B------:R-:W3:Y:S01]  /*7780*/  LDL R25, [R4] ;  /* 0x0000000004197983 */ /* 0x000ee20000100800 */
[----:B--2---:R-:W1:Y:S01]  /*7790*/  MUFU.RCP R5, R16 ;  /* 0x0000001000057308 */ /* 0x004e620000001000 */
[----:B------:R-:W-:Y:S01]  /*77a0*/  BSSY.RECONVERGENT B2, `(.L_x_139) ;  /* 0x000000a000027945 */ /* 0x000fe20003800200 */
[----:B-1----:R-:W-:-:S04]  /*77b0*/  FFMA R6, -R16, R5, 1 ;  /* 0x3f80000010067423 */ /* 0x002fc80000000105 */
[----:B------:R-:W-:Y:S02]  /*77c0*/  FFMA R5, R5, R6, R5 ;  /* 0x0000000605057223 */ /* 0x000fe40000000005 */
[----:B---3--:R-:W0:Y:S02]  /*77d0*/  FCHK P0, R25, R16 ;  /* 0x0000001019007302 */ /* 0x008e240000000000 */
[----:B------:R-:W-:-:S04]  /*77e0*/  FFMA R6, R5, R25, RZ ;  /* 0x0000001905067223 */ /* 0x000fc800000000ff */
[----:B------:R-:W-:-:S04]  /*77f0*/  FFMA R7, -R16, R6, R25 ;  /* 0x0000000610077223 */ /* 0x000fc80000000119 */
[----:B------:R-:W-:Y:S01]  /*7800*/  FFMA R11, R5, R7, R6 ;  /* 0x00000007050b7223 */ /* 0x000fe20000000006 */
[----:B0-----:R-:W-:Y:S06]  /*7810*/  @!P0 BRA `(.L_x_140) ;  /* 0x0000000000088947 */ /* 0x001fec0003800000 */
[----:B------:R-:W-:-:S07]  /*7820*/  MOV R18, 0x7840 ;  /* 0x0000784000127802 */ /* 0x000fce0000000f00 */
[----:B------:R-:W-:Y:S05]  /*7830*/  CALL.REL.NOINC `($__internal_2_$__cuda_sm3x_div_rn_noftz_f32_slowpath) ;  /* 0x000000d800547944 */ /* 0x000fea0003c00000 */
.L_x_140:
[----:B------:R-:W-:Y:S05]  /*7840*/  BSYNC.RECONVERGENT B2 ;  /* 0x0000000000027941 */ /* 0x000fea0003800200 */
.L_x_139:
        /* <DEDUP_REMOVED lines=15> */
.L_x_142:
[----:B------:R-:W-:Y:S05]  /*7940*/  BSYNC.RECONVERGENT B2 ;  /* 0x0000000000027941 */ /* 0x000fea0003800200 */
.L_x_141:
        /* <DEDUP_REMOVED lines=13> */
.L_x_144:
[----:B------:R-:W-:Y:S05]  /*7a20*/  BSYNC.RECONVERGENT B2 ;  /* 0x0000000000027941 */ /* 0x000fea0003800200 */
.L_x_143:
        /* <DEDUP_REMOVED lines=14> */
.L_x_146:
[----:B------:R-:W-:Y:S05]  /*7b10*/  BSYNC.RECONVERGENT B2 ;  /* 0x0000000000027941 */ /* 0x000fea0003800200 */
.L_x_145:
[----:B------:R3:W-:Y:S01]  /*7b20*/  STL [R5+0x40c], R6 ;  /* 0x00040c0605007387 */ /* 0x0007e20000100800 */
[----:B------:R-:W-:-:S07]  /*7b30*/  IADD3 R40, PT, PT, R40, 0x4, RZ ;  /* 0x0000000428287810 */ /* 0x000fce0007ffe0ff */
.L_x_138:
[----:B------:R-:W-:-:S09]  /*7b40*/  UISETP.NE.AND UP0, UPT, UR5, URZ, UPT ;  /* 0x000000ff0500728c */ /* 0x000fd2000bf05270 */
[----:B------:R-:W-:Y:S05]  /*7b50*/  BRA.U !UP0, `(.L_x_120) ;  /* 0x0000000108587547 */ /* 0x000fea000b800000 */
[C---:B0-----:R-:W-:Y:S01]  /*7b60*/  LEA R4, R40.reuse, R17, 0x2 ;  /* 0x0000001128047211 */ /* 0x041fe200078e10ff */
[----:B------:R-:W-:Y:S01]  /*7b70*/  UIADD3 UR4, UPT, UPT, -UR5, URZ, URZ ;  /* 0x000000ff05047290 */ /* 0x000fe2000fffe1ff */
[----:B------:R-:W-:-:S11]  /*7b80*/  LEA R40, R40, R1, 0x2 ;  /* 0x0000000128287211 */ /* 0x000fd600078e10ff */
.L_x_149:
[----:B------:R-:W4:Y:S01]  /*7b90*/  LDL R25, [R40] ;  /* 0x0000000028197983 */ /* 0x000f220000100800 */
[----:B--23--:R-:W1:Y:S01]  /*7ba0*/  MUFU.RCP R5, R16 ;  /* 0x0000001000057308 */ /* 0x00ce620000001000 */
[----:B------:R-:W-:Y:S01]  /*7bb0*/  UIADD3 UR4, UPT, UPT, UR4, 0x1, URZ ;  /* 0x0000000104047890 */ /* 0x000fe2000fffe0ff */
[----:B------:R-:W-:Y:S03]  /*7bc0*/  BSSY.RECONVERGENT B2, `(.L_x_147) ;  /* 0x000000b000027945 */ /* 0x000fe60003800200 */
[----:B------:R-:W-:Y:S01]  /*7bd0*/  UISETP.NE.AND UP0, UPT, UR4, URZ, UPT ;  /* 0x000000ff0400728c */ /* 0x000fe2000bf05270 */
[----:B-1----:R-:W-:-:S04]  /*7be0*/  FFMA R6, -R16, R5, 1 ;  /* 0x3f80000010067423 */ /* 0x002fc80000000105 */
[----:B------:R-:W-:Y:S01]  /*7bf0*/  FFMA R5, R5, R6, R5 ;  /* 0x0000000605057223 */ /* 0x000fe20000000005 */
[----:B----4-:R-:W0:Y:S03]  /*7c00*/  FCHK P0, R25, R16 ;  /* 0x0000001019007302 */ /* 0x010e260000000000 */
[----:B------:R-:W-:-:S04]  /*7c10*/  FFMA R6, R5, R25, RZ ;  /* 0x0000001905067223 */ /* 0x000fc800000000ff */
[----:B------:R-:W-:-:S04]  /*7c20*/  FFMA R7, -R16, R6, R25 ;  /* 0x0000000610077223 */ /* 0x000fc80000000119 */
[----:B------:R-:W-:Y:S01]  /*7c30*/  FFMA R11, R5, R7, R6 ;  /* 0x00000007050b7223 */ /* 0x000fe20000000006 */
[----:B0-----:R-:W-:Y:S06]  /*7c40*/  @!P0 BRA `(.L_x_148) ;  /* 0x0000000000088947 */ /* 0x001fec0003800000 */
[----:B------:R-:W-:-:S07]  /*7c50*/  MOV R18, 0x7c70 ;  /* 0x00007c7000127802 */ /* 0x000fce0000000f00 */
[----:B------:R-:W-:Y:S05]  /*7c60*/  CALL.REL.NOINC `($__internal_2_$__cuda_sm3x_div_rn_noftz_f32_slowpath) ;  /* 0x000000d400487944 */ /* 0x000fea0003c00000 */
.L_x_148:
[----:B------:R-:W-:Y:S05]  /*7c70*/  BSYNC.RECONVERGENT B2 ;  /* 0x0000000000027941 */ /* 0x000fea0003800200 */
.L_x_147:
[----:B------:R0:W-:Y:S01]  /*7c80*/  STL [R4], R11 ;  /* 0x0000000b04007387 */ /* 0x0001e20000100800 */
[----:B------:R-:W-:Y:S02]  /*7c90*/  IADD3 R40, PT, PT, R40, 0x4, RZ ;  /* 0x0000000428287810 */ /* 0x000fe40007ffe0ff */
[----:B0-----:R-:W-:Y:S01]  /*7ca0*/  IADD3 R4, PT, PT, R4, 0x4, RZ ;  /* 0x0000000404047810 */ /* 0x001fe20007ffe0ff */
[----:B------:R-:W-:Y:S06]  /*7cb0*/  BRA.U UP0, `(.L_x_149) ;  /* 0xfffffffd00b47547 */ /* 0x000fec000b83ffff */
.L_x_120:
[----:B------:R-:W-:Y:S01]  /*7cc0*/  HFMA2 R14, -RZ, RZ, 0, 0 ;  /* 0x00000000ff0e7431 */ /* 0x000fe200000001ff */
[----:B------:R-:W-:Y:S06]  /*7cd0*/  @!P2 BRA `(.L_x_150) ;  /* 0x0000000c00c0a947 */ /* 0x000fec0003800000 */
[----:B------:R-:W4:Y:S01]  /*7ce0*/  LDC R14, c[0x0][0x3b8] ;  /* 0x0000ee00ff0e7b82 */ /* 0x000f220000000800 */
[----:B------:R-:W5:Y:S01]  /*7cf0*/  LDCU.64 UR4, c[0x0][0x380] ;  /* 0x00007000ff0477ac */ /* 0x000f620008000a00 */
[----:B------:R-:W-:Y:S02]  /*7d00*/  IADD3 R12, PT, PT, R1, 0x820, RZ ;  /* 0x00000820010c7810 */ /* 0x000fe40007ffe0ff */
[----:B-----5:R-:W-:-:S04]  /*7d10*/  IADD3 R42, P0, PT, R36, UR4, RZ ;  /* 0x00000004242a7c10 */ /* 0x020fc8000ff1e0ff */
[----:B------:R-:W-:Y:S02]  /*7d20*/  IADD3 R42, P1, PT, R42, 0x20, RZ ;  /* 0x000000202a2a7810 */ /* 0x000fe40007f3e0ff */
[----:B----4-:R-:W-:Y:S02]  /*7d30*/  LOP3.LUT R14, R14, 0x7ffffff0, RZ, 0xc0, !PT ;  /* 0x7ffffff00e0e7812 */ /* 0x010fe400078ec0ff */
[----:B------:R-:W-:Y:S02]  /*7d40*/  IADD3.X R43, PT, PT, RZ, UR5, R37, P1, P0 ;  /* 0x00000005ff2b7c10 */ /* 0x000fe40008fe0425 */
[----:B------:R-:W-:-:S07]  /*7d50*/  IADD3 R13, PT, PT, -R14, RZ, RZ ;  /* 0x000000ff0e0d7210 */ /* 0x000fce0007ffe1ff */
.L_x_183:
[----:B------:R-:W4:Y:S01]  /*7d60*/  LDG.E R25, desc[UR6][R42.64+-0x20] ;  /* 0xffffe0062a197981 */ /* 0x000f22000c1e1900 */
[----:B--23--:R-:W0:Y:S01]  /*7d70*/  MUFU.RCP R5, R16 ;  /* 0x0000001000057308 */ /* 0x00ce220000001000 */
[----:B------:R-:W-:Y:S01]  /*7d80*/  IADD3 R13, PT, PT, R13, 0x10, RZ ;  /* 0x000000100d0d7810 */ /* 0x000fe20007ffe0ff */
[----:B------:R-:W-:Y:S03]  /*7d90*/  BSSY.RECONVERGENT B2, `(.L_x_151) ;  /* 0x000000c000027945 */ /* 0x000fe60003800200 */
[----:B------:R-:W-:Y:S01]  /*7da0*/  ISETP.NE.AND P3, PT, R13, RZ, PT ;  /* 0x000000ff0d00720c */ /* 0x000fe20003f65270 */
[----:B0-----:R-:W-:-:S04]  /*7db0*/  FFMA R4, -R16, R5, 1 ;  /* 0x3f80000010047423 */ /* 0x001fc80000000105 */
[----:B------:R-:W-:Y:S01]  /*7dc0*/  FFMA R4, R5, R4, R5 ;  /* 0x0000000405047223 */ /* 0x000fe20000000005 */
[----:B----4-:R-:W0:Y:S03]  /*7dd0*/  FCHK P0, R25, R16 ;  /* 0x0000001019007302 */ /* 0x010e260000000000 */
[----:B------:R-:W-:-:S04]  /*7de0*/  FFMA R5, R4, R25, RZ ;  /* 0x0000001904057223 */ /* 0x000fc800000000ff */
[----:B-1----:R-:W-:-:S04]  /*7df0*/  FFMA R6, -R16, R5, R25 ;  /* 0x0000000510067223 */ /* 0x002fc80000000119 */
[----:B------:R-:W-:Y:S01]  /*7e00*/  FFMA R4, R4, R6, R5 ;  /* 0x0000000604047223 */ /* 0x000fe20000000005 */
[----:B0-----:R-:W-:Y:S06]  /*7e10*/  @!P0 BRA `(.L_x_152) ;  /* 0x00000000000c8947 */ /* 0x001fec0003800000 */
[----:B------:R-:W-:-:S07]  /*7e20*/  MOV R18, 0x7e40 ;  /* 0x00007e4000127802 */ /* 0x000fce0000000f00 */
[----:B------:R-:W-:Y:S05]  /*7e30*/  CALL.REL.NOINC `($__internal_2_$__cuda_sm3x_div_rn_noftz_f32_slowpath) ;  /* 0x000000d000d47944 */ /* 0x000fea0003c00000 */
[----:B------:R-:W-:-:S07]  /*7e40*/  MOV R4, R11 ;  /* 0x0000000b00047202 */ /* 0x000fce0000000f00 */
.L_x_152:
[----:B------:R-:W-:Y:S05]  /*7e50*/  BSYNC.RECONVERGENT B2 ;  /* 0x0000000000027941 */ /* 0x000fea0003800200 */
.L_x_151:
[----:B------:R-:W2:Y:S01]  /*7e60*/  LDG.E R25, desc[UR6][R42.64+-0x1c] ;  /* 0xffffe4062a197981 */ /* 0x000ea2000c1e1900 */
[----:B------:R-:W0:Y:S01]  /*7e70*/  MUFU.RCP R5, R16 ;  /* 0x0000001000057308 */ /* 0x000e220000001000 */
        /* <DEDUP_REMOVED lines=10> */
[----:B------:R-:W-:-:S07]  /*7f20*/  MOV R5, R11 ;  /* 0x0000000b00057202 */ /* 0x000fce0000000f00 */
.L_x_154:
[----:B------:R-:W-:Y:S05]  /*7f30*/  BSYNC.RECONVERGENT B2 ;  /* 0x0000000000027941 */ /* 0x000fea0003800200 */
.L_x_153:
        /* <DEDUP_REMOVED lines=13> */
.L_x_156:
[----:B------:R-:W-:Y:S05]  /*8010*/  BSYNC.RECONVERGENT B2 ;  /* 0x0000000000027941 */ /* 0x000fea0003800200 */
.L_x_155:
        /* <DEDUP_REMOVED lines=13> */
.L_x_158:
[----:B------:R-:W-:Y:S05]  /*80f0*/  BSYNC.RECONVERGENT B2 ;  /* 0x0000000000027941 */ /* 0x000fea0003800200 */
.L_x_157:
[----:B------:R-:W2:Y:S01]  /*8100*/  LDG.E R25, desc[UR6][R42.64+-0x10] ;  /* 0xfffff0062a197981 */ /* 0x000ea2000c1e1900 */
[----:B------:R-:W0:Y:S01]  /*8110*/  MUFU.RCP R9, R16 ;  /* 0x0000001000097308 */ /* 0x000e220000001000 */
[----:B------:R-:W-:Y:S02]  /*8120*/  BSSY.RECONVERGENT B2, `(.L_x_159) ;  /* 0x000000c000027945 */ /* 0x000fe40003800200 */
[----:B------:R1:W-:Y:S01]  /*8130*/  STL.128 [R12+-0x20], R4 ;  /* 0xffffe0040c007387 */ /* 0x0003e20000100c00 */
[----:B0-----:R-:W-:-:S04]  /*8140*/  FFMA R8, -R16, R9, 1 ;  /* 0x3f80000010087423 */ /* 0x001fc80000000109 */
[----:B------:R-:W-:Y:S01]  /*8150*/  FFMA R8, R9, R8, R9 ;  /* 0x0000000809087223 */ /* 0x000fe20000000009 */
[----:B--2---:R-:W0:Y:S03]  /*8160*/  FCHK P0, R25, R16 ;  /* 0x0000001019007302 */ /* 0x004e260000000000 */
[----:B------:R-:W-:-:S04]  /*8170*/  FFMA R9, R8, R25, RZ ;  /* 0x0000001908097223 */ /* 0x000fc800000000ff */
[----:B------:R-:W-:-:S04]  /*8180*/  FFMA R10, -R16, R9, R25 ;  /* 0x00000009100a7223 */ /* 0x000fc80000000119 */
[----:B------:R-:W-:Y:S01]  /*8190*/  FFMA R8, R8, R10, R9 ;  /* 0x0000000a08087223 */ /* 0x000fe20000000009 */
[----:B01----:R-:W-:Y:S06]  /*81a0*/  @!P0 BRA `(.L_x_160) ;  /* 0x00000000000c8947 */ /* 0x003fec0003800000 */
[----:B------:R-:W-:-:S07]  /*81b0*/  MOV R18, 0x81d0 ;  /* 0x000081d000127802 */ /* 0x000fce0000000f00 */
[----:B------:R-:W-:Y:S05]  /*81c0*/  CALL.REL.NOINC `($__internal_2_$__cuda_sm3x_div_rn_noftz_f32_slowpath) ;  /* 0x000000cc00f07944 */ /* 0x000fea0003c00000 */
[----:B------:R-:W-:-:S07]  /*81d0*/  MOV R8, R11 ;  /* 0x0000000b00087202 */ /* 0x000fce0000000f00 */
.L_x_160:
[----:B------:R-:W-:Y:S05]  /*81e0*/  BSYNC.RECONVERGENT B2 ;  /* 0x0000000000027941 */ /* 0x000fea0003800200 */
.L_x_159:
        /* <DEDUP_REMOVED lines=13> */
.L_x_162:
[----:B------:R-:W-:Y:S05]  /*82c0*/  BSYNC.RECONVERGENT B2 ;  /* 0x0000000000027941 */ /* 0x000fea0003800200 */
.L_x_161:
        /* <DEDUP_REMOVED lines=13> */
.L_x_164:
[----:B------:R-:W-:Y:S05]  /*83a0*/  BSYNC.RECONVERGENT B2 ;  /* 0x0000000000027941 */ /* 0x000fea0003800200 */
.L_x_163:
        /* <DEDUP_REMOVED lines=12> */
.L_x_166:
[----:B------:R-:W-:Y:S05]  /*8470*/  BSYNC.RECONVERGENT B2 ;  /* 0x0000000000027941 */ /* 0x000fea0003800200 */
.L_x_165:
        /* <DEDUP_REMOVED lines=14> */
.L_x_168:
[----:B------:R-:W-:Y:S05]  /*8560*/  BSYNC.RECONVERGENT B2 ;  /* 0x0000000000027941 */ /* 0x000fea0003800200 */
.L_x_167:
        /* <DEDUP_REMOVED lines=13> */
.L_x_170:
[----:B------:R-:W-:Y:S05]  /*8640*/  BSYNC.RECONVERGENT B2 ;  /* 0x0000000000027941 */ /* 0x000fea0003800200 */
.L_x_169:
        /* <DEDUP_REMOVED lines=13> */
.L_x_172:
[----:B------:R-:W-:Y:S05]  /*8720*/  BSYNC.RECONVERGENT B2 ;  /* 0x0000000000027941 */ /* 0x000fea0003800200 */
.L_x_171:
        /* <DEDUP_REMOVED lines=13> */
.L_x_174:
[----:B------:R-:W-:Y:S05]  /*8800*/  BSYNC.RECONVERGENT B2 ;  /* 0x0000000000027941 */ /* 0x000fea0003800200 */
.L_x_173:
[----:B------:R-:W2:Y:S01]  /*8810*/  LDG.E R25, desc[UR6][R42.64+0x10] ;  /* 0x000010062a197981 */ /* 0x000ea2000c1e1900 */
[----:B------:R-:W0:Y:S01]  /*8820*/  MUFU.RCP R9, R16 ;  /* 0x0000001000097308 */ /* 0x000e220000001000 */
[----:B------:R-:W-:Y:S02]  /*8830*/  BSSY.RECONVERGENT B2, `(.L_x_175) ;  /* 0x000000c000027945 */ /* 0x000fe40003800200 */
[----:B------:R1:W-:Y:S01]  /*8840*/  STL.128 [R12], R4 ;  /* 0x000000040c007387 */ /* 0x0003e20000100c00 */
        /* <DEDUP_REMOVED lines=10> */
.L_x_176:
[----:B------:R-:W-:Y:S05]  /*88f0*/  BSYNC.RECONVERGENT B2 ;  /* 0x0000000000027941 */ /* 0x000fea0003800200 */
.L_x_175:
        /* <DEDUP_REMOVED lines=13> */
.L_x_178:
[----:B------:R-:W-:Y:S05]  /*89d0*/  BSYNC.RECONVERGENT B2 ;  /* 0x0000000000027941 */ /* 0x000fea0003800200 */
.L_x_177:
        /* <DEDUP_REMOVED lines=13> */
.L_x_180:
[----:B------:R-:W-:Y:S05]  /*8ab0*/  BSYNC.RECONVERGENT B2 ;  /* 0x0000000000027941 */ /* 0x000fea0003800200 */
.L_x_179:
        /* <DEDUP_REMOVED lines=12> */
.L_x_182:
[----:B------:R-:W-:Y:S05]  /*8b80*/  BSYNC.RECONVERGENT B2 ;  /* 0x0000000000027941 */ /* 0x000fea0003800200 */
.L_x_181:
[----:B------:R-:W-:Y:S01]  /*8b90*/  IADD3 R42, P0, PT, R42, 0x40, RZ ;  /* 0x000000402a2a7810 */ /* 0x000fe20007f1e0ff */
[----:B------:R0:W-:Y:S03]  /*8ba0*/  STL.128 [R12+0x10], R8 ;  /* 0x000010080c007387 */ /* 0x0001e60000100c00 */
[----:B------:R-:W-:Y:S02]  /*8bb0*/  IADD3.X R43, PT, PT, RZ, R43, RZ, P0, !PT ;  /* 0x0000002bff2b7210 */ /* 0x000fe400007fe4ff */
[----:B0-----:R-:W-:Y:S01]  /*8bc0*/  IADD3 R12, PT, PT, R12, 0x40, RZ ;  /* 0x000000400c0c7810 */ /* 0x001fe20007ffe0ff */
[----:B------:R-:W-:Y:S06]  /*8bd0*/  @P3 BRA `(.L_x_183) ;  /* 0xfffffff000603947 */ /* 0x000fec000383ffff */
.L_x_150:
[----:B------:R-:W4:Y:S01]  /*8be0*/  LDCU UR4, c[0x0][0x3b8] ;  /* 0x00007700ff0477ac */ /* 0x000f220008000800 */
[----:B------:R-:W5:Y:S01]  /*8bf0*/  LDCU.64 UR8, c[0x0][0x380] ;  /* 0x00007000ff0877ac */ /* 0x000f620008000a00 */
[----:B----4-:R-:W-:Y:S01]  /*8c00*/  ULOP3.LUT UP0, UR5, UR4, 0xf, URZ, 0xc0, !UPT ;  /* 0x0000000f04057892 */ /* 0x010fe2000f80c0ff */
[----:B-----5:R-:W-:-:S04]  /*8c10*/  IADD3 R12, P0, PT, R36, UR8, RZ ;  /* 0x00000008240c7c10 */ /* 0x020fc8000ff1e0ff */
[----:B------:R-:W-:-:S04]  /*8c20*/  IADD3.X R13, PT, PT, R37, UR9, RZ, P0, !PT ;  /* 0x00000009250d7c10 */ /* 0x000fc800087fe4ff */
[----:B------:R-:W-:Y:S05]  /*8c30*/  BRA.U !UP0, `(.L_x_184) ;  /* 0x0000000d086c7547 */ /* 0x000fea000b800000 */
[----:B------:R-:W-:Y:S02]  /*8c40*/  UISETP.GE.U32.AND UP0, UPT, UR5, 0x8, UPT ;  /* 0x000000080500788c */ /* 0x000fe4000bf06070 */
[----:B------:R-:W-:-:S07]  /*8c50*/  ULOP3.LUT UR4, UR4, 0x7, URZ, 0xc0, !UPT ;  /* 0x0000000704047892 */ /* 0x000fce000f8ec0ff */
[----:B------:R-:W-:Y:S05]  /*8c60*/  BRA.U !UP0, `(.L_x_185) ;  /* 0x0000000508dc7547 */ /* 0x000fea000b800000 */
[----:B0123--:R-:W-:-:S05]  /*8c70*/  IMAD.WIDE.U32 R6, R14, 0x4, R12 ;  /* 0x000000040e067825 */ /* 0x00ffca00078e000c */
        /* <DEDUP_REMOVED lines=12> */
.L_x_187:
[----:B------:R-:W-:Y:S05]  /*8d40*/  BSYNC.RECONVERGENT B2 ;  /* 0x0000000000027941 */ /* 0x000fea0003800200 */
.L_x_186:
[----:B------:R-:W2:Y:S01]  /*8d50*/  LDG.E R25, desc[UR6][R6.64+0x4] ;  /* 0x0000040606197981 */ /* 0x000ea2000c1e1900 */
[----:B------:R-:W0:Y:S01]  /*8d60*/  MUFU.RCP R5, R16 ;  /* 0x0000001000057308 */ /* 0x000e220000001000 */
[----:B------:R-:W-:Y:S01]  /*8d70*/  LEA R4, R14, R1, 0x2 ;  /* 0x000000010e047211 */ /* 0x000fe200078e10ff */
[----:B------:R-:W-:Y:S04]  /*8d80*/  BSSY.RECONVERGENT B2, `(.L_x_188) ;  /* 0x000000c000027945 */ /* 0x000fe80003800200 */
[----:B------:R1:W-:Y:S01]  /*8d90*/  STL [R4+0x800], R11 ;  /* 0x0008000b04007387 */ /* 0x0003e20000100800 */
        /* <DEDUP_REMOVED lines=10> */
.L_x_189:
[----:B------:R-:W-:Y:S05]  /*8e40*/  BSYNC.RECONVERGENT B2 ;  /* 0x0000000000027941 */ /* 0x000fea0003800200 */
.L_x_188:
[----:B------:R-:W2:Y:S01]  /*8e50*/  LDG.E R25, desc[UR6][R6.64+0x8] ;  /* 0x0000080606197981 */ /* 0x000ea2000c1e1900 */
[----:B------:R-:W0:Y:S01]  /*8e60*/  MUFU.RCP R5, R16 ;  /* 0x0000001000057308 */ /* 0x000e220000001000 */
[----:B------:R-:W-:Y:S02]  /*8e70*/  BSSY.RECONVERGENT B2, `(.L_x_190) ;  /* 0x000000b000027945 */ /* 0x000fe40003800200 */
        /* <DEDUP_REMOVED lines=10> */
.L_x_191:
[----:B------:R-:W-:Y:S05]  /*8f20*/  BSYNC.RECONVERGENT B2 ;  /* 0x0000000000027941 */ /* 0x000fea0003800200 */
.L_x_190:
        /* <DEDUP_REMOVED lines=14> */
.L_x_193:
[----:B------:R-:W-:Y:S05]  /*9010*/  BSYNC.RECONVERGENT B2 ;  /* 0x0000000000027941 */ /* 0x000fea0003800200 */
.L_x_192:
        /* <DEDUP_REMOVED lines=13> */
.L_x_195:
[----:B------:R-:W-:Y:S05]  /*90f0*/  BSYNC.RECONVERGENT B2 ;  /* 0x0000000000027941 */ /* 0x000fea0003800200 */
.L_x_194:
        /* <DEDUP_REMOVED lines=14> */
.L_x_197:
[----:B------:R-:W-:Y:S05]  /*91e0*/  BSYNC.RECONVERGENT B2 ;  /* 0x0000000000027941 */ /* 0x000fea0003800200 */
.L_x_196:
        /* <DEDUP_REMOVED lines=13> */
.L_x_199:
[----:B------:R-:W-:Y:S05]  /*92c0*/  BSYNC.RECONVERGENT B2 ;  /* 0x0000000000027941 */ /* 0x000fea0003800200 */
.L_x_198:
        /* <DEDUP_REMOVED lines=14> */
.L_x_201:
[----:B------:R-:W-:Y:S05]  /*93b0*/  BSYNC.RECONVERGENT B2 ;  /* 0x0000000000027941 */ /* 0x000fea0003800200 */
.L_x_200:
[----:B------:R4:W-:Y:S01]  /*93c0*/  STL [R4+0x81c], R5 ;  /* 0x00081c0504007387 */ /* 0x0009e20000100800 */
[----:B------:R-:W-:-:S07]  /*93d0*/  IADD3 R14, PT, PT, R14, 0x8, RZ ;  /* 0x000000080e0e7810 */ /* 0x000fce0007ffe0ff */
.L_x_185:
[----:B------:R-:W-:-:S09]  /*93e0*/  UISETP.NE.AND UP0, UPT, UR4, URZ, UPT ;  /* 0x000000ff0400728c */ /* 0x000fd2000bf05270 */
[----:B------:R-:W-:Y:S05]  /*93f0*/  BRA.U !UP0, `(.L_x_184) ;  /* 0x00000005087c7547 */ /* 0x000fea000b800000 */
[----:B------:R-:W5:Y:S01]  /*9400*/  LDCU UR5, c[0x0][0x3b8] ;  /* 0x00007700ff0577ac */ /* 0x000f620008000800 */
[----:B------:R-:W-:Y:S02]  /*9410*/  UISETP.GE.U32.AND UP0, UPT, UR4, 0x4, UPT ;  /* 0x000000040400788c */ /* 0x000fe4000bf06070 */
[----:B-----5:R-:W-:-:S07]  /*9420*/  ULOP3.LUT UR5, UR5, 0x3, URZ, 0xc0, !UPT ;  /* 0x0000000305057892 */ /* 0x020fce000f8ec0ff */
[----:B------:R-:W-:Y:S05]  /*9430*/  BRA.U !UP0, `(.L_x_202) ;  /* 0x0000000108f47547 */ /* 0x000fea000b800000 */
[----:B0123--:R-:W-:-:S05]  /*9440*/  IMAD.WIDE.U32 R6, R14, 0x4, R12 ;  /* 0x000000040e067825 */ /* 0x00ffca00078e000c */
[----:B------:R-:W2:Y:S01]  /*9450*/  LDG.E R25, desc[UR6][R6.64] ;  /* 0x0000000606197981 */ /* 0x000ea2000c1e1900 */
[----:B----4-:R-:W0:Y:S01]  /*9460*/  MUFU.RCP R5, R16 ;  /* 0x0000001000057308 */ /* 0x010e220000001000 */
        /* <DEDUP_REMOVED lines=10> */
.L_x_204:
[----:B------:R-:W-:Y:S05]  /*9510*/  BSYNC.RECONVERGENT B2 ;  /* 0x0000000000027941 */ /* 0x000fea0003800200 */
.L_x_203:
        /* <DEDUP_REMOVED lines=15> */
.L_x_206:
[----:B------:R-:W-:Y:S05]  /*9610*/  BSYNC.RECONVERGENT B2 ;  /* 0x0000000000027941 */ /* 0x000fea0003800200 */
.L_x_205:
        /* <DEDUP_REMOVED lines=13> */
.L_x_208:
[----:B------:R-:W-:Y:S05]  /*96f0*/  BSYNC.RECONVERGENT B2 ;  /* 0x0000000000027941 */ /* 0x000fea0003800200 */
.L_x_207:
        /* <DEDUP_REMOVED lines=14> */
.L_x_210:
[----:B------:R-:W-:Y:S05]  /*97e0*/  BSYNC.RECONVERGENT B2 ;  /* 0x0000000000027941 */ /* 0x000fea0003800200 */
.L_x_209:
[----:B------:R0:W-:Y:S01]  /*97f0*/  STL [R4+0x80c], R5 ;  /* 0x00080c0504007387 */ /* 0x0001e20000100800 */
[----:B------:R-:W-:-:S07]  /*9800*/  IADD3 R14, PT, PT, R14, 0x4, RZ ;  /* 0x000000040e0e7810 */ /* 0x000fce0007ffe0ff */
.L_x_202:
[----:B------:R-:W-:-:S09]  /*9810*/  UISETP.NE.AND UP0, UPT, UR5, URZ, UPT ;  /* 0x000000ff0500728c */ /* 0x000fd2000bf05270 */
[----:B------:R-:W-:Y:S05]  /*9820*/  BRA.U !UP0, `(.L_x_184) ;  /* 0x0000000108707547 */ /* 0x000fea000b800000 */
[----:B------:R-:W5:Y:S01]  /*9830*/  LDCU.64 UR8, c[0x0][0x380] ;  /* 0x00007000ff0877ac */ /* 0x000f620008000a00 */
[----:B0---4-:R-:W-:Y:S02]  /*9840*/  MOV R4, R36 ;  /* 0x0000002400047202 */ /* 0x011fe40000000f00 */
[----:B--23--:R-:W-:Y:S01]  /*9850*/  MOV R5, R37 ;  /* 0x0000002500057202 */ /* 0x00cfe20000000f00 */
[----:B------:R-:W-:Y:S02]  /*9860*/  UIADD3 UR4, UPT, UPT, -UR5, URZ, URZ ;  /* 0x000000ff05047290 */ /* 0x000fe4000fffe1ff */
[C---:B------:R-:W-:Y:S01]  /*9870*/  IMAD.WIDE.U32 R4, R14.reuse, 0x4, R4 ;  /* 0x000000040e047825 */ /* 0x040fe200078e0004 */
[----:B------:R-:W-:Y:S02]  /*9880*/  LEA R14, R14, R29, 0x2 ;  /* 0x0000001d0e0e7211 */ /* 0x000fe400078e10ff */
[----:B-----5:R-:W-:-:S04]  /*9890*/  IADD3 R4, P0, PT, R4, UR8, RZ ;  /* 0x0000000804047c10 */ /* 0x020fc8000ff1e0ff */
[----:B------:R-:W-:-:S09]  /*98a0*/  IADD3.X R5, PT, PT, R5, UR9, RZ, P0, !PT ;  /* 0x0000000905057c10 */ /* 0x000fd200087fe4ff */
.L_x_213:
[----:B------:R-:W2:Y:S01]  /*98b0*/  LDG.E R25, desc[UR6][R4.64] ;  /* 0x0000000604197981 */ /* 0x000ea2000c1e1900 */
[----:B-1----:R-:W0:Y:S01]  /*98c0*/  MUFU.RCP R7, R16 ;  /* 0x0000001000077308 */ /* 0x002e220000001000 */
[----:B------:R-:W-:Y:S01]  /*98d0*/  UIADD3 UR4, UPT, UPT, UR4, 0x1, URZ ;  /* 0x0000000104047890 */ /* 0x000fe2000fffe0ff */
[----:B------:R-:W-:Y:S03]  /*98e0*/  BSSY.RECONVERGENT B2, `(.L_x_211) ;  /* 0x000000b000027945 */ /* 0x000fe60003800200 */
[----:B------:R-:W-:Y:S01]  /*98f0*/  UISETP.NE.AND UP0, UPT, UR4, URZ, UPT ;  /* 0x000000ff0400728c */ /* 0x000fe2000bf05270 */
[----:B0-----:R-:W-:-:S04]  /*9900*/  FFMA R6, -R16, R7, 1 ;  /* 0x3f80000010067423 */ /* 0x001fc80000000107 */
[----:B------:R-:W-:Y:S01]  /*9910*/  FFMA R6, R7, R6, R7 ;  /* 0x0000000607067223 */ /* 0x000fe20000000007 */
[----:B--2---:R-:W0:Y:S03]  /*9920*/  FCHK P0, R25, R16 ;  /* 0x0000001019007302 */ /* 0x004e260000000000 */
[----:B------:R-:W-:-:S04]  /*9930*/  FFMA R7, R6, R25, RZ ;  /* 0x0000001906077223 */ /* 0x000fc800000000ff */
[----:B------:R-:W-:-:S04]  /*9940*/  FFMA R8, -R16, R7, R25 ;  /* 0x0000000710087223 */ /* 0x000fc80000000119 */
[----:B------:R-:W-:Y:S01]  /*9950*/  FFMA R11, R6, R8, R7 ;  /* 0x00000008060b7223 */ /* 0x000fe20000000007 */
[----:B0-----:R-:W-:Y:S06]  /*9960*/  @!P0 BRA `(.L_x_212) ;  /* 0x0000000000088947 */ /* 0x001fec0003800000 */
[----:B------:R-:W-:-:S07]  /*9970*/  MOV R18, 0x9990 ;  /* 0x0000999000127802 */ /* 0x000fce0000000f00 */
[----:B------:R-:W-:Y:S05]  /*9980*/  CALL.REL.NOINC `($__internal_2_$__cuda_sm3x_div_rn_noftz_f32_slowpath) ;  /* 0x000000b800007944 */ /* 0x000fea0003c00000 */
.L_x_212:
[----:B------:R-:W-:Y:S05]  /*9990*/  BSYNC.RECONVERGENT B2 ;  /* 0x0000000000027941 */ /* 0x000fea0003800200 */
.L_x_211:
[----:B------:R-:W-:Y:S01]  /*99a0*/  IADD3 R4, P0, PT, R4, 0x4, RZ ;  /* 0x0000000404047810 */ /* 0x000fe20007f1e0ff */
[----:B------:R0:W-:Y:S03]  /*99b0*/  STL [R14], R11 ;  /* 0x0000000b0e007387 */ /* 0x0001e60000100800 */
[----:B------:R-:W-:Y:S02]  /*99c0*/  IADD3.X R5, PT, PT, RZ, R5, RZ, P0, !PT ;  /* 0x00000005ff057210 */ /* 0x000fe400007fe4ff */
[----:B0-----:R-:W-:Y:S01]  /*99d0*/  IADD3 R14, PT, PT, R14, 0x4, RZ ;  /* 0x000000040e0e7810 */ /* 0x001fe20007ffe0ff */
[----:B------:R-:W-:Y:S06]  /*99e0*/  BRA.U UP0, `(.L_x_213) ;  /* 0xfffffffd00b07547 */ /* 0x000fec000b83ffff */
.L_x_184:
[----:B------:R-:W-:Y:S01]  /*99f0*/  HFMA2 R39, -RZ, RZ, 0, 0 ;  /* 0x00000000ff277431 */ /* 0x000fe200000001ff */
[----:B--2---:R-:W-:Y:S01]  /*9a00*/  MOV R10, RZ ;  /* 0x000000ff000a7202 */ /* 0x004fe20000000f00 */
[----:B------:R-:W-:Y:S06]  /*9a10*/  @!P2 BRA `(.L_x_214) ;  /* 0x000000100004a947 */ /* 0x000fec0003800000 */
[----:B------:R-:W2:Y:S01]  /*9a20*/  LDC R10, c[0x0][0x3b8] ;  /* 0x0000ee00ff0a7b82 */ /* 0x000ea20000000800 */
[----:B------:R-:W-:Y:S02]  /*9a30*/  IADD3 R42, P0, PT, R12, 0x20, RZ ;  /* 0x000000200c2a7810 */ /* 0x000fe40007f1e0ff */
[----:B------:R-:W-:Y:S02]  /*9a40*/  IADD3 R8, PT, PT, R1, 0x420, RZ ;  /* 0x0000042001087810 */ /* 0x000fe40007ffe0ff */
[----:B------:R-:W-:Y:S02]  /*9a50*/  MOV R39, RZ ;  /* 0x000000ff00277202 */ /* 0x000fe40000000f00 */
[----:B------:R-:W-:Y:S02]  /*9a60*/  IADD3.X R43, PT, PT, RZ, R13, RZ, P0, !PT ;  /* 0x0000000dff2b7210 */ /* 0x000fe400007fe4ff */
[----:B--2---:R-:W-:-:S04]  /*9a70*/  LOP3.LUT R10, R10, 0x7ffffff0, RZ, 0xc0, !PT ;  /* 0x7ffffff00a0a7812 */ /* 0x004fc800078ec0ff */
[----:B------:R-:W-:-:S07]  /*9a80*/  IADD3 R9, PT, PT, -R10, RZ, RZ ;  /* 0x000000ff0a097210 */ /* 0x000fce0007ffe1ff */
.L_x_247:
[----:B01-34-:R-:W2:Y:S04]  /*9a90*/  LDL.128 R4, [R8+-0x20] ;  /* 0xffffe00008047983 */ /* 0x01bea80000100c00 */
[----:B------:R-:W2:Y:S01]  /*9aa0*/  LDG.E R11, desc[UR6][R42.64+-0x20] ;  /* 0xffffe0062a0b7981 */ /* 0x000ea2000c1e1900 */
[----:B------:R-:W0:Y:S01]  /*9ab0*/  MUFU.RCP R15, R16 ;  /* 0x00000010000f7308 */ /* 0x000e220000001000 */
[----:B------:R-:W-:Y:S01]  /*9ac0*/  IADD3 R9, PT, PT, R9, 0x10, RZ ;  /* 0x0000001009097810 */ /* 0x000fe20007ffe0ff */
[----:B------:R-:W-:Y:S03]  /*9ad0*/  BSSY.RECONVERGENT B2, `(.L_x_215) ;  /* 0x000000c000027945 */ /* 0x000fe60003800200 */
[----:B------:R-:W-:Y:S01]  /*9ae0*/  ISETP.NE.AND P2, PT, R9, RZ, PT ;  /* 0x000000ff0900720c */ /* 0x000fe20003f45270 */
[----:B0-----:R-:W-:Y:S01]  /*9af0*/  FFMA R14, -R16, R15, 1 ;  /* 0x3f800000100e7423 */ /* 0x001fe2000000010f */
[----:B--2---:R-:W-:-:S03]  /*9b00*/  FMUL R25, R11, R4 ;  /* 0x000000040b197220 */ /* 0x004fc60000400000 */
[----:B------:R-:W-:Y:S01]  /*9b10*/  FFMA R4, R15, R14, R15 ;  /* 0x0000000e0f047223 */ /* 0x000fe2000000000f */
[----:B------:R-:W0:Y:S03]  /*9b20*/  FCHK P0, R25, R16 ;  /* 0x0000001019007302 */ /* 0x000e260000000000 */
[----:B------:R-:W-:-:S04]  /*9b30*/  FFMA R11, R4, R25, RZ ;  /* 0x00000019040b7223 */ /* 0x000fc800000000ff */
[----:B------:R-:W-:-:S04]  /*9b40*/  FFMA R14, -R16, R11, R25 ;  /* 0x0000000b100e7223 */ /* 0x000fc80000000119 */
[----:B------:R-:W-:Y:S01]  /*9b50*/  FFMA R11, R4, R14, R11 ;  /* 0x0000000e040b7223 */ /* 0x000fe2000000000b */
[----:B0-----:R-:W-:Y:S06]  /*9b60*/  @!P0 BRA `(.L_x_216) ;  /* 0x0000000000088947 */ /* 0x001fec0003800000 */
[----:B------:R-:W-:-:S07]  /*9b70*/  MOV R18, 0x9b90 ;  /* 0x00009b9000127802 */ /* 0x000fce0000000f00 */
[----:B------:R-:W-:Y:S05]  /*9b80*/  CALL.REL.NOINC `($__internal_2_$__cuda_sm3x_div_rn_noftz_f32_slowpath) ;  /* 0x000000b400807944 */ /* 0x000fea0003c00000 */
.L_x_216:
[----:B------:R-:W-:Y:S05]  /*9b90*/  BSYNC.RECONVERGENT B2 ;  /* 0x0000000000027941 */ /* 0x000fea0003800200 */
.L_x_215:
[----:B------:R-:W2:Y:S01]  /*9ba0*/  LDG.E R4, desc[UR6][R42.64+-0x1c] ;  /* 0xffffe4062a047981 */ /* 0x000ea2000c1e1900 */
[----:B------:R-:W0:Y:S01]  /*9bb0*/  MUFU.RCP R15, R16 ;  /* 0x00000010000f7308 */ /* 0x000e220000001000 */
[----:B------:R-:W-:Y:S01]  /*9bc0*/  BSSY.RECONVERGENT B2, `(.L_x_217) ;  /* 0x000000c000027945 */ /* 0x000fe20003800200 */
[----:B------:R-:W-:Y:S01]  /*9bd0*/  FADD R39, -R11, R39 ;  /* 0x000000270b277221 */ /* 0x000fe20000000100 */
        /* <DEDUP_REMOVED lines=10> */
.L_x_218:
[----:B------:R-:W-:Y:S05]  /*9c80*/  BSYNC.RECONVERGENT B2 ;  /* 0x0000000000027941 */ /* 0x000fea0003800200 */
.L_x_217:
[----:B------:R-:W2:Y:S01]  /*9c90*/  LDG.E R5, desc[UR6][R42.64+-0x18] ;  /* 0xffffe8062a057981 */ /* 0x000ea2000c1e1900 */
[----:B------:R-:W0:Y:S01]  /*9ca0*/  MUFU.RCP R15, R16 ;  /* 0x00000010000f7308 */ /* 0x000e220000001000 */
[----:B------:R-:W-:Y:S01]  /*9cb0*/  BSSY.RECONVERGENT B2, `(.L_x_219) ;  /* 0x000000c000027945 */ /* 0x000fe20003800200 */
[----:B------:R-:W-:Y:S01]  /*9cc0*/  FADD R14, R39, -R11 ;  /* 0x8000000b270e7221 */ /* 0x000fe20000000000 */
[----:B0-----:R-:W-:-:S04]  /*9cd0*/  FFMA R4, -R16, R15, 1 ;  /* 0x3f80000010047423 */ /* 0x001fc8000000010f */
[----:B------:R-:W-:Y:S01]  /*9ce0*/  FFMA R4, R15, R4, R15 ;  /* 0x000000040f047223 */ /* 0x000fe2000000000f */
[----:B--2---:R-:W-:-:S04]  /*9cf0*/  FMUL R25, R6, R5 ;  /* 0x0000000506197220 */ /* 0x004fc80000400000 */
[----:B------:R-:W0:Y:S01]  /*9d00*/  FCHK P0, R25, R16 ;  /* 0x0000001019007302 */ /* 0x000e220000000000 */
[----:B------:R-:W-:-:S04]  /*9d10*/  FFMA R5, R4, R25, RZ ;  /* 0x0000001904057223 */ /* 0x000fc800000000ff */
[----:B------:R-:W-:-:S04]  /*9d20*/  FFMA R6, -R16, R5, R25 ;  /* 0x0000000510067223 */ /* 0x000fc80000000119 */
[----:B------:R-:W-:Y:S01]  /*9d30*/  FFMA R11, R4, R6, R5 ;  /* 0x00000006040b7223 */ /* 0x000fe20000000005 */
[----:B0-----:R-:W-:Y:S06]  /*9d40*/  @!P0 BRA `(.L_x_220) ;  /* 0x0000000000088947 */ /* 0x001fec0003800000 */
[----:B------:R-:W-:-:S07]  /*9d50*/  MOV R18, 0x9d70 ;  /* 0x00009d7000127802 */ /* 0x000fce0000000f00 */
[----:B------:R-:W-:Y:S05]  /*9d60*/  CALL.REL.NOINC `($__internal_2_$__cuda_sm3x_div_rn_noftz_f32_slowpath) ;  /* 0x000000b400087944 */ /* 0x000fea0003c00000 */
.L_x_220:
[----:B------:R-:W-:Y:S05]  /*9d70*/  BSYNC.RECONVERGENT B2 ;  /* 0x0000000000027941 */ /* 0x000fea0003800200 */
.L_x_219:
[----:B------:R-:W2:Y:S01]  /*9d80*/  LDG.E R4, desc[UR6][R42.64+-0x14] ;  /* 0xffffec062a047981 */ /* 0x000ea2000c1e1900 */
[----:B------:R-:W0:Y:S01]  /*9d90*/  MUFU.RCP R5, R16 ;  /* 0x0000001000057308 */ /* 0x000e220000001000 */
[----:B------:R-:W-:Y:S01]  /*9da0*/  BSSY.RECONVERGENT B2, `(.L_x_221) ;  /* 0x000000c000027945 */ /* 0x000fe20003800200 */
[----:B------:R-:W-:Y:S01]  /*9db0*/  FADD R14, R14, -R11 ;  /* 0x8000000b0e0e7221 */ /* 0x000fe20000000000 */
        /* <DEDUP_REMOVED lines=10> */
.L_x_222:
[----:B------:R-:W-:Y:S05]  /*9e60*/  BSYNC.RECONVERGENT B2 ;  /* 0x0000000000027941 */ /* 0x000fea0003800200 */
.L_x_221:
[----:B------:R-:W2:Y:S04]  /*9e70*/  LDG.E R15, desc[UR6][R42.64+-0x10] ;  /* 0xfffff0062a0f7981 */ /* 0x000ea8000c1e1900 */
[----:B------:R-:W2:Y:S01]  /*9e80*/  LDL.128 R4, [R8+-0x10] ;  /* 0xfffff00008047983 */ /* 0x000ea20000100c00 */
        /* <DEDUP_REMOVED lines=13> */
.L_x_224:
[----:B------:R-:W-:Y:S05]  /*9f60*/  BSYNC.RECONVERGENT B2 ;  /* 0x0000000000027941 */ /* 0x000fea0003800200 */
.L_x_223:
        /* <DEDUP_REMOVED lines=14> */
.L_x_226:
[----:B------:R-:W-:Y:S05]  /*a050*/  BSYNC.RECONVERGENT B2 ;  /* 0x0000000000027941 */ /* 0x000fea0003800200 */
.L_x_225:
        /* <DEDUP_REMOVED lines=14> */
.L_x_228:
[----:B------:R-:W-:Y:S05]  /*a140*/  BSYNC.RECONVERGENT B2 ;  /* 0x0000000000027941 */ /* 0x000fea0003800200 */
.L_x_227:
        /* <DEDUP_REMOVED lines=14> */
.L_x_230:
[----:B------:R-:W-:Y:S05]  /*a230*/  BSYNC.RECONVERGENT B2 ;  /* 0x0000000000027941 */ /* 0x000fea0003800200 */
.L_x_229:
[----:B------:R-:W2:Y:S04]  /*a240*/  LDG.E R15, desc[UR6][R42.64] ;  /* 0x000000062a0f7981 */ /* 0x000ea8000c1e1900 */
[----:B------:R-:W2:Y:S01]  /*a250*/  LDL.128 R4, [R8] ;  /* 0x0000000008047983 */ /* 0x000ea20000100c00 */
        /* <DEDUP_REMOVED lines=13> */
.L_x_232:
[----:B------:R-:W-:Y:S05]  /*a330*/  BSYNC.RECONVERGENT B2 ;  /* 0x0000000000027941 */ /* 0x000fea0003800200 */
.L_x_231:
        /* <DEDUP_REMOVED lines=14> */
.L_x_234:
[----:B------:R-:W-:Y:S05]  /*a420*/  BSYNC.RECONVERGENT B2 ;  /* 0x0000000000027941 */ /* 0x000fea0003800200 */
.L_x_233:
        /* <DEDUP_REMOVED lines=14> */
.L_x_236:
[----:B------:R-:W-:Y:S05]  /*a510*/  BSYNC.RECONVERGENT B2 ;  /* 0x0000000000027941 */ /* 0x000fea0003800200 */
.L_x_235:
        /* <DEDUP_REMOVED lines=14> */
.L_x_238:
[----:B------:R-:W-:Y:S05]  /*a600*/  BSYNC.RECONVERGENT B2 ;  /* 0x0000000000027941 */ /* 0x000fea0003800200 */
.L_x_237:
[----:B------:R-:W2:Y:S04]  /*a610*/  LDG.E R15, desc[UR6][R42.64+0x10] ;  /* 0x000010062a0f7981 */ /* 0x000ea8000c1e1900 */
[----:B------:R-:W2:Y:S01]  /*a620*/  LDL.128 R4, [R8+0x10] ;  /* 0x0000100008047983 */ /* 0x000ea20000100c00 */
        /* <DEDUP_REMOVED lines=13> */
.L_x_240:
[----:B------:R-:W-:Y:S05]  /*a700*/  BSYNC.RECONVERGENT B2 ;  /* 0x0000000000027941 */ /* 0x000fea0003800200 */
.L_x_239:
        /* <DEDUP_REMOVED lines=14> */
.L_x_242:
[----:B------:R-:W-:Y:S05]  /*a7f0*/  BSYNC.RECONVERGENT B2 ;  /* 0x0000000000027941 */ /* 0x000fea0003800200 */
.L_x_241:
        /* <DEDUP_REMOVED lines=14> */
.L_x_244:
[----:B------:R-:W-:Y:S05]  /*a8e0*/  BSYNC.RECONVERGENT B2 ;  /* 0x0000000000027941 */ /* 0x000fea0003800200 */
.L_x_243:
        /* <DEDUP_REMOVED lines=14> */
.L_x_246:
[----:B------:R-:W-:Y:S05]  /*a9d0*/  BSYNC.RECONVERGENT B2 ;  /* 0x0000000000027941 */ /* 0x000fea0003800200 */
.L_x_245:
[----:B------:R-:W-:Y:S01]  /*a9e0*/  IADD3 R42, P0, PT, R42, 0x40, RZ ;  /* 0x000000402a2a7810 */ /* 0x000fe20007f1e0ff */
[----:B------:R-:W-:Y:S01]  /*a9f0*/  FADD R39, R14, -R11 ;  /* 0x8000000b0e277221 */ /* 0x000fe20000000000 */
[----:B------:R-:W-:Y:S02]  /*aa00*/  IADD3 R8, PT, PT, R8, 0x40, RZ ;  /* 0x0000004008087810 */ /* 0x000fe40007ffe0ff */
[----:B------:R-:W-:Y:S01]  /*aa10*/  IADD3.X R43, PT, PT, RZ, R43, RZ, P0, !PT ;  /* 0x0000002bff2b7210 */ /* 0x000fe200007fe4ff */
[----:B------:R-:W-:Y:S08]  /*aa20*/  @P2 BRA `(.L_x_247) ;  /* 0xfffffff000182947 */ /* 0x000ff0000383ffff */
.L_x_214:
[----:B------:R-:W2:Y:S02]  /*aa30*/  LDCU UR4, c[0x0][0x3b8] ;  /* 0x00007700ff0477ac */ /* 0x000ea40008000800 */
[----:B--2---:R-:W-:-:S09]  /*aa40*/  ULOP3.LUT UP0, UR5, UR4, 0xf, URZ, 0xc0, !UPT ;  /* 0x0000000f04057892 */ /* 0x004fd2000f80c0ff */
[----:B------:R-:W-:Y:S05]  /*aa50*/  BRA.U !UP0, `(.L_x_79) ;  /* 0x0000000d08bc7547 */ /* 0x000fea000b800000 */
[----:B------:R-:W-:Y:S02]  /*aa60*/  UISETP.GE.U32.AND UP0, UPT, UR5, 0x8, UPT ;  /* 0x000000080500788c */ /* 0x000fe4000bf06070 */
[----:B------:R-:W-:-:S07]  /*aa70*/  ULOP3.LUT UR4, UR4, 0x7, URZ, 0xc0, !UPT ;  /* 0x0000000704047892 */ /* 0x000fce000f8ec0ff */
[----:B------:R-:W-:Y:S05]  /*aa80*/  BRA.U !UP0, `(.L_x_248) ;  /* 0x00000009080c7547 */ /* 0x000fea000b800000 */
[C---:B01-3--:R-:W-:Y:S01]  /*aa90*/  IMAD.WIDE.U32 R6, R10.reuse, 0x4, R12 ;  /* 0x000000040a067825 */ /* 0x04bfe200078e000c */
[----:B----4-:R-:W-:-:S04]  /*aaa0*/  LEA R4, R10, R1, 0x2 ;  /* 0x000000010a047211 */ /* 0x010fc800078e10ff */
[----:B------:R-:W2:Y:S04]  /*aab0*/  LDG.E R5, desc[UR6][R6.64] ;  /* 0x0000000606057981 */ /* 0x000ea8000c1e1900 */
[----:B------:R-:W2:Y:S01]  /*aac0*/  LDL R8, [R4+0x400] ;  /* 0x0004000004087983 */ /* 0x000ea20000100800 */
[----:B------:R-:W0:Y:S01]  /*aad0*/  MUFU.RCP R9, R16 ;  /* 0x0000001000097308 */ /* 0x000e220000001000 */
[----:B------:R-:W-:Y:S01]  /*aae0*/  BSSY.RECONVERGENT B2, `(.L_x_249) ;  /* 0x000000b000027945 */ /* 0x000fe20003800200 */
[----:B0-----:R-:W-:Y:S01]  /*aaf0*/  FFMA R14, -R16, R9, 1 ;  /* 0x3f800000100e7423 */ /* 0x001fe20000000109 */
[----:B--2---:R-:W-:-:S03]  /*ab00*/  FMUL R25, R5, R8 ;  /* 0x0000000805197220 */ /* 0x004fc60000400000 */
[----:B------:R-:W-:Y:S02]  /*ab10*/  FFMA R5, R9, R14, R9 ;  /* 0x0000000e09057223 */ /* 0x000fe40000000009 */
[----:B------:R-:W0:Y:S02]  /*ab20*/  FCHK P0, R25, R16 ;  /* 0x0000001019007302 */ /* 0x000e240000000000 */
[----:B------:R-:W-:-:S04]  /*ab30*/  FFMA R8, R5, R25, RZ ;  /* 0x0000001905087223 */ /* 0x000fc800000000ff */
[----:B------:R-:W-:-:S04]  /*ab40*/  FFMA R9, -R16, R8, R25 ;  /* 0x0000000810097223 */ /* 0x000fc80000000119 */
[----:B------:R-:W-:Y:S01]  /*ab50*/  FFMA R11, R5, R9, R8 ;  /* 0x00000009050b7223 */ /* 0x000fe20000000008 */
[----:B0-----:R-:W-:Y:S06]  /*ab60*/  @!P0 BRA `(.L_x_250) ;  /* 0x0000000000088947 */ /* 0x001fec0003800000 */
[----:B------:R-:W-:-:S07]  /*ab70*/  MOV R18, 0xab90 ;  /* 0x0000ab9000127802 */ /* 0x000fce0000000f00 */
[----:B------:R-:W-:Y:S05]  /*ab80*/  CALL.REL.NOINC `($__internal_2_$__cuda_sm3x_div_rn_noftz_f32_slowpath) ;  /* 0x000000a400807944 */ /* 0x000fea0003c00000 */
.L_x_250:
[----:B------:R-:W-:Y:S05]  /*ab90*/  BSYNC.RECONVERGENT B2 ;  /* 0x0000000000027941 */ /* 0x000fea0003800200 */
.L_x_249:
[----:B------:R-:W2:Y:S04]  /*aba0*/  LDG.E R5, desc[UR6][R6.64+0x4] ;  /* 0x0000040606057981 */ /* 0x000ea8000c1e1900 */
[----:B------:R-:W2:Y:S01]  /*abb0*/  LDL R8, [R4+0x404] ;  /* 0x0004040004087983 */ /* 0x000ea20000100800 */
[----:B------:R-:W0:Y:S01]  /*abc0*/  MUFU.RCP R9, R16 ;  /* 0x0000001000097308 */ /* 0x000e220000001000 */
[----:B------:R-:W-:Y:S01]  /*abd0*/  BSSY.RECONVERGENT B2, `(.L_x_251) ;  /* 0x000000c000027945 */ /* 0x000fe20003800200 */
[----:B0-----:R-:W-:Y:S01]  /*abe0*/  FFMA R14, -R16, R9, 1 ;  /* 0x3f800000100e7423 */ /* 0x001fe20000000109 */
[----:B--2---:R-:W-:-:S03]  /*abf0*/  FMUL R25, R5, R8 ;  /* 0x0000000805197220 */ /* 0x004fc60000400000 */
[----:B------:R-:W-:Y:S01]  /*ac00*/  FFMA R8, R9, R14, R9 ;  /* 0x0000000e09087223 */ /* 0x000fe20000000009 */
[----:B------:R-:W-:Y:S01]  /*ac10*/  FADD R5, R39, -R11 ;  /* 0x8000000b27057221 */ /* 0x000fe20000000000 */
[----:B------:R-:W0:Y:S02]  /*ac20*/  FCHK P0, R25, R16 ;  /* 0x0000001019007302 */ /* 0x000e240000000000 */
[----:B------:R-:W-:-:S04]  /*ac30*/  FFMA R9, R8, R25, RZ ;  /* 0x0000001908097223 */ /* 0x000fc800000000ff */
[----:B------:R-:W-:-:S04]  /*ac40*/  FFMA R14, -R16, R9, R25 ;  /* 0x00000009100e7223 */ /* 0x000fc80000000119 */
[----:B------:R-:W-:Y:S01]  /*ac50*/  FFMA R11, R8, R14, R9 ;  /* 0x0000000e080b7223 */ /* 0x000fe20000000009 */
[----:B0-----:R-:W-:Y:S06]  /*ac60*/  @!P0 BRA `(.L_x_252) ;  /* 0x0000000000088947 */ /* 0x001fec0003800000 */
[----:B------:R-:W-:-:S07]  /*ac70*/  MOV R18, 0xac90 ;  /* 0x0000ac9000127802 */ /* 0x000fce0000000f00 */
[----:B------:R-:W-:Y:S05]  /*ac80*/  CALL.REL.NOINC `($__internal_2_$__cuda_sm3x_div_rn_noftz_f32_slowpath) ;  /* 0x000000a400407944 */ /* 0x000fea0003c00000 */
.L_x_252:
[----:B------:R-:W-:Y:S05]  /*ac90*/  BSYNC.RECONVERGENT B2 ;  /* 0x0000000000027941 */ /* 0x000fea0003800200 */
.L_x_251:
[----:B------:R-:W2:Y:S04]  /*aca0*/  LDG.E R8, desc[UR6][R6.64+0x8] ;  /* 0x0000080606087981 */ /* 0x000ea8000c1e1900 */
[----:B------:R-:W2:Y:S01]  /*acb0*/  LDL R9, [R4+0x408] ;  /* 0x0004080004097983 */ /* 0x000ea20000100800 */
        /* <DEDUP_REMOVED lines=13> */
.L_x_254:
[----:B------:R-:W-:Y:S05]  /*ad90*/  BSYNC.RECONVERGENT B2 ;  /* 0x0000000000027941 */ /* 0x000fea0003800200 */
.L_x_253:
        /* <DEDUP_REMOVED lines=15> */
.L_x_256:
[----:B------:R-:W-:Y:S05]  /*ae90*/  BSYNC.RECONVERGENT B2 ;  /* 0x0000000000027941 */ /* 0x000fea0003800200 */
.L_x_255:
        /* <DEDUP_REMOVED lines=15> */
.L_x_258:
[----:B------:R-:W-:Y:S05]  /*af90*/  BSYNC.RECONVERGENT B2 ;  /* 0x0000000000027941 */ /* 0x000fea0003800200 */
.L_x_257:
        /* <DEDUP_REMOVED lines=15> */
.L_x_260:
[----:B------:R-:W-:Y:S05]  /*b090*/  BSYNC.RECONVERGENT B2 ;  /* 0x0000000000027941 */ /* 0x000fea0003800200 */
.L_x_259:
        /* <DEDUP_REMOVED lines=15> */
.L_x_262:
[----:B------:R-:W-:Y:S05]  /*b190*/  BSYNC.RECONVERGENT B2 ;  /* 0x0000000000027941 */ /* 0x000fea0003800200 */
.L_x_261:
[----:B------:R-:W2:Y:S04]  /*b1a0*/  LDG.E R6, desc[UR6][R6.64+0x1c] ;  /* 0x00001c0606067981 */ /* 0x000ea8000c1e1900 */
[----:B------:R-:W2:Y:S01]  /*b1b0*/  LDL R9, [R4+0x41c] ;  /* 0x00041c0004097983 */ /* 0x000ea20000100800 */
        /* <DEDUP_REMOVED lines=13> */
.L_x_264:
[----:B------:R-:W-:Y:S05]  /*b290*/  BSYNC.RECONVERGENT B2 ;  /* 0x0000000000027941 */ /* 0x000fea0003800200 */
.L_x_263:
[----:B------:R-:W-:Y:S01]  /*b2a0*/  FADD R39, R5, -R11 ;  /* 0x8000000b05277221 */ /* 0x000fe20000000000 */
[----:B------:R-:W-:-:S07]  /*b2b0*/  IADD3 R10, PT, PT, R10, 0x8, RZ ;  /* 0x000000080a0a7810 */ /* 0x000fce0007ffe0ff */
.L_x_248:
[----:B------:R-:W-:-:S09]  /*b2c0*/  UISETP.NE.AND UP0, UPT, UR4, URZ, UPT ;  /* 0x000000ff0400728c */ /* 0x000fd2000bf05270 */
[----:B------:R-:W-:Y:S05]  /*b2d0*/  BRA.U !UP0, `(.L_x_79) ;  /* 0x00000005089c7547 */ /* 0x000fea000b800000 */
[----:B------:R-:W2:Y:S01]  /*b2e0*/  LDCU UR5, c[0x0][0x3b8] ;  /* 0x00007700ff0577ac */ /* 0x000ea20008000800 */
[----:B------:R-:W-:Y:S02]  /*b2f0*/  UISETP.GE.U32.AND UP0, UPT, UR4, 0x4, UPT ;  /* 0x000000040400788c */ /* 0x000fe4000bf06070 */
[----:B--2---:R-:W-:-:S07]  /*b300*/  ULOP3.LUT UR5, UR5, 0x3, URZ, 0xc0, !UPT ;  /* 0x0000000305057892 */ /* 0x004fce000f8ec0ff */
[----:B------:R-:W-:Y:S05]  /*b310*/  BRA.U !UP0, `(.L_x_265) ;  /* 0x00000005080c7547 */ /* 0x000fea000b800000 */
[C---:B------:R-:W-:Y:S01]  /*b320*/  IMAD.WIDE.U32 R12, R10.reuse, 0x4, R12 ;  /* 0x000000040a0c7825 */ /* 0x040fe200078e000c */
[----:B0---4-:R-:W-:-:S04]  /*b330*/  LEA R4, R10, R1, 0x2 ;  /* 0x000000010a047211 */ /* 0x011fc800078e10ff */
[----:B---3--:R-:W2:Y:S04]  /*b340*/  LDG.E R5, desc[UR6][R12.64] ;  /* 0x000000060c057981 */ /* 0x008ea8000c1e1900 */
[----:B-1----:R-:W2:Y:S01]  /*b350*/  LDL R6, [R4+0x400] ;  /* 0x0004000004067983 */ /* 0x002ea20000100800 */
        /* <DEDUP_REMOVED lines=12> */
.L_x_267:
[----:B------:R-:W-:Y:S05]  /*b420*/  BSYNC.RECONVERGENT B2 ;  /* 0x0000000000027941 */ /* 0x000fea0003800200 */
.L_x_266:
        /* <DEDUP_REMOVED lines=15> */
.L_x_269:
[----:B------:R-:W-:Y:S05]  /*b520*/  BSYNC.RECONVERGENT B2 ;  /* 0x0000000000027941 */ /* 0x000fea0003800200 */
.L_x_268:
        /* <DEDUP_REMOVED lines=15> */
.L_x_271:
[----:B------:R-:W-:Y:S05]  /*b620*/  BSYNC.RECONVERGENT B2 ;  /* 0x0000000000027941 */ /* 0x000fea0003800200 */
.L_x_270:
        /* <DEDUP_REMOVED lines=15> */
.L_x_273:
[----:B------:R-:W-:Y:S05]  /*b720*/  BSYNC.RECONVERGENT B2 ;  /* 0x0000000000027941 */ /* 0x000fea0003800200 */
.L_x_272:
[----:B------:R-:W-:Y:S01]  /*b730*/  FADD R39, R5, -R11 ;  /* 0x8000000b05277221 */ /* 0x000fe20000000000 */
[----:B------:R-:W-:-:S07]  /*b740*/  IADD3 R10, PT, PT, R10, 0x4, RZ ;  /* 0x000000040a0a7810 */ /* 0x000fce0007ffe0ff */
.L_x_265:
[----:B------:R-:W-:-:S09]  /*b750*/  UISETP.NE.AND UP0, UPT, UR5, URZ, UPT ;  /* 0x000000ff0500728c */ /* 0x000fd2000bf05270 */
[----:B------:R-:W-:Y:S05]  /*b760*/  BRA.U !UP0, `(.L_x_79) ;  /* 0x0000000108787547 */ /* 0x000fea000b800000 */
[----:B------:R-:W2:Y:S01]  /*b770*/  LDCU.64 UR8, c[0x0][0x380] ;  /* 0x00007000ff0877ac */ /* 0x000ea20008000a00 */
[----:B0---4-:R-:W-:Y:S02]  /*b780*/  MOV R4, R36 ;  /* 0x0000002400047202 */ /* 0x011fe40000000f00 */
[----:B---3--:R-:W-:Y:S01]  /*b790*/  MOV R5, R37 ;  /* 0x0000002500057202 */ /* 0x008fe20000000f00 */
[----:B------:R-:W-:Y:S02]  /*b7a0*/  UIADD3 UR4, UPT, UPT, -UR5, URZ, URZ ;  /* 0x000000ff05047290 */ /* 0x000fe4000fffe1ff */
[C---:B------:R-:W-:Y:S01]  /*b7b0*/  IMAD.WIDE.U32 R4, R10.reuse, 0x4, R4 ;  /* 0x000000040a047825 */ /* 0x040fe200078e0004 */
[----:B------:R-:W-:Y:S02]  /*b7c0*/  LEA R10, R10, R17, 0x2 ;  /* 0x000000110a0a7211 */ /* 0x000fe400078e10ff */
[----:B--2---:R-:W-:-:S04]  /*b7d0*/  IADD3 R4, P0, PT, R4, UR8, RZ ;  /* 0x0000000804047c10 */ /* 0x004fc8000ff1e0ff */
[----:B------:R-:W-:-:S09]  /*b7e0*/  IADD3.X R5, PT, PT, R5, UR9, RZ, P0, !PT ;  /* 0x0000000905057c10 */ /* 0x000fd200087fe4ff */
.L_x_276:
[----:B-1----:R-:W2:Y:S04]  /*b7f0*/  LDL R7, [R10] ;  /* 0x000000000a077983 */ /* 0x002ea80000100800 */
[----:B------:R-:W2:Y:S01]  /*b800*/  LDG.E R6, desc[UR6][R4.64] ;  /* 0x0000000604067981 */ /* 0x000ea2000c1e1900 */
[----:B------:R-:W0:Y:S01]  /*b810*/  MUFU.RCP R9, R16 ;  /* 0x0000001000097308 */ /* 0x000e220000001000 */
[----:B------:R-:W-:Y:S01]  /*b820*/  UIADD3 UR4, UPT, UPT, UR4, 0x1, URZ ;  /* 0x0000000104047890 */ /* 0x000fe2000fffe0ff */
[----:B------:R-:W-:Y:S03]  /*b830*/  BSSY.RECONVERGENT B2, `(.L_x_274) ;  /* 0x000000c000027945 */ /* 0x000fe60003800200 */
[----:B------:R-:W-:Y:S01]  /*b840*/  UISETP.NE.AND UP0, UPT, UR4, URZ, UPT ;  /* 0x000000ff0400728c */ /* 0x000fe2000bf05270 */
        /* <DEDUP_REMOVED lines=10> */
.L_x_275:
[----:B------:R-:W-:Y:S05]  /*b8f0*/  BSYNC.RECONVERGENT B2 ;  /* 0x0000000000027941 */ /* 0x000fea0003800200 */
.L_x_274:
[----:B------:R-:W-:Y:S01]  /*b900*/  IADD3 R4, P0, PT, R4, 0x4, RZ ;  /* 0x0000000404047810 */ /* 0x000fe20007f1e0ff */
[----:B------:R-:W-:Y:S01]  /*b910*/  FADD R39, -R11, R39 ;  /* 0x000000270b277221 */ /* 0x000fe20000000100 */
[----:B------:R-:W-:Y:S02]  /*b920*/  IADD3 R10, PT, PT, R10, 0x4, RZ ;  /* 0x000000040a0a7810 */ /* 0x000fe40007ffe0ff */
[----:B------:R-:W-:Y:S01]  /*b930*/  IADD3.X R5, PT, PT, RZ, R5, RZ, P0, !PT ;  /* 0x00000005ff057210 */ /* 0x000fe200007fe4ff */
[----:B------:R-:W-:Y:S08]  /*b940*/  BRA.U UP0, `(.L_x_276) ;  /* 0xfffffffd00a87547 */ /* 0x000ff0000b83ffff */
.L_x_79:
[----:B------:R-:W2:Y:S01]  /*b950*/  LDC R35, c[0x0][0x3b8] ;  /* 0x0000ee00ff237b82 */ /* 0x000ea20000000800 */
[----:B------:R-:W-:Y:S01]  /*b960*/  HFMA2 R47, -RZ, RZ, 0, 0 ;  /* 0x00000000ff2f7431 */ /* 0x000fe200000001ff */
[----:B------:R-:W-:-:S06]  /*b970*/  MOV R41, RZ ;  /* 0x000000ff00297202 */ /* 0x000fcc0000000f00 */
[----:B------:R-:W0:Y:S01]  /*b980*/  LDC R38, c[0x0][0x3a8] ;  /* 0x0000ea00ff267b82 */ /* 0x000e220000000800 */
[----:B--2---:R-:W-:-:S13]  /*b990*/  ISETP.GE.AND P0, PT, R35, 0x1, PT ;  /* 0x000000012300780c */ /* 0x004fda0003f06270 */
[----:B0-----:R-:W-:Y:S05]  /*b9a0*/  @!P0 BRA `(.L_x_277) ;  /* 0x0000001400388947 */ /* 0x001fea0003800000 */
[----:B----4-:R-:W-:Y:S01]  /*b9b0*/  IADD3 R4, PT, PT, R35, -0x1, RZ ;  /* 0xffffffff23047810 */ /* 0x010fe20007ffe0ff */
        /* <DEDUP_REMOVED lines=10> */
.L_x_279:
[----:B------:R-:W2:Y:S02]  /*ba60*/  LDL.128 R8, [R23+-0x20] ;  /* 0xffffe00017087983 */ /* 0x000ea40000100c00 */
[C---:B--2---:R-:W-:Y:S01]  /*ba70*/  FMUL R4, R20.reuse, R8 ;  /* 0x0000000814047220 */ /* 0x044fe20000400000 */
[C---:B---3--:R-:W-:Y:S01]  /*ba80*/  FMUL R5, R20.reuse, R9 ;  /* 0x0000000914057220 */ /* 0x048fe20000400000 */
[C---:B-1----:R-:W-:Y:S01]  /*ba90*/  FMUL R6, R20.reuse, R10 ;  /* 0x0000000a14067220 */ /* 0x042fe20000400000 */
[C---:B------:R-:W-:Y:S01]  /*baa0*/  FMUL R7, R20.reuse, R11 ;  /* 0x0000000b14077220 */ /* 0x040fe20000400000 */
[C---:B------:R-:W-:Y:S01]  /*bab0*/  FMUL R8, R21.reuse, R8 ;  /* 0x0000000815087220 */ /* 0x040fe20000400000 */
[C---:B------:R-:W-:Y:S01]  /*bac0*/  FMUL R9, R21.reuse, R9 ;  /* 0x0000000915097220 */ /* 0x040fe20000400000 */
[C---:B------:R-:W-:Y:S01]  /*bad0*/  FMUL R10, R21.reuse, R10 ;  /* 0x0000000a150a7220 */ /* 0x040fe20000400000 */
[C---:B------:R-:W-:Y:S01]  /*bae0*/  FMUL R11, R21.reuse, R11 ;  /* 0x0000000b150b7220 */ /* 0x040fe20000400000 */
[----:B------:R-:W-:Y:S04]  /*baf0*/  STL.128 [R24+-0x20], R4 ;  /* 0xffffe00418007387 */ /* 0x000fe80000100c00 */
[----:B------:R0:W-:Y:S04]  /*bb00*/  STL.128 [R25+-0x20], R8 ;  /* 0xffffe00819007387 */ /* 0x0001e80000100c00 */
[----:B------:R-:W2:Y:S02]  /*bb10*/  LDL.128 R16, [R23+-0x10] ;  /* 0xfffff00017107983 */ /* 0x000ea40000100c00 */
[C---:B--2---:R-:W-:Y:S01]  /*bb20*/  FMUL R12, R20.reuse, R16 ;  /* 0x00000010140c7220 */ /* 0x044fe20000400000 */
[C---:B------:R-:W-:Y:S01]  /*bb30*/  FMUL R13, R20.reuse, R17 ;  /* 0x00000011140d7220 */ /* 0x040fe20000400000 */
[C---:B------:R-:W-:Y:S01]  /*bb40*/  FMUL R14, R20.reuse, R18 ;  /* 0x00000012140e7220 */ /* 0x040fe20000400000 */
[----:B------:R-:W-:Y:S01]  /*bb50*/  FMUL R15, R20, R19 ;  /* 0x00000013140f7220 */ /* 0x000fe20000400000 */
[C---:B------:R-:W-:Y:S01]  /*bb60*/  FMUL R16, R21.reuse, R16 ;  /* 0x0000001015107220 */ /* 0x040fe20000400000 */
[C---:B------:R-:W-:Y:S01]  /*bb70*/  FMUL R17, R21.reuse, R17 ;  /* 0x0000001115117220 */ /* 0x040fe20000400000 */
[C---:B------:R-:W-:Y:S01]  /*bb80*/  FMUL R18, R21.reuse, R18 ;  /* 0x0000001215127220 */ /* 0x040fe20000400000 */
[C---:B------:R-:W-:Y:S01]  /*bb90*/  FMUL R19, R21.reuse, R19 ;  /* 0x0000001315137220 */ /* 0x040fe20000400000 */
[----:B------:R-:W-:Y:S04]  /*bba0*/  STL.128 [R24+-0x10], R12 ;  /* 0xfffff00c18007387 */ /* 0x000fe80000100c00 */
[----:B------:R1:W-:Y:S04]  /*bbb0*/  STL.128 [R25+-0x10], R16 ;  /* 0xfffff01019007387 */ /* 0x0003e80000100c00 */
[----:B0-----:R-:W2:Y:S01]  /*bbc0*/  LDL.128 R8, [R23] ;  /* 0x0000000017087983 */ /* 0x001ea20000100c00 */
[----:B------:R-:W-:Y:S01]  /*bbd0*/  IADD3 R26, PT, PT, R26, 0x10, RZ ;  /* 0x000000101a1a7810 */ /* 0x000fe20007ffe0ff */
[C---:B--2---:R-:W-:Y:S01]  /*bbe0*/  FMUL R4, R20.reuse, R8 ;  /* 0x0000000814047220 */ /* 0x044fe20000400000 */
[C---:B------:R-:W-:Y:S01]  /*bbf0*/  FMUL R5, R20.reuse, R9 ;  /* 0x0000000914057220 */ /* 0x040fe20000400000 */
[C---:B------:R-:W-:Y:S01]  /*bc00*/  FMUL R6, R20.reuse, R10 ;  /* 0x0000000a14067220 */ /* 0x040fe20000400000 */
[----:B------:R-:W-:Y:S01]  /*bc10*/  FMUL R7, R20, R11 ;  /* 0x0000000b14077220 */ /* 0x000fe20000400000 */
[C---:B------:R-:W-:Y:S01]  /*bc20*/  FMUL R8, R21.reuse, R8 ;  /* 0x0000000815087220 */ /* 0x040fe20000400000 */
[C---:B------:R-:W-:Y:S01]  /*bc30*/  FMUL R9, R21.reuse, R9 ;  /* 0x0000000915097220 */ /* 0x040fe20000400000 */
[C---:B------:R-:W-:Y:S01]  /*bc40*/  FMUL R10, R21.reuse, R10 ;  /* 0x0000000a150a7220 */ /* 0x040fe20000400000 */
[----:B------:R-:W-:Y:S01]  /*bc50*/  FMUL R11, R21, R11 ;  /* 0x0000000b150b7220 */ /* 0x000fe20000400000 */
[----:B------:R-:W-:Y:S04]  /*bc60*/  STL.128 [R24], R4 ;  /* 0x0000000418007387 */ /* 0x000fe80000100c00 */
[----:B------:R-:W-:Y:S04]  /*bc70*/  STL.128 [R25], R8 ;  /* 0x0000000819007387 */ /* 0x000fe80000100c00 */
[----:B-1----:R0:W2:Y:S01]  /*bc80*/  LDL.128 R16, [R23+0x10] ;  /* 0x0000100017107983 */ /* 0x0020a20000100c00 */
[----:B------:R-:W-:-:S02]  /*bc90*/  ISETP.NE.AND P2, PT, R26, RZ, PT ;  /* 0x000000ff1a00720c */ /* 0x000fc40003f45270 */
[----:B0-----:R-:W-:Y:S01]  /*bca0*/  IADD3 R23, PT, PT, R23, 0x40, RZ ;  /* 0x0000004017177810 */ /* 0x001fe20007ffe0ff */
        /* <DEDUP_REMOVED lines=8> */
[----:B------:R0:W-:Y:S04]  /*bd30*/  STL.128 [R24+0x10], R12 ;  /* 0x0000100c18007387 */ /* 0x0001e80000100c00 */
[----:B------:R1:W-:Y:S01]  /*bd40*/  STL.128 [R25+0x10], R16 ;  /* 0x0000101019007387 */ /* 0x0003e20000100c00 */
[----:B0-----:R-:W-:-:S02]  /*bd50*/  IADD3 R24, PT, PT, R24, 0x40, RZ ;  /* 0x0000004018187810 */ /* 0x001fc40007ffe0ff */
[----:B-1----:R-:W-:Y:S01]  /*bd60*/  IADD3 R25, PT, PT, R25, 0x40, RZ ;  /* 0x0000004019197810 */ /* 0x002fe20007ffe0ff */
[----:B------:R-:W-:Y:S06]  /*bd70*/  @P2 BRA `(.L_x_279) ;  /* 0xfffffffc00382947 */ /* 0x000fec000383ffff */
.L_x_278:
[----:B------:R-:W-:Y:S02]  /*bd80*/  LOP3.LUT P2, R42, R35, 0xf, RZ, 0xc0, !PT ;  /* 0x0000000f232a7812 */ /* 0x000fe4000784c0ff */
[C---:B---3--:R-:W-:Y:S02]  /*bd90*/  IADD3 R5, PT, PT, R1.reuse, 0xc00, RZ ;  /* 0x00000c0001057810 */ /* 0x048fe40007ffe0ff */
[----:B-1----:R-:W-:-:S09]  /*bda0*/  IADD3 R7, PT, PT, R1, 0x1000, RZ ;  /* 0x0000100001077810 */ /* 0x002fd20007ffe0ff */
[----:B------:R-:W-:Y:S05]  /*bdb0*/  @!P2 BRA `(.L_x_280) ;  /* 0x000000040064a947 */ /* 0x000fea0003800000 */
[----:B------:R-:W-:Y:S02]  /*bdc0*/  ISETP.GE.U32.AND P3, PT, R42, 0x8, PT ;  /* 0x000000082a00780c */ /* 0x000fe40003f66070 */
[----:B------:R-:W-:-:S04]  /*bdd0*/  LOP3.LUT R26, R35, 0x7, RZ, 0xc0, !PT ;  /* 0x00000007231a7812 */ /* 0x000fc800078ec0ff */
[----:B------:R-:W-:-:S07]  /*bde0*/  ISETP.NE.AND P4, PT, R26, RZ, PT ;  /* 0x000000ff1a00720c */ /* 0x000fce0003f85270 */
[----:B------:R-:W-:Y:S06]  /*bdf0*/  @!P3 BRA `(.L_x_281) ;  /* 0x0000000000a8b947 */ /* 0x000fec0003800000 */
        /* <DEDUP_REMOVED lines=8> */
[----:B------:R-:W5:Y:S01]  /*be80*/  LDL R6, [R4+0x81c] ;  /* 0x00081c0004067983 */ /* 0x000f620000100800 */
[----:B------:R-:W-:Y:S01]  /*be90*/  IADD3 R22, PT, PT, R22, 0x8, RZ ;  /* 0x0000000816167810 */ /* 0x000fe20007ffe0ff */
[CC--:B--2---:R-:W-:Y:S01]  /*bea0*/  FMUL R9, R20.reuse, R8.reuse ;  /* 0x0000000814097220 */ /* 0x0c4fe20000400000 */
[C---:B------:R-:W-:Y:S01]  /*beb0*/  FMUL R11, R21.reuse, R8 ;  /* 0x00000008150b7220 */ /* 0x040fe20000400000 */
[-C--:B---3--:R-:W-:Y:S01]  /*bec0*/  FMUL R13, R20, R10.reuse ;  /* 0x0000000a140d7220 */ /* 0x088fe20000400000 */
[----:B------:R-:W-:-:S02]  /*bed0*/  FMUL R15, R21, R10 ;  /* 0x0000000a150f7220 */ /* 0x000fc40000400000 */
[----:B------:R0:W-:Y:S01]  /*bee0*/  STL [R4+0xc00], R9 ;  /* 0x000c000904007387 */ /* 0x0001e20000100800 */
[-C--:B----4-:R-:W-:Y:S01]  /*bef0*/  FMUL R17, R20, R12.reuse ;  /* 0x0000000c14117220 */ /* 0x090fe20000400000 */
[C---:B------:R-:W-:Y:S02]  /*bf00*/  FMUL R19, R21.reuse, R12 ;  /* 0x0000000c15137220 */ /* 0x040fe40000400000 */
[----:B------:R1:W-:Y:S01]  /*bf10*/  STL [R4+0x1000], R11 ;  /* 0x0010000b04007387 */ /* 0x0003e20000100800 */
[----:B-----5:R-:W-:-:S03]  /*bf20*/  FMUL R23, R21, R14 ;  /* 0x0000000e15177220 */ /* 0x020fc60000400000 */
[----:B------:R2:W-:Y:S01]  /*bf30*/  STL [R4+0xc04], R13 ;  /* 0x000c040d04007387 */ /* 0x0005e20000100800 */
[C---:B0-----:R-:W-:Y:S01]  /*bf40*/  FMUL R9, R20.reuse, R14 ;  /* 0x0000000e14097220 */ /* 0x041fe20000400000 */
[CC--:B------:R-:W-:Y:S02]  /*bf50*/  FMUL R25, R20.reuse, R16.reuse ;  /* 0x0000001014197220 */ /* 0x0c0fe40000400000 */
[----:B------:R0:W-:Y:S01]  /*bf60*/  STL [R4+0x1004], R15 ;  /* 0x0010040f04007387 */ /* 0x0001e20000100800 */
[C---:B------:R-:W-:Y:S01]  /*bf70*/  FMUL R27, R21.reuse, R16 ;  /* 0x00000010151b7220 */ /* 0x040fe20000400000 */
[CC--:B------:R-:W-:Y:S01]  /*bf80*/  FMUL R41, R20.reuse, R18.reuse ;  /* 0x0000001214297220 */ /* 0x0c0fe20000400000 */
[----:B-1----:R-:W-:Y:S01]  /*bf90*/  FMUL R11, R21, R18 ;  /* 0x00000012150b7220 */ /* 0x002fe20000400000 */
[----:B------:R1:W-:Y:S01]  /*bfa0*/  STL [R4+0xc08], R17 ;  /* 0x000c081104007387 */ /* 0x0003e20000100800 */
[----:B--2---:R-:W-:-:S03]  /*bfb0*/  FMUL R13, R20, R24 ;  /* 0x00000018140d7220 */ /* 0x004fc60000400000 */
[----:B------:R2:W-:Y:S01]  /*bfc0*/  STL [R4+0x1008], R19 ;  /* 0x0010081304007387 */ /* 0x0005e20000100800 */
[----:B0-----:R-:W-:-:S03]  /*bfd0*/  FMUL R15, R21, R24 ;  /* 0x00000018150f7220 */ /* 0x001fc60000400000 */
[----:B------:R0:W-:Y:S01]  /*bfe0*/  STL [R4+0xc0c], R9 ;  /* 0x000c0c0904007387 */ /* 0x0001e20000100800 */
[----:B-1----:R-:W-:-:S03]  /*bff0*/  FMUL R17, R20, R6 ;  /* 0x0000000614117220 */ /* 0x002fc60000400000 */
[----:B------:R0:W-:Y:S01]  /*c000*/  STL [R4+0x100c], R23 ;  /* 0x00100c1704007387 */ /* 0x0001e20000100800 */
[----:B--2---:R-:W-:-:S03]  /*c010*/  FMUL R19, R21, R6 ;  /* 0x0000000615137220 */ /* 0x004fc60000400000 */
[----:B------:R0:W-:Y:S04]  /*c020*/  STL [R4+0xc10], R25 ;  /* 0x000c101904007387 */ /* 0x0001e80000100800 */
[----:B------:R0:W-:Y:S04]  /*c030*/  STL [R4+0x1010], R27 ;  /* 0x0010101b04007387 */ /* 0x0001e80000100800 */
[----:B------:R0:W-:Y:S04]  /*c040*/  STL [R4+0xc14], R41 ;  /* 0x000c142904007387 */ /* 0x0001e80000100800 */
[----:B------:R0:W-:Y:S04]  /*c050*/  STL [R4+0x1014], R11 ;  /* 0x0010140b04007387 */ /* 0x0001e80000100800 */
[----:B------:R0:W-:Y:S04]  /*c060*/  STL [R4+0xc18], R13 ;  /* 0x000c180d04007387 */ /* 0x0001e80000100800 */
[----:B------:R0:W-:Y:S04]  /*c070*/  STL [R4+0x1018], R15 ;  /* 0x0010180f04007387 */ /* 0x0001e80000100800 */
[----:B------:R0:W-:Y:S04]  /*c080*/  STL [R4+0xc1c], R17 ;  /* 0x000c1c1104007387 */ /* 0x0001e80000100800 */
[----:B------:R0:W-:Y:S02]  /*c090*/  STL [R4+0x101c], R19 ;  /* 0x00101c1304007387 */ /* 0x0001e40000100800 */
.L_x_281:
[----:B------:R-:W-:Y:S05]  /*c0a0*/  @!P4 BRA `(.L_x_280) ;  /* 0x0000000000a8c947 */ /* 0x000fea0003800000 */
[----:B------:R-:W-:Y:S02]  /*c0b0*/  ISETP.GE.U32.AND P3, PT, R26, 0x4, PT ;  /* 0x000000041a00780c */ /* 0x000fe40003f66070 */
[----:B------:R-:W-:-:S04]  /*c0c0*/  LOP3.LUT R14, R35, 0x3, RZ, 0xc0, !PT ;  /* 0x00000003230e7812 */ /* 0x000fc800078ec0ff */
[----:B------:R-:W-:-:S07]  /*c0d0*/  ISETP.NE.AND P4, PT, R14, RZ, PT ;  /* 0x000000ff0e00720c */ /* 0x000fce0003f85270 */
[----:B------:R-:W-:Y:S06]  /*c0e0*/  @!P3 BRA `(.L_x_282) ;  /* 0x000000000058b947 */ /* 0x000fec0003800000 */
[----:B0-----:R-:W-:-:S05]  /*c0f0*/  LEA R15, R22, R1, 0x2 ;  /* 0x00000001160f7211 */ /* 0x001fca00078e10ff */
[----:B------:R-:W2:Y:S04]  /*c100*/  LDL R4, [R15+0x800] ;  /* 0x000800000f047983 */ /* 0x000ea80000100800 */
[----:B------:R-:W3:Y:S04]  /*c110*/  LDL R8, [R15+0x804] ;  /* 0x000804000f087983 */ /* 0x000ee80000100800 */
[----:B------:R-:W4:Y:S04]  /*c120*/  LDL R10, [R15+0x808] ;  /* 0x000808000f0a7983 */ /* 0x000f280000100800 */
[----:B------:R-:W5:Y:S01]  /*c130*/  LDL R12, [R15+0x80c] ;  /* 0x00080c000f0c7983 */ /* 0x000f620000100800 */
[----:B------:R-:W-:Y:S01]  /*c140*/  IADD3 R22, PT, PT, R22, 0x4, RZ ;  /* 0x0000000416167810 */ /* 0x000fe20007ffe0ff */
[CC--:B--2---:R-:W-:Y:S01]  /*c150*/  FMUL R6, R20.reuse, R4.reuse ;  /* 0x0000000414067220 */ /* 0x0c4fe20000400000 */
[C---:B------:R-:W-:Y:S01]  /*c160*/  FMUL R4, R21.reuse, R4 ;  /* 0x0000000415047220 */ /* 0x040fe20000400000 */
[-C--:B---3--:R-:W-:Y:S01]  /*c170*/  FMUL R9, R20, R8.reuse ;  /* 0x0000000814097220 */ /* 0x088fe20000400000 */
[----:B------:R-:W-:-:S02]  /*c180*/  FMUL R8, R21, R8 ;  /* 0x0000000815087220 */ /* 0x000fc40000400000 */
[----:B------:R1:W-:Y:S01]  /*c190*/  STL [R15+0xc00], R6 ;  /* 0x000c00060f007387 */ /* 0x0003e20000100800 */
[CC--:B----4-:R-:W-:Y:S01]  /*c1a0*/  FMUL R11, R20.reuse, R10.reuse ;  /* 0x0000000a140b7220 */ /* 0x0d0fe20000400000 */
[C---:B------:R-:W-:Y:S02]  /*c1b0*/  FMUL R10, R21.reuse, R10 ;  /* 0x0000000a150a7220 */ /* 0x040fe40000400000 */
[----:B------:R1:W-:Y:S01]  /*c1c0*/  STL [R15+0x1000], R4 ;  /* 0x001000040f007387 */ /* 0x0003e20000100800 */
[-C--:B-----5:R-:W-:Y:S01]  /*c1d0*/  FMUL R13, R20, R12.reuse ;  /* 0x0000000c140d7220 */ /* 0x0a0fe20000400000 */
[----:B------:R-:W-:Y:S02]  /*c1e0*/  FMUL R12, R21, R12 ;  /* 0x0000000c150c7220 */ /* 0x000fe40000400000 */
[----:B------:R1:W-:Y:S04]  /*c1f0*/  STL [R15+0xc04], R9 ;  /* 0x000c04090f007387 */ /* 0x0003e80000100800 */
[----:B------:R1:W-:Y:S04]  /*c200*/  STL [R15+0x1004], R8 ;  /* 0x001004080f007387 */ /* 0x0003e80000100800 */
[----:B------:R1:W-:Y:S04]  /*c210*/  STL [R15+0xc08], R11 ;  /* 0x000c080b0f007387 */ /* 0x0003e80000100800 */
[----:B------:R1:W-:Y:S04]  /*c220*/  STL [R15+0x1008], R10 ;  /* 0x0010080a0f007387 */ /* 0x0003e80000100800 */
[----:B------:R1:W-:Y:S04]  /*c230*/  STL [R15+0xc0c], R13 ;  /* 0x000c0c0d0f007387 */ /* 0x0003e80000100800 */
[----:B------:R1:W-:Y:S02]  /*c240*/  STL [R15+0x100c], R12 ;  /* 0x00100c0c0f007387 */ /* 0x0003e40000100800 */
.L_x_282:
[----:B------:R-:W-:Y:S05]  /*c250*/  @!P4 BRA `(.L_x_280) ;  /* 0x00000000003cc947 */ /* 0x000fea0003800000 */
[C---:B-1----:R-:W-:Y:S02]  /*c260*/  LEA R8, R22.reuse, R7, 0x2 ;  /* 0x0000000716087211 */ /* 0x042fe400078e10ff */
[C---:B------:R-:W-:Y:S02]  /*c270*/  LEA R7, R22.reuse, R5, 0x2 ;  /* 0x0000000516077211 */ /* 0x040fe400078e10ff */
[----:B------:R-:W-:Y:S02]  /*c280*/  LEA R22, R22, R29, 0x2 ;  /* 0x0000001d16167211 */ /* 0x000fe400078e10ff */
[----:B0-----:R-:W-:-:S07]  /*c290*/  IADD3 R4, PT, PT, -R14, RZ, RZ ;  /* 0x000000ff0e047210 */ /* 0x001fce0007ffe1ff */
.L_x_283:
[----:B------:R0:W2:Y:S01]  /*c2a0*/  LDL R5, [R22] ;  /* 0x0000000016057983 */ /* 0x0000a20000100800 */
[----:B------:R-:W-:-:S04]  /*c2b0*/  IADD3 R4, PT, PT, R4, 0x1, RZ ;  /* 0x0000000104047810 */ /* 0x000fc80007ffe0ff */
[----:B------:R-:W-:Y:S02]  /*c2c0*/  ISETP.NE.AND P3, PT, R4, RZ, PT ;  /* 0x000000ff0400720c */ /* 0x000fe40003f65270 */
[----:B0-----:R-:W-:Y:S01]  /*c2d0*/  IADD3 R22, PT, PT, R22, 0x4, RZ ;  /* 0x0000000416167810 */ /* 0x001fe20007ffe0ff */
[-C--:B--2---:R-:W-:Y:S01]  /*c2e0*/  FMUL R6, R20, R5.reuse ;  /* 0x0000000514067220 */ /* 0x084fe20000400000 */
[----:B------:R-:W-:-:S04]  /*c2f0*/  FMUL R5, R21, R5 ;  /* 0x0000000515057220 */ /* 0x000fc80000400000 */
[----:B------:R0:W-:Y:S04]  /*c300*/  STL [R7], R6 ;  /* 0x0000000607007387 */ /* 0x0001e80000100800 */
[----:B------:R1:W-:Y:S01]  /*c310*/  STL [R8], R5 ;  /* 0x0000000508007387 */ /* 0x0003e20000100800 */
[----:B0-----:R-:W-:Y:S02]  /*c320*/  IADD3 R7, PT, PT, R7, 0x4, RZ ;  /* 0x0000000407077810 */ /* 0x001fe40007ffe0ff */
[----:B-1----:R-:W-:Y:S01]  /*c330*/  IADD3 R8, PT, PT, R8, 0x4, RZ ;  /* 0x0000000408087810 */ /* 0x002fe20007ffe0ff */
[----:B------:R-:W-:Y:S06]  /*c340*/  @P3 BRA `(.L_x_283) ;  /* 0xfffffffc00d43947 */ /* 0x000fec000383ffff */
.L_x_280:
[----:B------:R-:W-:Y:S01]  /*c350*/  HFMA2 R47, -RZ, RZ, 0, 0 ;  /* 0x00000000ff2f7431 */ /* 0x000fe200000001ff */
[----:B0-----:R-:W-:Y:S01]  /*c360*/  CS2R R40, SRZ ;  /* 0x0000000000287805 */ /* 0x001fe2000001ff00 */
[----:B------:R-:W-:Y:S06]  /*c370*/  @!P1 BRA `(.L_x_284) ;  /* 0x0000000400609947 */ /* 0x000fec0003800000 */
[----:B------:R-:W-:Y:S02]  /*c380*/  LOP3.LUT R40, R35, 0x7ffffff0, RZ, 0xc0, !PT ;  /* 0x7ffffff023287812 */ /* 0x000fe400078ec0ff */
[C---:B------:R-:W-:Y:S02]  /*c390*/  IADD3 R43, PT, PT, R1.reuse, 0x820, RZ ;  /* 0x00000820012b7810 */ /* 0x040fe40007ffe0ff */
[C---:B------:R-:W-:Y:S02]  /*c3a0*/  IADD3 R44, PT, PT, R1.reuse, 0x1420, RZ ;  /* 0x00001420012c7810 */ /* 0x040fe40007ffe0ff */
[----:B------:R-:W-:Y:S02]  /*c3b0*/  IADD3 R45, PT, PT, R1, 0x1820, RZ ;  /* 0x00001820012d7810 */ /* 0x000fe40007ffe0ff */
[----:B------:R-:W-:Y:S02]  /*c3c0*/  MOV R41, RZ ;  /* 0x000000ff00297202 */ /* 0x000fe40000000f00 */
[----:B------:R-:W-:-:S07]  /*c3d0*/  IADD3 R46, PT, PT, -R40, RZ, RZ ;  /* 0x000000ff282e7210 */ /* 0x000fce0007ffe1ff */
.L_x_285:
[----:B------:R-:W2:Y:S04]  /*c3e0*/  LDL.128 R16, [R43+-0x20] ;  /* 0xffffe0002b107983 */ /* 0x000ea80000100c00 */
[----:B------:R-:W3:Y:S04]  /*c3f0*/  LDL.128 R20, [R44+-0x20] ;  /* 0xffffe0002c147983 */ /* 0x000ee80000100c00 */
[----:B------:R-:W4:Y:S04]  /*c400*/  LDL.128 R24, [R45+-0x20] ;  /* 0xffffe0002d187983 */ /* 0x000f280000100c00 */
[----:B-1----:R-:W5:Y:S01]  /*c410*/  LDL.128 R12, [R44+-0x10] ;  /* 0xfffff0002c0c7983 */ /* 0x002f620000100c00 */
[C---:B--2---:R-:W-:Y:S01]  /*c420*/  FMUL R4, R34.reuse, R16 ;  /* 0x0000001022047220 */ /* 0x044fe20000400000 */
[C---:B------:R-:W-:Y:S01]  /*c430*/  FMUL R5, R34.reuse, R17 ;  /* 0x0000001122057220 */ /* 0x040fe20000400000 */
[----:B------:R-:W-:-:S02]  /*c440*/  FMUL R8, R34, R18 ;  /* 0x0000001222087220 */ /* 0x000fc40000400000 */
[----:B---3--:R-:W-:-:S04]  /*c450*/  FFMA R4, R4, R20, R47 ;  /* 0x0000001404047223 */ /* 0x008fc8000000002f */
[----:B------:R-:W-:Y:S02]  /*c460*/  FFMA R21, R21, R5, R4 ;  /* 0x0000000515157223 */ /* 0x000fe40000000004 */
[----:B------:R-:W2:Y:S01]  /*c470*/  LDL.128 R4, [R43+-0x10] ;  /* 0xfffff0002b047983 */ /* 0x000ea20000100c00 */
[-C--:B------:R-:W-:Y:S01]  /*c480*/  FMUL R16, R16, R38.reuse ;  /* 0x0000002610107220 */ /* 0x080fe20000400000 */
[----:B------:R-:W-:Y:S01]  /*c490*/  FMUL R17, R17, R38 ;  /* 0x0000002611117220 */ /* 0x000fe20000400000 */
[----:B------:R-:W-:Y:S02]  /*c4a0*/  FFMA R22, R22, R8, R21 ;  /* 0x0000000816167223 */ /* 0x000fe40000000015 */
[----:B----4-:R-:W-:Y:S01]  /*c4b0*/  FFMA R16, -R16, R24, R41 ;  /* 0x0000001810107223 */ /* 0x010fe20000000129 */
[-C--:B------:R-:W-:Y:S01]  /*c4c0*/  FMUL R18, R18, R38.reuse ;  /* 0x0000002612127220 */ /* 0x080fe20000400000 */
[----:B------:R-:W3:Y:S02]  /*c4d0*/  LDL.128 R8, [R45+-0x10] ;  /* 0xfffff0002d087983 */ /* 0x000ee40000100c00 */
[----:B------:R-:W-:Y:S01]  /*c4e0*/  FFMA R17, R25, -R17, R16 ;  /* 0x8000001119117223 */ /* 0x000fe20000000010 */
[----:B------:R-:W-:Y:S01]  /*c4f0*/  FMUL R25, R34, R19 ;  /* 0x0000001322197220 */ /* 0x000fe20000400000 */
[----:B------:R-:W-:-:S02]  /*c500*/  FMUL R19, R19, R38 ;  /* 0x0000002613137220 */ /* 0x000fc40000400000 */
[----:B------:R-:W-:Y:S01]  /*c510*/  FFMA R18, R26, -R18, R17 ;  /* 0x800000121a127223 */ /* 0x000fe20000000011 */
[----:B------:R-:W-:Y:S02]  /*c520*/  FFMA R25, R23, R25, R22 ;  /* 0x0000001917197223 */ /* 0x000fe40000000016 */
[----:B------:R-:W4:Y:S01]  /*c530*/  LDL.128 R20, [R43] ;  /* 0x000000002b147983 */ /* 0x000f220000100c00 */
[----:B------:R-:W-:-:S03]  /*c540*/  FFMA R27, R27, -R19, R18 ;  /* 0x800000131b1b7223 */ /* 0x000fc60000000012 */
[----:B------:R-:W4:Y:S01]  /*c550*/  LDL.128 R16, [R44] ;  /* 0x000000002c107983 */ /* 0x000f220000100c00 */
[----:B--2---:R-:W-:-:S04]  /*c560*/  FMUL R24, R34, R4 ;  /* 0x0000000422187220 */ /* 0x004fc80000400000 */
[----:B-----5:R-:W-:Y:S01]  /*c570*/  FFMA R12, R24, R12, R25 ;  /* 0x0000000c180c7223 */ /* 0x020fe20000000019 */
[----:B------:R-:W-:Y:S01]  /*c580*/  FMUL R24, R34, R5 ;  /* 0x0000000522187220 */ /* 0x000fe20000400000 */
[----:B------:R-:W-:-:S03]  /*c590*/  FMUL R4, R4, R38 ;  /* 0x0000002604047220 */ /* 0x000fc60000400000 */
[----:B------:R-:W-:Y:S01]  /*c5a0*/  FFMA R13, R13, R24, R12 ;  /* 0x000000180d0d7223 */ /* 0x000fe2000000000c */
[----:B------:R-:W-:Y:S01]  /*c5b0*/  FMUL R12, R34, R6 ;  /* 0x00000006220c7220 */ /* 0x000fe20000400000 */
[----:B---3--:R-:W-:Y:S01]  /*c5c0*/  FFMA R4, -R4, R8, R27 ;  /* 0x0000000804047223 */ /* 0x008fe2000000011b */
[-C--:B------:R-:W-:Y:S01]  /*c5d0*/  FMUL R8, R5, R38.reuse ;  /* 0x0000002605087220 */ /* 0x080fe20000400000 */
[----:B------:R-:W-:Y:S01]  /*c5e0*/  FMUL R6, R6, R38 ;  /* 0x0000002606067220 */ /* 0x000fe20000400000 */
[----:B------:R-:W-:Y:S01]  /*c5f0*/  FFMA R12, R14, R12, R13 ;  /* 0x0000000c0e0c7223 */ /* 0x000fe2000000000d */
[C---:B------:R-:W-:Y:S01]  /*c600*/  FMUL R13, R34.reuse, R7 ;  /* 0x00000007220d7220 */ /* 0x040fe20000400000 */
[----:B------:R-:W-:Y:S01]  /*c610*/  FFMA R9, R9, -R8, R4 ;  /* 0x8000000809097223 */ /* 0x000fe20000000004 */
[----:B----4-:R-:W-:Y:S01]  /*c620*/  FMUL R4, R34, R20 ;  /* 0x0000001422047220 */ /* 0x010fe20000400000 */
[----:B------:R-:W-:Y:S01]  /*c630*/  FMUL R41, R7, R38 ;  /* 0x0000002607297220 */ /* 0x000fe20000400000 */
[----:B------:R-:W-:Y:S01]  /*c640*/  FFMA R5, R15, R13, R12 ;  /* 0x0000000d0f057223 */ /* 0x000fe2000000000c */
[----:B------:R-:W2:Y:S04]  /*c650*/  LDL.128 R24, [R45+0x10] ;  /* 0x000010002d187983 */ /* 0x000ea80000100c00 */
[----:B------:R-:W3:Y:S01]  /*c660*/  LDL.128 R12, [R45] ;  /* 0x000000002d0c7983 */ /* 0x000ee20000100c00 */
[----:B------:R-:W-:Y:S01]  /*c670*/  FFMA R4, R4, R16, R5 ;  /* 0x0000001004047223 */ /* 0x000fe20000000005 */
[----:B------:R-:W-:Y:S01]  /*c680*/  FFMA R6, R10, -R6, R9 ;  /* 0x800000060a067223 */ /* 0x000fe20000000009 */
[C---:B------:R-:W-:Y:S01]  /*c690*/  FMUL R5, R34.reuse, R21 ;  /* 0x0000001522057220 */ /* 0x040fe20000400000 */
[----:B------:R-:W-:-:S02]  /*c6a0*/  FMUL R8, R34, R22 ;  /* 0x0000001622087220 */ /* 0x000fc40000400000 */
[----:B------:R-:W-:Y:S01]  /*c6b0*/  FFMA R41, R11, -R41, R6 ;  /* 0x800000290b297223 */ /* 0x000fe20000000006 */
[----:B------:R-:W-:Y:S02]  /*c6c0*/  FFMA R17, R17, R5, R4 ;  /* 0x0000000511117223 */ /* 0x000fe40000000004 */
[----:B------:R0:W4:Y:S02]  /*c6d0*/  LDL.128 R4, [R43+0x10] ;  /* 0x000010002b047983 */ /* 0x0001240000100c00 */
[----:B------:R-:W-:Y:S02]  /*c6e0*/  FFMA R18, R18, R8, R17 ;  /* 0x0000000812127223 */ /* 0x000fe40000000011 */
[----:B------:R1:W5:Y:S01]  /*c6f0*/  LDL.128 R8, [R44+0x10] ;  /* 0x000010002c087983 */ /* 0x0003620000100c00 */
[-C--:B------:R-:W-:Y:S01]  /*c700*/  FMUL R20, R20, R38.reuse ;  /* 0x0000002614147220 */ /* 0x080fe20000400000 */
[-C--:B------:R-:W-:Y:S01]  /*c710*/  FMUL R21, R21, R38.reuse ;  /* 0x0000002615157220 */ /* 0x080fe20000400000 */
[----:B------:R-:W-:Y:S01]  /*c720*/  FMUL R22, R22, R38 ;  /* 0x0000002616167220 */ /* 0x000fe20000400000 */
[----:B------:R-:W-:-:S04]  /*c730*/  IADD3 R46, PT, PT, R46, 0x10, RZ ;  /* 0x000000102e2e7810 */ /* 0x000fc80007ffe0ff */
[----:B------:R-:W-:Y:S02]  /*c740*/  ISETP.NE.AND P1, PT, R46, RZ, PT ;  /* 0x000000ff2e00720c */ /* 0x000fe40003f25270 */
[----:B0-----:R-:W-:Y:S02]  /*c750*/  IADD3 R43, PT, PT, R43, 0x40, RZ ;  /* 0x000000402b2b7810 */ /* 0x001fe40007ffe0ff */
[----:B-1----:R-:W-:Y:S02]  /*c760*/  IADD3 R44, PT, PT, R44, 0x40, RZ ;  /* 0x000000402c2c7810 */ /* 0x002fe40007ffe0ff */
[----:B------:R-:W-:Y:S01]  /*c770*/  IADD3 R45, PT, PT, R45, 0x40, RZ ;  /* 0x000000402d2d7810 */ /* 0x000fe20007ffe0ff */
[----:B---3--:R-:W-:-:S04]  /*c780*/  FFMA R12, -R20, R12, R41 ;  /* 0x0000000c140c7223 */ /* 0x008fc80000000129 */
[----:B------:R-:W-:Y:S01]  /*c790*/  FFMA R13, R13, -R21, R12 ;  /* 0x800000150d0d7223 */ /* 0x000fe2000000000c */
[----:B------:R-:W-:Y:S01]  /*c7a0*/  FMUL R12, R34, R23 ;  /* 0x00000017220c7220 */ /* 0x000fe20000400000 */
[----:B------:R-:W-:Y:S02]  /*c7b0*/  FMUL R23, R23, R38 ;  /* 0x0000002617177220 */ /* 0x000fe40000400000 */
[----:B------:R-:W-:Y:S01]  /*c7c0*/  FFMA R14, R14, -R22, R13 ;  /* 0x800000160e0e7223 */ /* 0x000fe2000000000d */
[----:B------:R-:W-:Y:S01]  /*c7d0*/  FFMA R19, R19, R12, R18 ;  /* 0x0000000c13137223 */ /* 0x000fe20000000012 */
[----:B----4-:R-:W-:Y:S01]  /*c7e0*/  FMUL R12, R34, R4 ;  /* 0x00000004220c7220 */ /* 0x010fe20000400000 */
[----:B------:R-:W-:Y:S01]  /*c7f0*/  FMUL R4, R4, R38 ;  /* 0x0000002604047220 */ /* 0x000fe20000400000 */
[----:B------:R-:W-:Y:S02]  /*c800*/  FFMA R15, R15, -R23, R14 ;  /* 0x800000170f0f7223 */ /* 0x000fe4000000000e */
[----:B-----5:R-:W-:Y:S01]  /*c810*/  FFMA R8, R12, R8, R19 ;  /* 0x000000080c087223 */ /* 0x020fe20000000013 */
[----:B------:R-:W-:Y:S01]  /*c820*/  FMUL R12, R34, R5 ;  /* 0x00000005220c7220 */ /* 0x000fe20000400000 */
[----:B--2---:R-:W-:Y:S01]  /*c830*/  FFMA R4, -R4, R24, R15 ;  /* 0x0000001804047223 */ /* 0x004fe2000000010f */
[----:B------:R-:W-:-:S02]  /*c840*/  FMUL R5, R5, R38 ;  /* 0x0000002605057220 */ /* 0x000fc40000400000 */
[----:B------:R-:W-:Y:S02]  /*c850*/  FFMA R9, R9, R12, R8 ;  /* 0x0000000c09097223 */ /* 0x000fe40000000008 */
[----:B------:R-:W-:Y:S01]  /*c860*/  FFMA R5, R25, -R5, R4 ;  /* 0x8000000519057223 */ /* 0x000fe20000000004 */
[----:B------:R-:W-:Y:S01]  /*c870*/  FMUL R4, R34, R6 ;  /* 0x0000000622047220 */ /* 0x000fe20000400000 */
[-C--:B------:R-:W-:Y:S01]  /*c880*/  FMUL R6, R6, R38.reuse ;  /* 0x0000002606067220 */ /* 0x080fe20000400000 */
[----:B------:R-:W-:Y:S01]  /*c890*/  FMUL R47, R34, R7 ;  /* 0x00000007222f7220 */ /* 0x000fe20000400000 */
[----:B------:R-:W-:Y:S01]  /*c8a0*/  FMUL R7, R7, R38 ;  /* 0x0000002607077220 */ /* 0x000fe20000400000 */
[----:B------:R-:W-:Y:S01]  /*c8b0*/  FFMA R4, R10, R4, R9 ;  /* 0x000000040a047223 */ /* 0x000fe20000000009 */
[----:B------:R-:W-:-:S03]  /*c8c0*/  FFMA R6, R26, -R6, R5 ;  /* 0x800000061a067223 */ /* 0x000fc60000000005 */
[----:B------:R-:W-:Y:S01]  /*c8d0*/  FFMA R47, R11, R47, R4 ;  /* 0x0000002f0b2f7223 */ /* 0x000fe20000000004 */
[----:B------:R-:W-:Y:S01]  /*c8e0*/  FFMA R41, R27, -R7, R6 ;  /* 0x800000071b297223 */ /* 0x000fe20000000006 */
[----:B------:R-:W-:Y:S06]  /*c8f0*/  @P1 BRA `(.L_x_285) ;  /* 0xfffffff800b81947 */ /* 0x000fec000383ffff */
.L_x_284:
[----:B------:R-:W-:Y:S05]  /*c900*/  @!P2 BRA `(.L_x_277) ;  /* 0x000000040060a947 */ /* 0x000fea0003800000 */
[----:B------:R-:W-:Y:S02]  /*c910*/  ISETP.GE.U32.AND P1, PT, R42, 0x8, PT ;  /* 0x000000082a00780c */ /* 0x000fe40003f26070 */
[----:B------:R-:W-:-:S04]  /*c920*/  LOP3.LUT R43, R35, 0x7, RZ, 0xc0, !PT ;  /* 0x00000007232b7812 */ /* 0x000fc800078ec0ff */
[----:B------:R-:W-:-:S07]  /*c930*/  ISETP.NE.AND P2, PT, R43, RZ, PT ;  /* 0x000000ff2b00720c */ /* 0x000fce0003f45270 */
[----:B------:R-:W-:Y:S06]  /*c940*/  @!P1 BRA `(.L_x_286) ;  /* 0x0000000000a09947 */ /* 0x000fec0003800000 */
[----:B------:R-:W-:-:S05]  /*c950*/  LEA R42, R40, R1, 0x2 ;  /* 0x00000001282a7211 */ /* 0x000fca00078e10ff */
[----:B-1----:R-:W2:Y:S04]  /*c960*/  LDL.128 R4, [R42+0x800] ;  /* 0x000800002a047983 */ /* 0x002ea80000100c00 */
[----:B------:R-:W3:Y:S04]  /*c970*/  LDL.128 R8, [R42+0x1400] ;  /* 0x001400002a087983 */ /* 0x000ee80000100c00 */
[----:B------:R-:W4:Y:S04]  /*c980*/  LDL.128 R12, [R42+0x1800] ;  /* 0x001800002a0c7983 */ /* 0x000f280000100c00 */
[----:B------:R-:W5:Y:S01]  /*c990*/  LDL.128 R24, [R42+0x1810] ;  /* 0x001810002a187983 */ /* 0x000f620000100c00 */
[C---:B--2---:R-:W-:Y:S01]  /*c9a0*/  FMUL R16, R34.reuse, R4 ;  /* 0x0000000422107220 */ /* 0x044fe20000400000 */
[----:B------:R-:W-:-:S03]  /*c9b0*/  FMUL R21, R34, R5 ;  /* 0x0000000522157220 */ /* 0x000fc60000400000 */
[----:B---3--:R-:W-:Y:S02]  /*c9c0*/  FFMA R8, R16, R8, R47 ;  /* 0x0000000810087223 */ /* 0x008fe4000000002f */
[----:B------:R-:W2:Y:S02]  /*c9d0*/  LDL.128 R16, [R42+0x810] ;  /* 0x000810002a107983 */ /* 0x000ea40000100c00 */
[----:B------:R-:W-:Y:S01]  /*c9e0*/  FFMA R9, R21, R9, R8 ;  /* 0x0000000915097223 */ /* 0x000fe20000000008 */
[----:B------:R-:W-:Y:S01]  /*c9f0*/  FMUL R4, R4, R38 ;  /* 0x0000002604047220 */ /* 0x000fe20000400000 */
[----:B------:R-:W3:Y:S01]  /*ca00*/  LDL.128 R20, [R42+0x1410] ;  /* 0x001410002a147983 */ /* 0x000ee20000100c00 */
[----:B------:R-:W-:Y:S01]  /*ca10*/  FMUL R5, R38, R5 ;  /* 0x0000000526057220 */ /* 0x000fe20000400000 */
[----:B------:R-:W-:Y:S01]  /*ca20*/  FMUL R8, R34, R6 ;  /* 0x0000000622087220 */ /* 0x000fe20000400000 */
[----:B----4-:R-:W-:Y:S01]  /*ca30*/  FFMA R4, -R4, R12, R41 ;  /* 0x0000000c04047223 */ /* 0x010fe20000000129 */
[----:B------:R-:W-:-:S02]  /*ca40*/  FMUL R6, R38, R6 ;  /* 0x0000000626067220 */ /* 0x000fc40000400000 */
[----:B------:R-:W-:Y:S01]  /*ca50*/  FFMA R10, R8, R10, R9 ;  /* 0x0000000a080a7223 */ /* 0x000fe20000000009 */
[----:B------:R-:W-:Y:S01]  /*ca60*/  FFMA R5, -R5, R13, R4 ;  /* 0x0000000d05057223 */ /* 0x000fe20000000104 */
[-C--:B------:R-:W-:Y:S01]  /*ca70*/  FMUL R9, R34, R7.reuse ;  /* 0x0000000722097220 */ /* 0x080fe20000400000 */
[----:B------:R-:W-:Y:S02]  /*ca80*/  FMUL R7, R38, R7 ;  /* 0x0000000726077220 */ /* 0x000fe40000400000 */
[----:B------:R-:W-:Y:S01]  /*ca90*/  FFMA R6, -R6, R14, R5 ;  /* 0x0000000e06067223 */ /* 0x000fe20000000105 */
[----:B------:R-:W-:-:S03]  /*caa0*/  FFMA R9, R9, R11, R10 ;  /* 0x0000000b09097223 */ /* 0x000fc6000000000a */
[----:B------:R-:W-:Y:S01]  /*cab0*/  FFMA R7, -R7, R15, R6 ;  /* 0x0000000f07077223 */ /* 0x000fe20000000106 */
[----:B------:R-:W-:Y:S01]  /*cac0*/  IADD3 R40, PT, PT, R40, 0x8, RZ ;  /* 0x0000000828287810 */ /* 0x000fe20007ffe0ff */
[----:B--2---:R-:W-:Y:S01]  /*cad0*/  FMUL R4, R34, R16 ;  /* 0x0000001022047220 */ /* 0x004fe20000400000 */
[----:B------:R-:W-:Y:S01]  /*cae0*/  FMUL R16, R16, R38 ;  /* 0x0000002610107220 */ /* 0x000fe20000400000 */
[-C--:B------:R-:W-:Y:S02]  /*caf0*/  FMUL R5, R34, R17.reuse ;  /* 0x0000001122057220 */ /* 0x080fe40000400000 */
[----:B---3--:R-:W-:Y:S01]  /*cb00*/  FFMA R4, R4, R20, R9 ;  /* 0x0000001404047223 */ /* 0x008fe20000000009 */
[----:B-----5:R-:W-:Y:S01]  /*cb10*/  FFMA R16, -R16, R24, R7 ;  /* 0x0000001810107223 */ /* 0x020fe20000000107 */
[----:B------:R-:W-:Y:S02]  /*cb20*/  FMUL R17, R38, R17 ;  /* 0x0000001126117220 */ /* 0x000fe40000400000 */
[----:B------:R-:W-:Y:S01]  /*cb30*/  FFMA R5, R5, R21, R4 ;  /* 0x0000001505057223 */ /* 0x000fe20000000004 */
[-C--:B------:R-:W-:Y:S01]  /*cb40*/  FMUL R4, R34, R18.reuse ;  /* 0x0000001222047220 */ /* 0x080fe20000400000 */
[----:B------:R-:W-:Y:S01]  /*cb50*/  FFMA R17, -R17, R25, R16 ;  /* 0x0000001911117223 */ /* 0x000fe20000000110 */
[----:B------:R-:W-:Y:S01]  /*cb60*/  FMUL R18, R38, R18 ;  /* 0x0000001226127220 */ /* 0x000fe20000400000 */
[-C--:B------:R-:W-:Y:S01]  /*cb70*/  FMUL R47, R34, R19.reuse ;  /* 0x00000013222f7220 */ /* 0x080fe20000400000 */
[----:B------:R-:W-:Y:S01]  /*cb80*/  FFMA R4, R4, R22, R5 ;  /* 0x0000001604047223 */ /* 0x000fe20000000005 */
[----:B------:R-:W-:Y:S01]  /*cb90*/  FMUL R19, R38, R19 ;  /* 0x0000001326137220 */ /* 0x000fe20000400000 */
[----:B------:R-:W-:-:S02]  /*cba0*/  FFMA R18, -R18, R26, R17 ;  /* 0x0000001a12127223 */ /* 0x000fc40000000111 */
[----:B------:R-:W-:Y:S02]  /*cbb0*/  FFMA R47, R47, R23, R4 ;  /* 0x000000172f2f7223 */ /* 0x000fe40000000004 */
[----:B------:R-:W-:-:S07]  /*cbc0*/  FFMA R41, -R19, R27, R18 ;  /* 0x0000001b13297223 */ /* 0x000fce0000000112 */
.L_x_286:
        /* <DEDUP_REMOVED lines=8> */
[----:B------:R-:W4:Y:S01]  /*cc50*/  LDL.128 R12, [R17+0x1800] ;  /* 0x00180000110c7983 */ /* 0x000f220000100c00 */
[----:B------:R-:W-:Y:S01]  /*cc60*/  IADD3 R40, PT, PT, R40, 0x4, RZ ;  /* 0x0000000428287810 */ /* 0x000fe20007ffe0ff */
[----:B--2---:R-:W-:Y:S01]  /*cc70*/  FMUL R18, R34, R4 ;  /* 0x0000000422127220 */ /* 0x004fe20000400000 */
[----:B------:R-:W-:Y:S01]  /*cc80*/  FMUL R4, R4, R38 ;  /* 0x0000002604047220 */ /* 0x000fe20000400000 */
[-C--:B------:R-:W-:Y:S01]  /*cc90*/  FMUL R19, R34, R5.reuse ;  /* 0x0000000522137220 */ /* 0x080fe20000400000 */
[----:B------:R-:W-:Y:S01]  /*cca0*/  FMUL R5, R38, R5 ;  /* 0x0000000526057220 */ /* 0x000fe20000400000 */
[----:B---3--:R-:W-:Y:S01]  /*ccb0*/  FFMA R8, R18, R8, R47 ;  /* 0x0000000812087223 */ /* 0x008fe2000000002f */
[-C--:B------:R-:W-:Y:S01]  /*ccc0*/  FMUL R47, R34, R7.reuse ;  /* 0x00000007222f7220 */ /* 0x080fe20000400000 */
[----:B------:R-:W-:Y:S01]  /*ccd0*/  FMUL R7, R38, R7 ;  /* 0x0000000726077220 */ /* 0x000fe20000400000 */
[----:B----4-:R-:W-:Y:S01]  /*cce0*/  FFMA R4, -R4, R12, R41 ;  /* 0x0000000c04047223 */ /* 0x010fe20000000129 */
[----:B------:R-:W-:Y:S01]  /*ccf0*/  FFMA R9, R19, R9, R8 ;  /* 0x0000000913097223 */ /* 0x000fe20000000008 */
[-C--:B------:R-:W-:Y:S01]  /*cd00*/  FMUL R8, R34, R6.reuse ;  /* 0x0000000622087220 */ /* 0x080fe20000400000 */
[----:B------:R-:W-:Y:S01]  /*cd10*/  FMUL R6, R38, R6 ;  /* 0x0000000626067220 */ /* 0x000fe20000400000 */
[----:B------:R-:W-:-:S02]  /*cd20*/  FFMA R5, -R5, R13, R4 ;  /* 0x0000000d05057223 */ /* 0x000fc40000000104 */
[----:B------:R-:W-:Y:S02]  /*cd30*/  FFMA R8, R8, R10, R9 ;  /* 0x0000000a08087223 */ /* 0x000fe40000000009 */
[----:B------:R-:W-:Y:S02]  /*cd40*/  FFMA R6, -R6, R14, R5 ;  /* 0x0000000e06067223 */ /* 0x000fe40000000105 */
[----:B------:R-:W-:Y:S02]  /*cd50*/  FFMA R47, R47, R11, R8 ;  /* 0x0000000b2f2f7223 */ /* 0x000fe40000000008 */
[----:B------:R-:W-:-:S07]  /*cd60*/  FFMA R41, -R7, R15, R6 ;  /* 0x0000000f07297223 */ /* 0x000fce0000000106 */
.L_x_287:
[----:B------:R-:W-:Y:S05]  /*cd70*/  @!P2 BRA `(.L_x_277) ;  /* 0x000000000044a947 */ /* 0x000fea0003800000 */
[C---:B------:R-:W-:Y:S02]  /*cd80*/  LEA R32, R40.reuse, R32, 0x2 ;  /* 0x0000002028207211 */ /* 0x040fe400078e10ff */
[C---:B-1----:R-:W-:Y:S02]  /*cd90*/  LEA R8, R40.reuse, R2, 0x2 ;  /* 0x0000000228087211 */ /* 0x042fe400078e10ff */
[----:B------:R-:W-:Y:S02]  /*cda0*/  LEA R29, R40, R29, 0x2 ;  /* 0x0000001d281d7211 */ /* 0x000fe400078e10ff */
[----:B------:R-:W-:-:S07]  /*cdb0*/  IADD3 R16, PT, PT, -R16, RZ, RZ ;  /* 0x000000ff10107210 */ /* 0x000fce0007ffe1ff */
.L_x_288:
[----:B------:R0:W2:Y:S04]  /*cdc0*/  LDL R5, [R29] ;  /* 0x000000001d057983 */ /* 0x0000a80000100800 */
[----:B------:R1:W3:Y:S04]  /*cdd0*/  LDL R4, [R8] ;  /* 0x0000000008047983 */ /* 0x0002e80000100800 */
[----:B------:R4:W5:Y:S01]  /*cde0*/  LDL R7, [R32] ;  /* 0x0000000020077983 */ /* 0x0009620000100800 */
[----:B------:R-:W-:Y:S02]  /*cdf0*/  IADD3 R16, PT, PT, R16, 0x1, RZ ;  /* 0x0000000110107810 */ /* 0x000fe40007ffe0ff */
[----:B0-----:R-:W-:-:S02]  /*ce00*/  IADD3 R29, PT, PT, R29, 0x4, RZ ;  /* 0x000000041d1d7810 */ /* 0x001fc40007ffe0ff */
[----:B------:R-:W-:Y:S02]  /*ce10*/  ISETP.NE.AND P1, PT, R16, RZ, PT ;  /* 0x000000ff1000720c */ /* 0x000fe40003f25270 */
[----:B-1----:R-:W-:Y:S02]  /*ce20*/  IADD3 R8, PT, PT, R8, 0x4, RZ ;  /* 0x0000000408087810 */ /* 0x002fe40007ffe0ff */
[----:B----4-:R-:W-:Y:S01]  /*ce30*/  IADD3 R32, PT, PT, R32, 0x4, RZ ;  /* 0x0000000420207810 */ /* 0x010fe20007ffe0ff */
[----:B--2---:R-:W-:Y:S01]  /*ce40*/  FMUL R2, R34, R5 ;  /* 0x0000000522027220 */ /* 0x004fe20000400000 */
[----:B------:R-:W-:-:S03]  /*ce50*/  FMUL R6, R5, R38 ;  /* 0x0000002605067220 */ /* 0x000fc60000400000 */
[----:B---3--:R-:W-:Y:S01]  /*ce60*/  FFMA R47, R2, R4, R47 ;  /* 0x00000004022f7223 */ /* 0x008fe2000000002f */
[----:B-----5:R-:W-:-:S03]  /*ce70*/  FFMA R41, -R6, R7, R41 ;  /* 0x0000000706297223 */ /* 0x020fc60000000129 */
[----:B------:R-:W-:Y:S05]  /*ce80*/  @P1 BRA `(.L_x_288) ;  /* 0xfffffffc00cc1947 */ /* 0x000fea000383ffff */
.L_x_277:
[----:B------:R-:W-:Y:S01]  /*ce90*/  FMUL R30, R30, R31 ;  /* 0x0000001f1e1e7220 */ /* 0x000fe20000400000 */
[-C--:B------:R-:W-:Y:S01]  /*cea0*/  FMUL R31, R28, R39.reuse ;  /* 0x000000271c1f7220 */ /* 0x080fe20000400000 */
[-C--:B------:R-:W-:Y:S01]  /*ceb0*/  FFMA R34, R34, R39.reuse, R47 ;  /* 0x0000002722227223 */ /* 0x080fe2000000002f */
[C---:B------:R-:W-:Y:S01]  /*cec0*/  IADD3 R28, PT, PT, R1.reuse, 0x2000, RZ ;  /* 0x00002000011c7810 */ /* 0x040fe20007ffe0ff */
[----:B------:R-:W-:Y:S01]  /*ced0*/  FFMA R30, R30, R39, R41 ;  /* 0x000000271e1e7223 */ /* 0x000fe20000000029 */
[----:B------:R-:W-:Y:S01]  /*cee0*/  IADD3 R2, PT, PT, R1, 0x1c00, RZ ;  /* 0x00001c0001027810 */ /* 0x000fe20007ffe0ff */
[----:B------:R-:W-:Y:S06]  /*cef0*/  @!P0 BRA `(.L_x_289) ;  /* 0x0000001000248947 */ /* 0x000fec0003800000 */
[----:B------:R-:W-:Y:S01]  /*cf00*/  IADD3 R29, PT, PT, R35, -0x1, RZ ;  /* 0xffffffff231d7810 */ /* 0x000fe20007ffe0ff */
[----:B------:R-:W-:Y:S01]  /*cf10*/  FADD R39, R30, R30 ;  /* 0x0000001e1e277221 */ /* 0x000fe20000000000 */
[----:B------:R-:W-:Y:S01]  /*cf20*/  FADD R31, R31, R31 ;  /* 0x0000001f1f1f7221 */ /* 0x000fe20000000000 */
[----:B------:R-:W-:Y:S02]  /*cf30*/  MOV R46, RZ ;  /* 0x000000ff002e7202 */ /* 0x000fe40000000f00 */
[----:B------:R-:W-:-:S13]  /*cf40*/  ISETP.GE.U32.AND P0, PT, R29, 0x7, PT ;  /* 0x000000071d00780c */ /* 0x000fda0003f06070 */
[----:B------:R-:W-:Y:S05]  /*cf50*/  @!P0 BRA `(.L_x_290) ;  /* 0x0000000000f48947 */ /* 0x000fea0003800000 */
[----:B------:R-:W-:Y:S02]  /*cf60*/  LOP3.LUT R46, R35, 0x7ffffff8, RZ, 0xc0, !PT ;  /* 0x7ffffff8232e7812 */ /* 0x000fe400078ec0ff */
[C---:B------:R-:W-:Y:S02]  /*cf70*/  IADD3 R30, PT, PT, R1.reuse, 0xc10, RZ ;  /* 0x00000c10011e7810 */ /* 0x040fe40007ffe0ff */
[C---:B------:R-:W-:Y:S02]  /*cf80*/  IADD3 R32, PT, PT, R1.reuse, 0x2010, RZ ;  /* 0x0000201001207810 */ /* 0x040fe40007ffe0ff */
[C---:B------:R-:W-:Y:S02]  /*cf90*/  IADD3 R40, PT, PT, R1.reuse, 0x1410, RZ ;  /* 0x0000141001287810 */ /* 0x040fe40007ffe0ff */
[C---:B------:R-:W-:Y:S02]  /*cfa0*/  IADD3 R41, PT, PT, R1.reuse, 0x1010, RZ ;  /* 0x0000101001297810 */ /* 0x040fe40007ffe0ff */
[----:B------:R-:W-:-:S02]  /*cfb0*/  IADD3 R42, PT, PT, R1, 0x1810, RZ ;  /* 0x00001810012a7810 */ /* 0x000fc40007ffe0ff */
[----:B------:R-:W-:Y:S02]  /*cfc0*/  IADD3 R43, PT, PT, R1, 0x1c10, RZ ;  /* 0x00001c10012b7810 */ /* 0x000fe40007ffe0ff */
[----:B------:R-:W-:-:S07]  /*cfd0*/  IADD3 R44, PT, PT, -R46, RZ, RZ ;  /* 0x000000ff2e2c7210 */ /* 0x000fce0007ffe1ff */
.L_x_291:
[----:B------:R-:W2:Y:S04]  /*cfe0*/  LDL.128 R16, [R30+-0x10] ;  /* 0xfffff0001e107983 */ /* 0x000ea80000100c00 */
[----:B-1----:R-:W2:Y:S04]  /*cff0*/  LDL.128 R12, [R40+-0x10] ;  /* 0xfffff000280c7983 */ /* 0x002ea80000100c00 */
[----:B---34-:R-:W3:Y:S04]  /*d000*/  LDL.128 R4, [R42+-0x10] ;  /* 0xfffff0002a047983 */ /* 0x018ee80000100c00 */
[----:B------:R-:W4:Y:S01]  /*d010*/  LDL.128 R8, [R41+-0x10] ;  /* 0xfffff00029087983 */ /* 0x000f220000100c00 */
[C---:B--2---:R-:W-:Y:S01]  /*d020*/  FFMA R21, R39.reuse, R12, R16 ;  /* 0x0000000c27157223 */ /* 0x044fe20000000010 */
[C---:B------:R-:W-:Y:S01]  /*d030*/  FFMA R17, R39.reuse, R13, R17 ;  /* 0x0000000d27117223 */ /* 0x040fe20000000011 */
[C---:B------:R-:W-:Y:S01]  /*d040*/  FFMA R25, R39.reuse, R14, R18 ;  /* 0x0000000e27197223 */ /* 0x040fe20000000012 */
[----:B------:R-:W-:Y:S01]  /*d050*/  FFMA R20, R39, R15, R19 ;  /* 0x0000000f27147223 */ /* 0x000fe20000000013 */
[C---:B---3--:R-:W-:Y:S01]  /*d060*/  FFMA R16, R34.reuse, R4, R21 ;  /* 0x0000000422107223 */ /* 0x048fe20000000015 */
[C---:B------:R-:W-:Y:S01]  /*d070*/  FFMA R17, R34.reuse, R5, R17 ;  /* 0x0000000522117223 */ /* 0x040fe20000000011 */
[C---:B------:R-:W-:Y:S01]  /*d080*/  FFMA R18, R34.reuse, R6, R25 ;  /* 0x0000000622127223 */ /* 0x040fe20000000019 */
[C---:B------:R-:W-:Y:S01]  /*d090*/  FFMA R19, R34.reuse, R7, R20 ;  /* 0x0000000722137223 */ /* 0x040fe20000000014 */
[C---:B----4-:R-:W-:Y:S01]  /*d0a0*/  FFMA R23, R31.reuse, R4, R8 ;  /* 0x000000041f177223 */ /* 0x050fe20000000008 */
[C---:B------:R-:W-:Y:S01]  /*d0b0*/  FFMA R4, R31.reuse, R5, R9 ;  /* 0x000000051f047223 */ /* 0x040fe20000000009 */
[C---:B------:R-:W-:Y:S01]  /*d0c0*/  FFMA R5, R31.reuse, R6, R10 ;  /* 0x000000061f057223 */ /* 0x040fe2000000000a */
[----:B------:R-:W-:Y:S01]  /*d0d0*/  FFMA R6, R31, R7, R11 ;  /* 0x000000071f067223 */ /* 0x000fe2000000000b */
[C---:B------:R-:W-:Y:S01]  /*d0e0*/  FFMA R24, R34.reuse, R12, R23 ;  /* 0x0000000c22187223 */ /* 0x040fe20000000017 */
[C---:B------:R-:W-:Y:S01]  /*d0f0*/  FFMA R25, R34.reuse, R13, R4 ;  /* 0x0000000d22197223 */ /* 0x040fe20000000004 */
[C---:B------:R-:W-:Y:S01]  /*d100*/  FFMA R26, R34.reuse, R14, R5 ;  /* 0x0000000e221a7223 */ /* 0x040fe20000000005 */
[----:B------:R-:W-:Y:S01]  /*d110*/  FFMA R27, R34, R15, R6 ;  /* 0x0000000f221b7223 */ /* 0x000fe20000000006 */
[----:B------:R0:W-:Y:S04]  /*d120*/  STL.128 [R43+-0x10], R16 ;  /* 0xfffff0102b007387 */ /* 0x0001e80000100c00 */
[----:B------:R-:W-:Y:S04]  /*d130*/  STL.128 [R32+-0x10], R24 ;  /* 0xfffff01820007387 */ /* 0x000fe80000100c00 */
[----:B------:R1:W2:Y:S04]  /*d140*/  LDL.128 R20, [R30] ;  /* 0x000000001e147983 */ /* 0x0002a80000100c00 */
[----:B------:R3:W2:Y:S04]  /*d150*/  LDL.128 R12, [R40] ;  /* 0x00000000280c7983 */ /* 0x0006a80000100c00 */
[----:B------:R4:W0:Y:S04]  /*d160*/  LDL.128 R4, [R42] ;  /* 0x000000002a047983 */ /* 0x0008280000100c00 */
[----:B------:R5:W2:Y:S01]  /*d170*/  LDL.128 R8, [R41] ;  /* 0x0000000029087983 */ /* 0x000aa20000100c00 */
[----:B------:R-:W-:-:S02]  /*d180*/  IADD3 R44, PT, PT, R44, 0x8, RZ ;  /* 0x000000082c2c7810 */ /* 0x000fc40007ffe0ff */
[----:B-1----:R-:W-:Y:S02]  /*d190*/  IADD3 R30, PT, PT, R30, 0x20, RZ ;  /* 0x000000201e1e7810 */ /* 0x002fe40007ffe0ff */
[----:B------:R-:W-:Y:S02]  /*d1a0*/  ISETP.NE.AND P0, PT, R44, RZ, PT ;  /* 0x000000ff2c00720c */ /* 0x000fe40003f05270 */
[----:B---3--:R-:W-:Y:S02]  /*d1b0*/  IADD3 R40, PT, PT, R40, 0x20, RZ ;  /* 0x0000002028287810 */ /* 0x008fe40007ffe0ff */
[----:B----4-:R-:W-:Y:S02]  /*d1c0*/  IADD3 R42, PT, PT, R42, 0x20, RZ ;  /* 0x000000202a2a7810 */ /* 0x010fe40007ffe0ff */
[----:B-----5:R-:W-:Y:S01]  /*d1d0*/  IADD3 R41, PT, PT, R41, 0x20, RZ ;  /* 0x0000002029297810 */ /* 0x020fe20007ffe0ff */
[C---:B--2---:R-:W-:Y:S01]  /*d1e0*/  FFMA R45, R39.reuse, R12, R20 ;  /* 0x0000000c272d7223 */ /* 0x044fe20000000014 */
[C---:B------:R-:W-:Y:S01]  /*d1f0*/  FFMA R20, R39.reuse, R13, R21 ;  /* 0x0000000d27147223 */ /* 0x040fe20000000015 */
[C---:B------:R-:W-:Y:S01]  /*d200*/  FFMA R47, R39.reuse, R14, R22 ;  /* 0x0000000e272f7223 */ /* 0x040fe20000000016 */
[----:B------:R-:W-:Y:S01]  /*d210*/  FFMA R22, R39, R15, R23 ;  /* 0x0000000f27167223 */ /* 0x000fe20000000017 */
[C---:B0-----:R-:W-:Y:S01]  /*d220*/  FFMA R16, R34.reuse, R4, R45 ;  /* 0x0000000422107223 */ /* 0x041fe2000000002d */
[C---:B------:R-:W-:Y:S01]  /*d230*/  FFMA R17, R34.reuse, R5, R20 ;  /* 0x0000000522117223 */ /* 0x040fe20000000014 */
[C---:B------:R-:W-:Y:S01]  /*d240*/  FFMA R18, R34.reuse, R6, R47 ;  /* 0x0000000622127223 */ /* 0x040fe2000000002f */
[C---:B------:R-:W-:Y:S01]  /*d250*/  FFMA R19, R34.reuse, R7, R22 ;  /* 0x0000000722137223 */ /* 0x040fe20000000016 */
[C---:B------:R-:W-:Y:S01]  /*d260*/  FFMA R21, R31.reuse, R4, R8 ;  /* 0x000000041f157223 */ /* 0x040fe20000000008 */
[C---:B------:R-:W-:Y:S01]  /*d270*/  FFMA R4, R31.reuse, R5, R9 ;  /* 0x000000051f047223 */ /* 0x040fe20000000009 */
[C---:B------:R-:W-:Y:S01]  /*d280*/  FFMA R5, R31.reuse, R6, R10 ;  /* 0x000000061f057223 */ /* 0x040fe2000000000a */
[----:B------:R-:W-:Y:S01]  /*d290*/  FFMA R6, R31, R7, R11 ;  /* 0x000000071f067223 */ /* 0x000fe2000000000b */
[C---:B------:R-:W-:Y:S01]  /*d2a0*/  FFMA R12, R34.reuse, R12, R21 ;  /* 0x0000000c220c7223 */ /* 0x040fe20000000015 */
[C---:B------:R-:W-:Y:S01]  /*d2b0*/  FFMA R13, R34.reuse, R13, R4 ;  /* 0x0000000d220d7223 */ /* 0x040fe20000000004 */
[C---:B------:R-:W-:Y:S01]  /*d2c0*/  FFMA R14, R34.reuse, R14, R5 ;  /* 0x0000000e220e7223 */ /* 0x040fe20000000005 */
[----:B------:R-:W-:Y:S01]  /*d2d0*/  FFMA R15, R34, R15, R6 ;  /* 0x0000000f220f7223 */ /* 0x000fe20000000006 */
[----:B------:R0:W-:Y:S04]  /*d2e0*/  STL.128 [R43], R16 ;  /* 0x000000102b007387 */ /* 0x0001e80000100c00 */
[----:B------:R1:W-:Y:S01]  /*d2f0*/  STL.128 [R32], R12 ;  /* 0x0000000c20007387 */ /* 0x0003e20000100c00 */
[----:B0-----:R-:W-:-:S02]  /*d300*/  IADD3 R43, PT, PT, R43, 0x20, RZ ;  /* 0x000000202b2b7810 */ /* 0x001fc40007ffe0ff */
[----:B-1----:R-:W-:Y:S01]  /*d310*/  IADD3 R32, PT, PT, R32, 0x20, RZ ;  /* 0x0000002020207810 */ /* 0x002fe20007ffe0ff */
[----:B------:R-:W-:Y:S06]  /*d320*/  @P0 BRA `(.L_x_291) ;  /* 0xfffffffc002c0947 */ /* 0x000fec000383ffff */
.L_x_290:
[----:B------:R-:W-:-:S13]  /*d330*/  LOP3.LUT P0, R17, R35, 0x7, RZ, 0xc0, !PT ;  /* 0x0000000723117812 */ /* 0x000fda000780c0ff */
[----:B------:R-:W-:Y:S05]  /*d340*/  @!P0 BRA `(.L_x_292) ;  /* 0x0000000400548947 */ /* 0x000fea0003800000 */
[----:B------:R-:W-:Y:S02]  /*d350*/  ISETP.GE.U32.AND P1, PT, R17, 0x4, PT ;  /* 0x000000041100780c */ /* 0x000fe40003f26070 */
[----:B------:R-:W-:-:S04]  /*d360*/  LOP3.LUT R21, R35, 0x3, RZ, 0xc0, !PT ;  /* 0x0000000323157812 */ /* 0x000fc800078ec0ff */
[----:B------:R-:W-:-:S07]  /*d370*/  ISETP.NE.AND P2, PT, R21, RZ, PT ;  /* 0x000000ff1500720c */ /* 0x000fce0003f45270 */
[----:B------:R-:W-:Y:S06]  /*d380*/  @!P1 BRA `(.L_x_293) ;  /* 0x0000000000a89947 */ /* 0x000fec0003800000 */
[----:B-1--4-:R-:W-:-:S05]  /*d390*/  LEA R4, R46, R1, 0x2 ;  /* 0x000000012e047211 */ /* 0x012fca00078e10ff */
[----:B------:R-:W2:Y:S04]  /*d3a0*/  LDL R18, [R4+0x1804] ;  /* 0x0018040004127983 */ /* 0x000ea80000100800 */
[----:B------:R-:W2:Y:S04]  /*d3b0*/  LDL R20, [R4+0x1004] ;  /* 0x0010040004147983 */ /* 0x000ea80000100800 */
[----:B------:R-:W4:Y:S04]  /*d3c0*/  LDL R10, [R4+0xc00] ;  /* 0x000c0000040a7983 */ /* 0x000f280000100800 */
[----:B------:R-:W4:Y:S04]  /*d3d0*/  LDL R9, [R4+0x1400] ;  /* 0x0014000004097983 */ /* 0x000f280000100800 */
[----:B------:R-:W5:Y:S04]  /*d3e0*/  LDL R16, [R4+0xc04] ;  /* 0x000c040004107983 */ /* 0x000f680000100800 */
        /* <DEDUP_REMOVED lines=8> */
[----:B---3--:R-:W3:Y:S04]  /*d470*/  LDL R5, [R4+0x140c] ;  /* 0x00140c0004057983 */ /* 0x008ee80000100800 */
[----:B------:R-:W3:Y:S04]  /*d480*/  LDL R6, [R4+0x180c] ;  /* 0x00180c0004067983 */ /* 0x000ee80000100800 */
[----:B------:R-:W3:Y:S01]  /*d490*/  LDL R25, [R4+0x100c] ;  /* 0x00100c0004197983 */ /* 0x000ee20000100800 */
[----:B------:R-:W-:Y:S01]  /*d4a0*/  IADD3 R46, PT, PT, R46, 0x4, RZ ;  /* 0x000000042e2e7810 */ /* 0x000fe20007ffe0ff */
[----:B--2---:R-:W-:Y:S01]  /*d4b0*/  FFMA R19, R31, R18, R20 ;  /* 0x000000121f137223 */ /* 0x004fe20000000014 */
[C---:B----4-:R-:W-:Y:S01]  /*d4c0*/  FFMA R11, R39.reuse, R9, R10 ;  /* 0x00000009270b7223 */ /* 0x050fe2000000000a */
[----:B-----5:R-:W-:-:S02]  /*d4d0*/  FFMA R15, R39, R13, R16 ;  /* 0x0000000d270f7223 */ /* 0x020fc40000000010 */
[C---:B------:R-:W-:Y:S01]  /*d4e0*/  FFMA R19, R34.reuse, R13, R19 ;  /* 0x0000000d22137223 */ /* 0x040fe20000000013 */
[CC--:B------:R-:W-:Y:S01]  /*d4f0*/  FFMA R11, R34.reuse, R12.reuse, R11 ;  /* 0x0000000c220b7223 */ /* 0x0c0fe2000000000b */
[----:B------:R-:W-:Y:S01]  /*d500*/  FFMA R14, R31, R12, R14 ;  /* 0x0000000c1f0e7223 */ /* 0x000fe2000000000e */
[----:B------:R-:W-:-:S03]  /*d510*/  FFMA R15, R34, R18, R15 ;  /* 0x00000012220f7223 */ /* 0x000fc6000000000f */
[----:B------:R-:W-:Y:S01]  /*d520*/  FFMA R9, R34, R9, R14 ;  /* 0x0000000922097223 */ /* 0x000fe2000000000e */
[----:B------:R-:W-:-:S04]  /*d530*/  FFMA R13, R39, R7, R22 ;  /* 0x00000007270d7223 */ /* 0x000fc80000000016 */
[-C--:B------:R-:W-:Y:S01]  /*d540*/  FFMA R13, R34, R8.reuse, R13 ;  /* 0x00000008220d7223 */ /* 0x080fe2000000000d */
[----:B------:R-:W-:-:S04]  /*d550*/  FFMA R24, R31, R8, R24 ;  /* 0x000000081f187223 */ /* 0x000fc80000000018 */
[----:B------:R-:W-:Y:S01]  /*d560*/  FFMA R7, R34, R7, R24 ;  /* 0x0000000722077223 */ /* 0x000fe20000000018 */
[----:B---3--:R-:W-:-:S04]  /*d570*/  FFMA R23, R39, R5, R26 ;  /* 0x0000000527177223 */ /* 0x008fc8000000001a */
[-C--:B------:R-:W-:Y:S01]  /*d580*/  FFMA R23, R34, R6.reuse, R23 ;  /* 0x0000000622177223 */ /* 0x080fe20000000017 */
[----:B------:R-:W-:-:S04]  /*d590*/  FFMA R10, R31, R6, R25 ;  /* 0x000000061f0a7223 */ /* 0x000fc80000000019 */
[----:B------:R-:W-:Y:S01]  /*d5a0*/  FFMA R5, R34, R5, R10 ;  /* 0x0000000522057223 */ /* 0x000fe2000000000a */
        /* <DEDUP_REMOVED lines=8> */
.L_x_293:
[----:B------:R-:W-:Y:S05]  /*d630*/  @!P2 BRA `(.L_x_292) ;  /* 0x000000000098a947 */ /* 0x000fea0003800000 */
[----:B------:R-:W-:Y:S02]  /*d640*/  ISETP.NE.AND P1, PT, R21, 0x1, PT ;  /* 0x000000011500780c */ /* 0x000fe40003f25270 */
[----:B01--4-:R-:W-:-:S04]  /*d650*/  LOP3.LUT R4, R35, 0x1, RZ, 0xc0, !PT ;  /* 0x0000000123047812 */ /* 0x013fc800078ec0ff */
[----:B------:R-:W-:-:S07]  /*d660*/  ISETP.NE.U32.AND P2, PT, R4, 0x1, PT ;  /* 0x000000010400780c */ /* 0x000fce0003f45070 */
[----:B------:R-:W-:Y:S06]  /*d670*/  @!P1 BRA `(.L_x_294) ;  /* 0x0000000000589947 */ /* 0x000fec0003800000 */
[----:B------:R-:W-:-:S05]  /*d680*/  LEA R14, R46, R1, 0x2 ;  /* 0x000000012e0e7211 */ /* 0x000fca00078e10ff */
[----:B------:R-:W2:Y:S04]  /*d690*/  LDL R4, [R14+0xc00] ;  /* 0x000c00000e047983 */ /* 0x000ea80000100800 */
[----:B---3--:R-:W2:Y:S04]  /*d6a0*/  LDL R5, [R14+0x1400] ;  /* 0x001400000e057983 */ /* 0x008ea80000100800 */
[----:B------:R-:W3:Y:S04]  /*d6b0*/  LDL R6, [R14+0x1800] ;  /* 0x001800000e067983 */ /* 0x000ee80000100800 */
[----:B------:R-:W4:Y:S04]  /*d6c0*/  LDL R8, [R14+0x1000] ;  /* 0x001000000e087983 */ /* 0x000f280000100800 */
[----:B------:R-:W5:Y:S04]  /*d6d0*/  LDL R10, [R14+0xc04] ;  /* 0x000c04000e0a7983 */ /* 0x000f680000100800 */
[----:B------:R-:W5:Y:S04]  /*d6e0*/  LDL R9, [R14+0x1404] ;  /* 0x001404000e097983 */ /* 0x000f680000100800 */
[----:B------:R-:W5:Y:S04]  /*d6f0*/  LDL R12, [R14+0x1804] ;  /* 0x001804000e0c7983 */ /* 0x000f680000100800 */
[----:B------:R-:W5:Y:S01]  /*d700*/  LDL R13, [R14+0x1004] ;  /* 0x001004000e0d7983 */ /* 0x000f620000100800 */
[----:B------:R-:W-:Y:S01]  /*d710*/  IADD3 R46, PT, PT, R46, 0x2, RZ ;  /* 0x000000022e2e7810 */ /* 0x000fe20007ffe0ff */
[----:B--2---:R-:W-:-:S04]  /*d720*/  FFMA R7, R39, R5, R4 ;  /* 0x0000000527077223 */ /* 0x004fc80000000004 */
[-C--:B---3--:R-:W-:Y:S01]  /*d730*/  FFMA R7, R34, R6.reuse, R7 ;  /* 0x0000000622077223 */ /* 0x088fe20000000007 */
[----:B----4-:R-:W-:-:S04]  /*d740*/  FFMA R8, R31, R6, R8 ;  /* 0x000000061f087223 */ /* 0x010fc80000000008 */
[----:B------:R0:W-:Y:S01]  /*d750*/  STL [R14+0x1c00], R7 ;  /* 0x001c00070e007387 */ /* 0x0001e20000100800 */
[----:B------:R-:W-:Y:S01]  /*d760*/  FFMA R8, R34, R5, R8 ;  /* 0x0000000522087223 */ /* 0x000fe20000000008 */
[----:B-----5:R-:W-:-:S04]  /*d770*/  FFMA R11, R39, R9, R10 ;  /* 0x00000009270b7223 */ /* 0x020fc8000000000a */
[----:B------:R0:W-:Y:S01]  /*d780*/  STL [R14+0x2000], R8 ;  /* 0x002000080e007387 */ /* 0x0001e20000100800 */
[-C--:B------:R-:W-:Y:S01]  /*d790*/  FFMA R11, R34, R12.reuse, R11 ;  /* 0x0000000c220b7223 */ /* 0x080fe2000000000b */
[----:B------:R-:W-:-:S04]  /*d7a0*/  FFMA R4, R31, R12, R13 ;  /* 0x0000000c1f047223 */ /* 0x000fc8000000000d */
[----:B------:R0:W-:Y:S01]  /*d7b0*/  STL [R14+0x1c04], R11 ;  /* 0x001c040b0e007387 */ /* 0x0001e20000100800 */
[----:B------:R-:W-:-:S05]  /*d7c0*/  FFMA R4, R34, R9, R4 ;  /* 0x0000000922047223 */ /* 0x000fca0000000004 */
[----:B------:R0:W-:Y:S02]  /*d7d0*/  STL [R14+0x2004], R4 ;  /* 0x002004040e007387 */ /* 0x0001e40000100800 */
.L_x_294:
[----:B------:R-:W-:Y:S05]  /*d7e0*/  @P2 BRA `(.L_x_292) ;  /* 0x00000000002c2947 */ /* 0x000fea0003800000 */
[----:B------:R-:W-:-:S05]  /*d7f0*/  LEA R46, R46, R1, 0x2 ;  /* 0x000000012e2e7211 */ /* 0x000fca00078e10ff */
[----:B0-----:R-:W2:Y:S04]  /*d800*/  LDL R4, [R46+0xc00] ;  /* 0x000c00002e047983 */ /* 0x001ea80000100800 */
[----:B---3--:R-:W2:Y:S04]  /*d810*/  LDL R5, [R46+0x1400] ;  /* 0x001400002e057983 */ /* 0x008ea80000100800 */
[----:B------:R-:W3:Y:S04]  /*d820*/  LDL R6, [R46+0x1800] ;  /* 0x001800002e067983 */ /* 0x000ee80000100800 */
[----:B------:R-:W4:Y:S01]  /*d830*/  LDL R8, [R46+0x1000] ;  /* 0x001000002e087983 */ /* 0x000f220000100800 */
[----:B--2---:R-:W-:-:S04]  /*d840*/  FFMA R39, R39, R5, R4 ;  /* 0x0000000527277223 */ /* 0x004fc80000000004 */
[-C--:B---3--:R-:W-:Y:S01]  /*d850*/  FFMA R39, R34, R6.reuse, R39 ;  /* 0x0000000622277223 */ /* 0x088fe20000000027 */
[----:B----4-:R-:W-:-:S04]  /*d860*/  FFMA R8, R31, R6, R8 ;  /* 0x000000061f087223 */ /* 0x010fc80000000008 */
[----:B------:R2:W-:Y:S01]  /*d870*/  STL [R46+0x1c00], R39 ;  /* 0x001c00272e007387 */ /* 0x0005e20000100800 */
[----:B------:R-:W-:-:S05]  /*d880*/  FFMA R8, R34, R5, R8 ;  /* 0x0000000522087223 */ /* 0x000fca0000000008 */
[----:B------:R2:W-:Y:S02]  /*d890*/  STL [R46+0x2000], R8 ;  /* 0x002000082e007387 */ /* 0x0005e40000100800 */
.L_x_292:
[----:B------:R-:W-:Y:S01]  /*d8a0*/  ISETP.GE.U32.AND P1, PT, R29, 0xf, PT ;  /* 0x0000000f1d00780c */ /* 0x000fe20003f26070 */
[----:B012---:R-:W-:Y:S01]  /*d8b0*/  HFMA2 R8, -RZ, RZ, 0, 0 ;  /* 0x00000000ff087431 */ /* 0x007fe200000001ff */
[----:B------:R-:W-:Y:S02]  /*d8c0*/  LOP3.LUT R9, R35, 0xf, RZ, 0xc0, !PT ;  /* 0x0000000f23097812 */ /* 0x000fe400078ec0ff */
[----:B---3--:R-:W-:Y:S02]  /*d8d0*/  MOV R6, RZ ;  /* 0x000000ff00067202 */ /* 0x008fe40000000f00 */
[----:B------:R-:W-:-:S07]  /*d8e0*/  ISETP.NE.AND P3, PT, R9, RZ, PT ;  /* 0x000000ff0900720c */ /* 0x000fce0003f65270 */
[----:B------:R-:W-:Y:S06]  /*d8f0*/  @!P1 BRA `(.L_x_295) ;  /* 0x0000000000a89947 */ /* 0x000fec0003800000 */
[----:B----4-:R-:W-:Y:S02]  /*d900*/  IADD3 R4, P1, PT, R0, 0x20, RZ ;  /* 0x0000002000047810 */ /* 0x010fe40007f3e0ff */
[----:B------:R-:W-:Y:S02]  /*d910*/  LOP3.LUT R6, R35, 0x7ffffff0, RZ, 0xc0, !PT ;  /* 0x7ffffff023067812 */ /* 0x000fe400078ec0ff */
[----:B------:R-:W-:Y:S02]  /*d920*/  MOV R8, RZ ;  /* 0x000000ff00087202 */ /* 0x000fe40000000f00 */
[----:B------:R-:W-:Y:S02]  /*d930*/  IADD3.X R5, PT, PT, RZ, R3, RZ, P1, !PT ;  /* 0x00000003ff057210 */ /* 0x000fe40000ffe4ff */
[----:B------:R-:W-:-:S07]  /*d940*/  IADD3 R11, PT, PT, -R6, RZ, RZ ;  /* 0x000000ff060b7210 */ /* 0x000fce0007ffe1ff */
.L_x_296:
        /* <DEDUP_REMOVED lines=37> */
.L_x_295:
[----:B------:R-:W-:Y:S05]  /*dba0*/  @!P3 BRA `(.L_x_297) ;  /* 0x0000000000fcb947 */ /* 0x000fea0003800000 */
[----:B------:R-:W4:Y:S01]  /*dbb0*/  LDCU.64 UR4, c[0x0][0x388] ;  /* 0x00007100ff0477ac */ /* 0x000f220008000a00 */
[----:B------:R-:W-:Y:S02]  /*dbc0*/  ISETP.GE.U32.AND P2, PT, R9, 0x8, PT ;  /* 0x000000080900780c */ /* 0x000fe40003f46070 */
[----:B----4-:R-:W-:-:S04]  /*dbd0*/  IADD3 R4, P1, PT, R36, UR4, RZ ;  /* 0x0000000424047c10 */ /* 0x010fc8000ff3e0ff */
[----:B------:R-:W-:-:S07]  /*dbe0*/  IADD3.X R5, PT, PT, R37, UR5, RZ, P1, !PT ;  /* 0x0000000525057c10 */ /* 0x000fce0008ffe4ff */
[----:B------:R-:W-:Y:S05]  /*dbf0*/  @!P2 BRA `(.L_x_298) ;  /* 0x000000000048a947 */ /* 0x000fea0003800000 */
        /* <DEDUP_REMOVED lines=18> */
.L_x_298:
        /* <DEDUP_REMOVED lines=15> */
.L_x_299:
[----:B------:R-:W-:Y:S05]  /*de10*/  @!P1 BRA `(.L_x_297) ;  /* 0x0000000000609947 */ /* 0x000fea0003800000 */
[----:B------:R-:W-:Y:S02]  /*de20*/  MOV R4, R36 ;  /* 0x0000002400047202 */ /* 0x000fe40000000f00 */
[----:B------:R-:W-:-:S03]  /*de30*/  MOV R5, R37 ;  /* 0x0000002500057202 */ /* 0x000fc60000000f00 */
[----:B------:R-:W-:-:S03]  /*de40*/  IMAD.WIDE.U32 R6, R6, 0x4, R4 ;  /* 0x0000000406067825 */ /* 0x000fc600078e0004 */
[----:B------:R-:W-:-:S04]  /*de50*/  IADD3 R4, P0, PT, R6, UR4, RZ ;  /* 0x0000000406047c10 */ /* 0x000fc8000ff1e0ff */
[----:B------:R-:W-:-:S05]  /*de60*/  IADD3.X R5, PT, PT, R7, UR5, RZ, P0, !PT ;  /* 0x0000000507057c10 */ /* 0x000fca00087fe4ff */
[----:B------:R-:W2:Y:S01]  /*de70*/  LDG.E R3, desc[UR6][R4.64] ;  /* 0x0000000604037981 */ /* 0x000ea2000c1e1900 */
[----:B------:R-:W-:Y:S02]  /*de80*/  IADD3 R35, PT, PT, -R35, 0x1, RZ ;  /* 0x0000000123237810 */ /* 0x000fe40007ffe1ff */
[----:B------:R-:W-:Y:S02]  /*de90*/  IADD3 R0, P0, PT, R4, 0x4, RZ ;  /* 0x0000000404007810 */ /* 0x000fe40007f1e0ff */
[----:B------:R-:W-:Y:S02]  /*dea0*/  ISETP.NE.AND P1, PT, R35, RZ, PT ;  /* 0x000000ff2300720c */ /* 0x000fe40003f25270 */
[----:B------:R-:W-:Y:S01]  /*deb0*/  IADD3.X R6, PT, PT, RZ, R5, RZ, P0, !PT ;  /* 0x00000005ff067210 */ /* 0x000fe200007fe4ff */
[----:B--2---:R-:W-:-:S10]  /*dec0*/  FFMA R8, R3, R3, R8 ;  /* 0x0000000303087223 */ /* 0x004fd40000000008 */
[----:B------:R-:W-:Y:S05]  /*ded0*/  @!P1 BRA `(.L_x_297) ;  /* 0x0000000000309947 */ /* 0x000fea0003800000 */
[----:B------:R-:W-:Y:S02]  /*dee0*/  MOV R4, R0 ;  /* 0x0000000000047202 */ /* 0x000fe40000000f00 */
[----:B------:R-:W-:-:S07]  /*def0*/  MOV R0, R35 ;  /* 0x0000002300007202 */ /* 0x000fce0000000f00 */
.L_x_300:
[----:B------:R-:W-:-:S05]  /*df00*/  MOV R5, R6 ;  /* 0x0000000600057202 */ /* 0x000fca0000000f00 */
[----:B------:R0:W2:Y:S01]  /*df10*/  LDG.E R3, desc[UR6][R4.64] ;  /* 0x0000000604037981 */ /* 0x0000a2000c1e1900 */
[----:B------:R-:W-:-:S04]  /*df20*/  IADD3 R0, PT, PT, R0, 0x1, RZ ;  /* 0x0000000100007810 */ /* 0x000fc80007ffe0ff */
[----:B------:R-:W-:Y:S02]  /*df30*/  ISETP.NE.AND P0, PT, R0, RZ, PT ;  /* 0x000000ff0000720c */ /* 0x000fe40003f05270 */
[----:B0-----:R-:W-:-:S04]  /*df40*/  IADD3 R4, P1, PT, R4, 0x4, RZ ;  /* 0x0000000404047810 */ /* 0x001fc80007f3e0ff */
[----:B------:R-:W-:Y:S01]  /*df50*/  IADD3.X R6, PT, PT, RZ, R6, RZ, P1, !PT ;  /* 0x00000006ff067210 */ /* 0x000fe20000ffe4ff */
[----:B--2---:R-:W-:-:S06]  /*df60*/  FFMA R8, R3, R3, R8 ;  /* 0x0000000303087223 */ /* 0x004fcc0000000008 */
[----:B------:R-:W-:Y:S05]  /*df70*/  @P0 BRA `(.L_x_300) ;  /* 0xfffffffc00e00947 */ /* 0x000fea000383ffff */
[----:B------:R-:W-:Y:S05]  /*df80*/  BRA `(.L_x_297) ;  /* 0x0000000000047947 */ /* 0x000fea0003800000 */
.L_x_289:
[----:B-1----:R-:W-:-:S07]  /*df90*/  HFMA2 R8, -RZ, RZ, 0, 0 ;  /* 0x00000000ff087431 */ /* 0x002fce00000001ff */
.L_x_297:
[----:B------:R-:W4:Y:S01]  /*dfa0*/  LDCU.128 UR8, c[0x0][0x390] ;  /* 0x00007200ff0877ac */ /* 0x000f220008000c00 */
[----:B------:R-:W-:Y:S01]  /*dfb0*/  IADD3 R0, PT, PT, R8, -0xd000000, RZ ;  /* 0xf300000008007810 */ /* 0x000fe20007ffe0ff */
[----:B------:R0:W1:Y:S01]  /*dfc0*/  MUFU.RSQ R3, R8 ;  /* 0x0000000800037308 */ /* 0x0000620000001400 */
[----:B------:R-:W-:Y:S01]  /*dfd0*/  BSSY.RECONVERGENT B0, `(.L_x_301) ;  /* 0x0000010000007945 */ /* 0x000fe20003800200 */
[----:B------:R-:W-:Y:S02]  /*dfe0*/  FSETP.GEU.AND P0, PT, |R38|, 1.0000000116860974231e-07, PT ;  /* 0x33d6bf952600780b */ /* 0x000fe40003f0e200 */
[----:B------:R-:W-:Y:S02]  /*dff0*/  ISETP.GT.U32.AND P1, PT, R0, 0x727fffff, PT ;  /* 0x727fffff0000780c */ /* 0x000fe40003f24070 */
[C---:B----4-:R-:W-:Y:S02]  /*e000*/  IADD3 R4, P3, PT, R36.reuse, UR8, RZ ;  /* 0x0000000824047c10 */ /* 0x050fe4000ff7e0ff */
[----:B---3--:R-:W-:-:S02]  /*e010*/  IADD3 R6, P2, PT, R36, UR10, RZ ;  /* 0x0000000a24067c10 */ /* 0x008fc4000ff5e0ff */
[C---:B------:R-:W-:Y:S02]  /*e020*/  IADD3.X R5, PT, PT, R37.reuse, UR9, RZ, P3, !PT ;  /* 0x0000000925057c10 */ /* 0x040fe40009ffe4ff */
[----:B------:R-:W-:-:S05]  /*e030*/  IADD3.X R7, PT, PT, R37, UR11, RZ, P2, !PT ;  /* 0x0000000b25077c10 */ /* 0x000fca00097fe4ff */
[----:B01----:R-:W-:Y:S05]  /*e040*/  @!P1 BRA `(.L_x_302) ;  /* 0x0000000000109947 */ /* 0x003fea0003800000 */
[----:B------:R-:W-:-:S07]  /*e050*/  MOV R17, 0xe070 ;  /* 0x0000e07000117802 */ /* 0x000fce0000000f00 */
[----:B------:R-:W-:Y:S05]  /*e060*/  CALL.REL.NOINC `($__internal_1_$__cuda_sm20_sqrt_rn_f32_slowpath) ;  /* 0x0000006c00ec7944 */ /* 0x000fea0003c00000 */
[----:B------:R-:W-:Y:S01]  /*e070*/  MOV R9, R16 ;  /* 0x0000001000097202 */ /* 0x000fe20000000f00 */
[----:B------:R-:W-:Y:S06]  /*e080*/  BRA `(.L_x_303) ;  /* 0x0000000000107947 */ /* 0x000fec0003800000 */
.L_x_302:
[C---:B------:R-:W-:Y:S01]  /*e090*/  FMUL.FTZ R9, R3.reuse, R8 ;  /* 0x0000000803097220 */ /* 0x040fe20000410000 */
[----:B------:R-:W-:-:S03]  /*e0a0*/  FMUL.FTZ R0, R3, 0.5 ;  /* 0x3f00000003007820 */ /* 0x000fc60000410000 */
[----:B------:R-:W-:-:S04]  /*e0b0*/  FFMA R8, -R9, R9, R8 ;  /* 0x0000000909087223 */ /* 0x000fc80000000108 */
[----:B------:R-:W-:-:S07]  /*e0c0*/  FFMA R9, R8, R0, R9 ;  /* 0x0000000008097223 */ /* 0x000fce0000000009 */
.L_x_303:
[----:B------:R-:W-:Y:S05]  /*e0d0*/  BSYNC.RECONVERGENT B0 ;  /* 0x0000000000007941 */ /* 0x000fea0003800200 */
.L_x_301:
[----:B------:R-:W-:Y:S01]  /*e0e0*/  HFMA2 R3, -RZ, RZ, 0, 0 ;  /* 0x00000000ff037431 */ /* 0x000fe200000001ff */
[----:B------:R-:W-:Y:S01]  /*e0f0*/  FMNMX R9, R9, 1.0000000116860974231e-07, !PT ;  /* 0x33d6bf9509097809 */ /* 0x000fe20007800000 */
[----:B------:R-:W-:Y:S06]  /*e100*/  @P0 BRA `(.L_x_304) ;  /* 0x00000008001c0947 */ /* 0x000fec0003800000 */
[----:B------:R-:W0:Y:S02]  /*e110*/  LDC R24, c[0x0][0x3b8] ;  /* 0x0000ee00ff187b82 */ /* 0x000e240000000800 */
[----:B0-----:R-:W-:-:S13]  /*e120*/  ISETP.GE.AND P0, PT, R24, 0x1, PT ;  /* 0x000000011800780c */ /* 0x001fda0003f06270 */
[----:B------:R-:W-:Y:S05]  /*e130*/  @!P0 BRA `(.L_x_305) ;  /* 0x0000003800108947 */ /* 0x000fea0003800000 */
[C---:B------:R-:W-:Y:S02]  /*e140*/  IADD3 R0, PT, PT, R24.reuse, -0x1, RZ ;  /* 0xffffffff18007810 */ /* 0x040fe40007ffe0ff */
[----:B------:R-:W-:Y:S02]  /*e150*/  LOP3.LUT R25, R24, 0xf, RZ, 0xc0, !PT ;  /* 0x0000000f18197812 */ /* 0x000fe400078ec0ff */
[----:B------:R-:W-:Y:S02]  /*e160*/  ISETP.GE.U32.AND P2, PT, R0, 0xf, PT ;  /* 0x0000000f0000780c */ /* 0x000fe40003f46070 */
[----:B------:R-:W-:Y:S02]  /*e170*/  ISETP.NE.AND P1, PT, R25, RZ, PT ;  /* 0x000000ff1900720c */ /* 0x000fe40003f25270 */
[----:B------:R-:W-:-:S09]  /*e180*/  MOV R0, RZ ;  /* 0x000000ff00007202 */ /* 0x000fd20000000f00 */
        /* <DEDUP_REMOVED lines=8> */
.L_x_307:
[----:B------:R-:W2:Y:S04]  /*e210*/  LDL.128 R8, [R2+-0x20] ;  /* 0xffffe00002087983 */ /* 0x000ea80000100c00 */
[----:B------:R-:W3:Y:S04]  /*e220*/  LDL.128 R12, [R2+-0x10] ;  /* 0xfffff000020c7983 */ /* 0x000ee80000100c00 */
[----:B------:R-:W4:Y:S04]  /*e230*/  LDL.128 R16, [R2] ;  /* 0x0000000002107983 */ /* 0x000f280000100c00 */
[----:B------:R0:W5:Y:S01]  /*e240*/  LDL.128 R20, [R2+0x10] ;  /* 0x0000100002147983 */ /* 0x0001620000100c00 */
[----:B------:R-:W-:-:S04]  /*e250*/  IADD3 R26, PT, PT, R26, 0x10, RZ ;  /* 0x000000101a1a7810 */ /* 0x000fc80007ffe0ff */
[----:B------:R-:W-:Y:S02]  /*e260*/  ISETP.NE.AND P3, PT, R26, RZ, PT ;  /* 0x000000ff1a00720c */ /* 0x000fe40003f65270 */
[----:B0-----:R-:W-:Y:S01]  /*e270*/  IADD3 R2, PT, PT, R2, 0x40, RZ ;  /* 0x0000004002027810 */ /* 0x001fe20007ffe0ff */
[-C--:B--2---:R-:W-:Y:S01]  /*e280*/  FMUL R27, R8, R33.reuse ;  /* 0x00000021081b7220 */ /* 0x084fe20000400000 */
[-C--:B------:R-:W-:Y:S01]  /*e290*/  FMUL R29, R9, R33.reuse ;  /* 0x00000021091d7220 */ /* 0x080fe20000400000 */
[-C--:B------:R-:W-:Y:S01]  /*e2a0*/  FMUL R11, R11, R33.reuse ;  /* 0x000000210b0b7220 */ /* 0x080fe20000400000 */
[----:B------:R-:W-:Y:S01]  /*e2b0*/  MOV R8, R30 ;  /* 0x0000001e00087202 */ /* 0x000fe20000000f00 */
[----:B---3--:R-:W-:Y:S01]  /*e2c0*/  FMUL R13, R13, R33 ;  /* 0x000000210d0d7220 */ /* 0x008fe20000400000 */
[----:B------:R-:W-:Y:S01]  /*e2d0*/  MOV R9, R35 ;  /* 0x0000002300097202 */ /* 0x000fe20000000f00 */
[-C--:B------:R-:W-:Y:S01]  /*e2e0*/  FMUL R31, R10, R33.reuse ;  /* 0x000000210a1f7220 */ /* 0x080fe20000400000 */
[-C--:B------:R-:W-:Y:S01]  /*e2f0*/  FMUL R39, R14, R33.reuse ;  /* 0x000000210e277220 */ /* 0x080fe20000400000 */
[-C--:B------:R-:W-:Y:S01]  /*e300*/  FMUL R15, R15, R33.reuse ;  /* 0x000000210f0f7220 */ /* 0x080fe20000400000 */
[-C--:B----4-:R-:W-:Y:S01]  /*e310*/  FMUL R17, R17, R33.reuse ;  /* 0x0000002111117220 */ /* 0x090fe20000400000 */
[----:B------:R0:W-:Y:S01]  /*e320*/  STG.E desc[UR6][R8.64+-0x20], R27 ;  /* 0xffffe01b08007986 */ /* 0x0001e2000c101906 */
[-C--:B------:R-:W-:Y:S01]  /*e330*/  FMUL R19, R19, R33.reuse ;  /* 0x0000002113137220 */ /* 0x080fe20000400000 */
[-C--:B-----5:R-:W-:Y:S01]  /*e340*/  FMUL R21, R21, R33.reuse ;  /* 0x0000002115157220 */ /* 0x0a0fe20000400000 */
[-C--:B------:R-:W-:Y:S01]  /*e350*/  FMUL R23, R23, R33.reuse ;  /* 0x0000002117177220 */ /* 0x080fe20000400000 */
[----:B------:R1:W-:Y:S01]  /*e360*/  STG.E desc[UR6][R8.64+-0x1c], R29 ;  /* 0xffffe41d08007986 */ /* 0x0003e2000c101906 */
[----:B------:R-:W-:Y:S01]  /*e370*/  FMUL R35, R12, R33 ;  /* 0x000000210c237220 */ /* 0x000fe20000400000 */
[----:B------:R-:W-:-:S02]  /*e380*/  IADD3 R30, P4, PT, R8, 0x40, RZ ;  /* 0x00000040081e7810 */ /* 0x000fc40007f9e0ff */
[----:B------:R2:W-:Y:S04]  /*e390*/  STG.E desc[UR6][R8.64+-0x14], R11 ;  /* 0xffffec0b08007986 */ /* 0x0005e8000c101906 */
[----:B------:R3:W-:Y:S01]  /*e3a0*/  STG.E desc[UR6][R8.64+-0xc], R13 ;  /* 0xfffff40d08007986 */ /* 0x0007e2000c101906 */
[-C--:B0-----:R-:W-:Y:S01]  /*e3b0*/  FMUL R27, R16, R33.reuse ;  /* 0x00000021101b7220 */ /* 0x081fe20000400000 */
[-C--:B-1----:R-:W-:Y:S02]  /*e3c0*/  FMUL R29, R18, R33.reuse ;  /* 0x00000021121d7220 */ /* 0x082fe40000400000 */
[----:B------:R-:W-:Y:S01]  /*e3d0*/  STG.E desc[UR6][R8.64+-0x18], R31 ;  /* 0xffffe81f08007986 */ /* 0x000fe2000c101906 */
[----:B--2---:R-:W-:-:S03]  /*e3e0*/  FMUL R11, R20, R33 ;  /* 0x00000021140b7220 */ /* 0x004fc60000400000 */
[----:B------:R-:W-:Y:S01]  /*e3f0*/  STG.E desc[UR6][R8.64+-0x8], R39 ;  /* 0xfffff82708007986 */ /* 0x000fe2000c101906 */
[----:B---3--:R-:W-:-:S03]  /*e400*/  FMUL R13, R22, R33 ;  /* 0x00000021160d7220 */ /* 0x008fc60000400000 */
[----:B------:R-:W-:Y:S04]  /*e410*/  STG.E desc[UR6][R8.64+-0x4], R15 ;  /* 0xfffffc0f08007986 */ /* 0x000fe8000c101906 */
        /* <DEDUP_REMOVED lines=8> */
[----:B------:R0:W-:Y:S02]  /*e4a0*/  STG.E desc[UR6][R8.64+-0x10], R35 ;  /* 0xfffff02308007986 */ /* 0x0001e4000c101906 */
[----:B0-----:R-:W-:Y:S01]  /*e4b0*/  IADD3.X R35, PT, PT, RZ, R9, RZ, P4, !PT ;  /* 0x00000009ff237210 */ /* 0x001fe200027fe4ff */
[----:B------:R-:W-:Y:S06]  /*e4c0*/  @P3 BRA `(.L_x_307) ;  /* 0xfffffffc00503947 */ /* 0x000fec000383ffff */
.L_x_306:
[----:B------:R-:W-:Y:S05]  /*e4d0*/  @!P1 BRA `(.L_x_308) ;  /* 0x0000002c00949947 */ /* 0x000fea0003800000 */
[----:B------:R-:W-:Y:S02]  /*e4e0*/  ISETP.GE.U32.AND P3, PT, R25, 0x8, PT ;  /* 0x000000081900780c */ /* 0x000fe40003f66070 */
[----:B------:R-:W-:-:S04]  /*e4f0*/  LOP3.LUT R18, R24, 0x7, RZ, 0xc0, !PT ;  /* 0x0000000718127812 */ /* 0x000fc800078ec0ff */
[----:B------:R-:W-:-:S07]  /*e500*/  ISETP.NE.AND P4, PT, R18, RZ, PT ;  /* 0x000000ff1200720c */ /* 0x000fce0003f85270 */
[----:B------:R-:W-:Y:S06]  /*e510*/  @!P3 BRA `(.L_x_309) ;  /* 0x000000000054b947 */ /* 0x000fec0003800000 */
[----:B------:R-:W-:-:S05]  /*e520*/  LEA R2, R0, R1, 0x2 ;  /* 0x0000000100027211 */ /* 0x000fca00078e10ff */
[----:B------:R-:W2:Y:S04]  /*e530*/  LDL.128 R8, [R2+0x1c00] ;  /* 0x001c000002087983 */ /* 0x000ea80000100c00 */
[----:B------:R-:W3:Y:S01]  /*e540*/  LDL.128 R12, [R2+0x1c10] ;  /* 0x001c1000020c7983 */ /* 0x000ee20000100c00 */
[C---:B------:R-:W-:Y:S01]  /*e550*/  IMAD.WIDE.U32 R16, R0.reuse, 0x4, R6 ;  /* 0x0000000400107825 */ /* 0x040fe200078e0006 */
[----:B------:R-:W-:-:S03]  /*e560*/  IADD3 R0, PT, PT, R0, 0x8, RZ ;  /* 0x0000000800007810 */ /* 0x000fc60007ffe0ff */
[----:B--2---:R-:W-:Y:S01]  /*e570*/  FMUL R19, R8, R33 ;  /* 0x0000002108137220 */ /* 0x004fe20000400000 */
[C---:B------:R-:W-:Y:S01]  /*e580*/  FMUL R9, R33.reuse, R9 ;  /* 0x0000000921097220 */ /* 0x040fe20000400000 */
[C---:B------:R-:W-:Y:S01]  /*e590*/  FMUL R21, R33.reuse, R10 ;  /* 0x0000000a21157220 */ /* 0x040fe20000400000 */
[C---:B------:R-:W-:Y:S01]  /*e5a0*/  FMUL R11, R33.reuse, R11 ;  /* 0x0000000b210b7220 */ /* 0x040fe20000400000 */
[----:B---3--:R-:W-:Y:S01]  /*e5b0*/  FMUL R23, R12, R33 ;  /* 0x000000210c177220 */ /* 0x008fe20000400000 */
[C---:B------:R-:W-:Y:S01]  /*e5c0*/  FMUL R13, R33.reuse, R13 ;  /* 0x0000000d210d7220 */ /* 0x040fe20000400000 */
[C---:B------:R-:W-:Y:S01]  /*e5d0*/  FMUL R27, R33.reuse, R14 ;  /* 0x0000000e211b7220 */ /* 0x040fe20000400000 */
[----:B------:R-:W-:Y:S01]  /*e5e0*/  FMUL R15, R33, R15 ;  /* 0x0000000f210f7220 */ /* 0x000fe20000400000 */
[----:B------:R0:W-:Y:S04]  /*e5f0*/  STG.E desc[UR6][R16.64], R19 ;  /* 0x0000001310007986 */ /* 0x0001e8000c101906 */
[----:B------:R0:W-:Y:S04]  /*e600*/  STG.E desc[UR6][R16.64+0x4], R9 ;  /* 0x0000040910007986 */ /* 0x0001e8000c101906 */
[----:B------:R0:W-:Y:S04]  /*e610*/  STG.E desc[UR6][R16.64+0x8], R21 ;  /* 0x0000081510007986 */ /* 0x0001e8000c101906 */
[----:B------:R0:W-:Y:S04]  /*e620*/  STG.E desc[UR6][R16.64+0xc], R11 ;  /* 0x00000c0b10007986 */ /* 0x0001e8000c101906 */
[----:B------:R0:W-:Y:S04]  /*e630*/  STG.E desc[UR6][R16.64+0x10], R23 ;  /* 0x0000101710007986 */ /* 0x0001e8000c101906 */
[----:B------:R0:W-:Y:S04]  /*e640*/  STG.E desc[UR6][R16.64+0x14], R13 ;  /* 0x0000140d10007986 */ /* 0x0001e8000c101906 */
[----:B------:R0:W-:Y:S04]  /*e650*/  STG.E desc[UR6][R16.64+0x18], R27 ;  /* 0x0000181b10007986 */ /* 0x0001e8000c101906 */
[----:B------:R0:W-:Y:S02]  /*e660*/  STG.E desc[UR6][R16.64+0x1c], R15 ;  /* 0x00001c0f10007986 */ /* 0x0001e4000c101906 */
.L_x_309:
[----:B------:R-:W-:Y:S05]  /*e670*/  @!P4 BRA `(.L_x_308) ;  /* 0x0000002c002cc947 */ /* 0x000fea0003800000 */
[----:B------:R-:W-:Y:S02]  /*e680*/  ISETP.GE.U32.AND P3, PT, R18, 0x4, PT ;  /* 0x000000041200780c */ /* 0x000fe40003f66070 */
[----:B------:R-:W-:-:S04]  /*e690*/  LOP3.LUT R12, R24, 0x3, RZ, 0xc0, !PT ;  /* 0x00000003180c7812 */ /* 0x000fc800078ec0ff */
[----:B------:R-:W-:-:S07]  /*e6a0*/  ISETP.NE.AND P4, PT, R12, RZ, PT ;  /* 0x000000ff0c00720c */ /* 0x000fce0003f85270 */
[----:B------:R-:W-:Y:S06]  /*e6b0*/  @!P3 BRA `(.L_x_310) ;  /* 0x000000000030b947 */ /* 0x000fec0003800000 */
[----:B------:R-:W-:-:S06]  /*e6c0*/  LEA R8, R0, R1, 0x2 ;  /* 0x0000000100087211 */ /* 0x000fcc00078e10ff */
[----:B0-----:R-:W2:Y:S01]  /*e6d0*/  LDL.128 R8, [R8+0x1c00] ;  /* 0x001c000008087983 */ /* 0x001ea20000100c00 */
[C---:B------:R-:W-:Y:S01]  /*e6e0*/  IMAD.WIDE.U32 R6, R0.reuse, 0x4, R6 ;  /* 0x0000000400067825 */ /* 0x040fe200078e0006 */
[----:B------:R-:W-:-:S03]  /*e6f0*/  IADD3 R0, PT, PT, R0, 0x4, RZ ;  /* 0x0000000400007810 */ /* 0x000fc60007ffe0ff */
[----:B--2---:R-:W-:Y:S01]  /*e700*/  FMUL R13, R8, R33 ;  /* 0x00000021080d7220 */ /* 0x004fe20000400000 */
[C---:B------:R-:W-:Y:S01]  /*e710*/  FMUL R9, R33.reuse, R9 ;  /* 0x0000000921097220 */ /* 0x040fe20000400000 */
[C---:B------:R-:W-:Y:S01]  /*e720*/  FMUL R15, R33.reuse, R10 ;  /* 0x0000000a210f7220 */ /* 0x040fe20000400000 */
[----:B------:R-:W-:Y:S02]  /*e730*/  FMUL R11, R33, R11 ;  /* 0x0000000b210b7220 */ /* 0x000fe40000400000 */
[----:B------:R1:W-:Y:S04]  /*e740*/  STG.E desc[UR6][R6.64], R13 ;  /* 0x0000000d06007986 */ /* 0x0003e8000c101906 */
[----:B------:R1:W-:Y:S04]  /*e750*/  STG.E desc[UR6][R6.64+0x4], R9 ;  /* 0x0000040906007986 */ /* 0x0003e8000c101906 */
[----:B------:R1:W-:Y:S04]  /*e760*/  STG.E desc[UR6][R6.64+0x8], R15 ;  /* 0x0000080f06007986 */ /* 0x0003e8000c101906 */
[----:B------:R1:W-:Y:S02]  /*e770*/  STG.E desc[UR6][R6.64+0xc], R11 ;  /* 0x00000c0b06007986 */ /* 0x0003e4000c101906 */
.L_x_310:
[----:B------:R-:W-:Y:S05]  /*e780*/  @!P4 BRA `(.L_x_308) ;  /* 0x0000002800e8c947 */ /* 0x000fea0003800000 */
[----:B------:R-:W-:Y:S01]  /*e790*/  LEA R8, R0, R1, 0x2 ;  /* 0x0000000100087211 */ /* 0x000fe200078e10ff */
[----:B------:R-:W2:Y:S04]  /*e7a0*/  LDCU.64 UR4, c[0x0][0x398] ;  /* 0x00007300ff0477ac */ /* 0x000ea80008000a00 */
[----:B------:R-:W0:Y:S01]  /*e7b0*/  LDL R2, [R8+0x1c00] ;  /* 0x001c000008027983 */ /* 0x000e220000100800 */
[----:B-1----:R-:W-:Y:S02]  /*e7c0*/  MOV R6, R36 ;  /* 0x0000002400067202 */ /* 0x002fe40000000f00 */
[----:B------:R-:W-:Y:S02]  /*e7d0*/  MOV R7, R37 ;  /* 0x0000002500077202 */ /* 0x000fe40000000f00 */
[----:B------:R-:W-:Y:S01]  /*e7e0*/  IADD3 R12, PT, PT, -R12, 0x1, RZ ;  /* 0x000000010c0c7810 */ /* 0x000fe20007ffe1ff */
[----:B------:R-:W-:-:S03]  /*e7f0*/  IMAD.WIDE.U32 R6, R0, 0x4, R6 ;  /* 0x0000000400067825 */ /* 0x000fc600078e0006 */
[----:B------:R-:W-:Y:S02]  /*e800*/  ISETP.NE.AND P4, PT, R12, RZ, PT ;  /* 0x000000ff0c00720c */ /* 0x000fe40003f85270 */
[----:B--2---:R-:W-:-:S04]  /*e810*/  IADD3 R6, P3, PT, R6, UR4, RZ ;  /* 0x0000000406067c10 */ /* 0x004fc8000ff7e0ff */
[----:B------:R-:W-:Y:S02]  /*e820*/  IADD3.X R7, PT, PT, R7, UR5, RZ, P3, !PT ;  /* 0x0000000507077c10 */ /* 0x000fe40009ffe4ff */
[----:B------:R-:W-:Y:S01]  /*e830*/  IADD3 R0, P3, PT, R6, 0x4, RZ ;  /* 0x0000000406007810 */ /* 0x000fe20007f7e0ff */
[----:B0-----:R-:W-:-:S03]  /*e840*/  FMUL R9, R2, R33 ;  /* 0x0000002102097220 */ /* 0x001fc60000400000 */
[----:B------:R-:W-:Y:S02]  /*e850*/  IADD3.X R2, PT, PT, RZ, R7, RZ, P3, !PT ;  /* 0x00000007ff027210 */ /* 0x000fe40001ffe4ff */
[----:B------:R4:W-:Y:S01]  /*e860*/  STG.E desc[UR6][R6.64], R9 ;  /* 0x0000000906007986 */ /* 0x0009e2000c101906 */
[----:B------:R-:W-:Y:S06]  /*e870*/  @!P4 BRA `(.L_x_308) ;  /* 0x0000002800acc947 */ /* 0x000fec0003800000 */
[----:B------:R-:W-:Y:S02]  /*e880*/  MOV R10, R0 ;  /* 0x00000000000a7202 */ /* 0x000fe40000000f00 */
[----:B------:R-:W-:Y:S02]  /*e890*/  IADD3 R8, PT, PT, R8, 0x1c04, RZ ;  /* 0x00001c0408087810 */ /* 0x000fe40007ffe0ff */
[----:B------:R-:W-:Y:S02]  /*e8a0*/  MOV R11, R2 ;  /* 0x00000002000b7202 */ /* 0x000fe40000000f00 */
[----:B------:R-:W-:-:S07]  /*e8b0*/  MOV R0, R12 ;  /* 0x0000000c00007202 */ /* 0x000fce0000000f00 */
.L_x_311:
[----:B0-----:R0:W2:Y:S01]  /*e8c0*/  LDL R2, [R8] ;  /* 0x0000000008027983 */ /* 0x0010a20000100800 */
[----:B----4-:R-:W-:Y:S02]  /*e8d0*/  MOV R6, R10 ;  /* 0x0000000a00067202 */ /* 0x010fe40000000f00 */
[----:B------:R-:W-:Y:S02]  /*e8e0*/  MOV R7, R11 ;  /* 0x0000000b00077202 */ /* 0x000fe40000000f00 */
[----:B------:R-:W-:Y:S02]  /*e8f0*/  IADD3 R0, PT, PT, R0, 0x1, RZ ;  /* 0x0000000100007810 */ /* 0x000fe40007ffe0ff */
[----:B------:R-:W-:Y:S02]  /*e900*/  IADD3 R10, P4, PT, R10, 0x4, RZ ;  /* 0x000000040a0a7810 */ /* 0x000fe40007f9e0ff */
[----:B------:R-:W-:Y:S02]  /*e910*/  ISETP.NE.AND P3, PT, R0, RZ, PT ;  /* 0x000000ff0000720c */ /* 0x000fe40003f65270 */
[----:B0-----:R-:W-:-:S02]  /*e920*/  IADD3 R8, PT, PT, R8, 0x4, RZ ;  /* 0x0000000408087810 */ /* 0x001fc40007ffe0ff */
[----:B------:R-:W-:Y:S01]  /*e930*/  IADD3.X R11, PT, PT, RZ, R11, RZ, P4, !PT ;  /* 0x0000000bff0b7210 */ /* 0x000fe200027fe4ff */
[----:B--2---:R-:W-:-:S05]  /*e940*/  FMUL R9, R2, R33 ;  /* 0x0000002102097220 */ /* 0x004fca0000400000 */
[----:B------:R0:W-:Y:S03]  /*e950*/  STG.E desc[UR6][R6.64], R9 ;  /* 0x0000000906007986 */ /* 0x0001e6000c101906 */
[----:B------:R-:W-:Y:S05]  /*e960*/  @P3 BRA `(.L_x_311) ;  /* 0xfffffffc00d43947 */ /* 0x000fea000383ffff */
[----:B------:R-:W-:Y:S05]  /*e970*/  BRA `(.L_x_308) ;  /* 0x00000028006c7947 */ /* 0x000fea0003800000 */
.L_x_304:
        /* <DEDUP_REMOVED lines=13> */
.L_x_314:
[----:B------:R-:W-:Y:S01]  /*ea50*/  MOV R10, R16 ;  /* 0x00000010000a7202 */ /* 0x000fe20000000f00 */
[----:B------:R-:W-:Y:S06]  /*ea60*/  BRA `(.L_x_315) ;  /* 0x0000000000107947 */ /* 0x000fec0003800000 */
.L_x_313:
[C---:B0-----:R-:W-:Y:S01]  /*ea70*/  FMUL.FTZ R10, R0.reuse, UR4 ;  /* 0x00000004000a7c20 */ /* 0x041fe20008410000 */
[----:B------:R-:W-:-:S03]  /*ea80*/  FMUL.FTZ R0, R0, 0.5 ;  /* 0x3f00000000007820 */ /* 0x000fc60000410000 */
[----:B------:R-:W-:-:S04]  /*ea90*/  FFMA R11, -R10, R10, UR4 ;  /* 0x000000040a0b7e23 */ /* 0x000fc8000800010a */
[----:B------:R-:W-:-:S07]  /*eaa0*/  FFMA R10, R11, R0, R10 ;  /* 0x000000000b0a7223 */ /* 0x000fce000000000a */
.L_x_315:
        /* <DEDUP_REMOVED lines=8> */
[----:B0-----:R-:W-:Y:S01]  /*eb30*/  FADD R13, R11, R11 ;  /* 0x0000000b0b0d7221 */ /* 0x001fe20000000000 */
[----:B------:R-:W-:-:S03]  /*eb40*/  HFMA2 R11, -RZ, RZ, 1.75, 0 ;  /* 0x3f000000ff0b7431 */ /* 0x000fc600000001ff */
[----:B------:R-:W-:-:S05]  /*eb50*/  FMUL R13, |R0|, R13 ;  /* 0x0000000d000d7220 */ /* 0x000fca0000400200 */
[----:B------:R-:W-:Y:S02]  /*eb60*/  FSEL R15, R13, -2, !P0 ;  /* 0xc00000000d0f7808 */ /* 0x000fe40004000000 */
[----:B------:R-:W-:Y:S02]  /*eb70*/  LOP3.LUT R11, R11, 0x80000000, R0, 0xb8, !PT ;  /* 0x800000000b0b7812 */ /* 0x000fe400078eb800 */
        /* <DEDUP_REMOVED lines=8> */
[----:B------:R-:W-:Y:S02]  /*ec00*/  FFMA R14, R14, R17, -1 ;  /* 0xbf8000000e0e7423 */ /* 0x000fe40000000011 */
[----:B------:R-:W-:Y:S02]  /*ec10*/  MUFU.RCP R17, R8 ;  /* 0x0000000800117308 */ /* 0x000fe40000001000 */
        /* <DEDUP_REMOVED lines=15> */
[----:B------:R-:W-:Y:S01]  /*ed10*/  @P0 FSETP.NEU.AND P1, PT, R15, RZ, PT ;  /* 0x000000ff0f00020b */ /* 0x000fe20003f2d000 */
[----:B------:R-:W-:Y:S01]  /*ed20*/  HFMA2 R15, -RZ, RZ, 1.125, -9232 ;  /* 0x3c80f082ff0f7431 */ /* 0x000fe200000001ff */
[----:B------:R-:W-:Y:S02]  /*ed30*/  MOV R14, 0x3f800000 ;  /* 0x3f800000000e7802 */ /* 0x000fe40000000f00 */
[----:B------:R-:W-:-:S05]  /*ed40*/  @P0 FSEL R12, R12, -RZ, P1 ;  /* 0x800000ff0c0c0208 */ /* 0x000fca0000800000 */
        /* <DEDUP_REMOVED lines=13> */
[----:B0-----:R-:W-:-:S05]  /*ee20*/  FFMA R14, R13, -2, R14 ;  /* 0xc00000000d0e7823 */ /* 0x001fca000000000e */
[----:B------:R-:W-:Y:S01]  /*ee30*/  FSEL R15, R14, 1, !P0 ;  /* 0x3f8000000e0f7808 */ /* 0x000fe20004000000 */
[----:B------:R-:W-:-:S03]  /*ee40*/  FFMA R14, -R8, R17, 1 ;  /* 0x3f800000080e7423 */ /* 0x000fc60000000111 */
[--C-:B------:R-:W-:Y:S01]  /*ee50*/  LOP3.LUT R13, R15, 0x80000000, R12.reuse, 0xb8, !PT ;  /* 0x800000000f0d7812 */ /* 0x100fe200078eb80c */
[----:B------:R-:W-:Y:S01]  /*ee60*/  @!P1 FFMA R13, R12, R11, R12 ;  /* 0x0000000b0c0d9223 */ /* 0x000fe2000000000c */
[----:B------:R-:W-:-:S03]  /*ee70*/  FFMA R14, R17, R14, R17 ;  /* 0x0000000e110e7223 */ /* 0x000fc60000000011 */
[----:B------:R-:W0:Y:S01]  /*ee80*/  FCHK P0, R13, R8 ;  /* 0x000000080d007302 */ /* 0x000e220000000000 */
[----:B------:R-:W-:-:S04]  /*ee90*/  FFMA R11, R13, R14, RZ ;  /* 0x0000000e0d0b7223 */ /* 0x000fc800000000ff */
[----:B------:R-:W-:-:S04]  /*eea0*/  FFMA R12, -R8, R11, R13 ;  /* 0x0000000b080c7223 */ /* 0x000fc8000000010d */
[----:B------:R-:W-:Y:S01]  /*eeb0*/  FFMA R11, R14, R12, R11 ;  /* 0x0000000c0e0b7223 */ /* 0x000fe2000000000b */
[----:B0-----:R-:W-:Y:S06]  /*eec0*/  @!P0 BRA `(.L_x_317) ;  /* 0x0000000000108947 */ /* 0x001fec0003800000 */
[----:B------:R-:W-:Y:S02]  /*eed0*/  MOV R25, R13 ;  /* 0x0000000d00197202 */ /* 0x000fe40000000f00 */
[----:B------:R-:W-:Y:S02]  /*eee0*/  MOV R16, R8 ;  /* 0x0000000800107202 */ /* 0x000fe40000000f00 */
[----:B------:R-:W-:-:S07]  /*eef0*/  MOV R18, 0xef10 ;  /* 0x0000ef1000127802 */ /* 0x000fce0000000f00 */
[----:B------:R-:W-:Y:S05]  /*ef00*/  CALL.REL.NOINC `($__internal_2_$__cuda_sm3x_div_rn_noftz_f32_slowpath) ;  /* 0x0000006000a07944 */ /* 0x000fea0003c00000 */
.L_x_317:
[----:B------:R-:W-:Y:S05]  /*ef10*/  BSYNC.RECONVERGENT B2 ;  /* 0x0000000000027941 */ /* 0x000fea0003800200 */
.L_x_316:
[----:B------:R-:W-:Y:S01]  /*ef20*/  FFMA R0, -R0, R0, 1 ;  /* 0x3f80000000007423 */ /* 0x000fe20000000100 */
[----:B------:R-:W-:Y:S01]  /*ef30*/  FFMA R12, -R13, R13, 1 ;  /* 0x3f8000000d0c7423 */ /* 0x000fe2000000010d */
[----:B------:R-:W-:Y:S03]  /*ef40*/  BSSY.RECONVERGENT B0, `(.L_x_318) ;  /* 0x0000011000007945 */ /* 0x000fe60003800200 */
[----:B------:R-:W-:Y:S01]  /*ef50*/  FMNMX R15, R0, 1.0000000116860974231e-07, !PT ;  /* 0x33d6bf95000f7809 */ /* 0x000fe20007800000 */
[----:B------:R-:W-:-:S03]  /*ef60*/  FMUL R33, R12, R33 ;  /* 0x000000210c217220 */ /* 0x000fc60000400000 */
[----:B------:R-:W-:-:S04]  /*ef70*/  IADD3 R0, PT, PT, R15, 0x1800000, RZ ;  /* 0x018000000f007810 */ /* 0x000fc80007ffe0ff */
[----:B------:R-:W-:-:S04]  /*ef80*/  LOP3.LUT R0, R0, 0x7f800000, RZ, 0xc0, !PT ;  /* 0x7f80000000007812 */ /* 0x000fc800078ec0ff */
[----:B------:R-:W-:Y:S02]  /*ef90*/  ISETP.GT.U32.AND P0, PT, R0, 0x1ffffff, PT ;  /* 0x01ffffff0000780c */ /* 0x000fe40003f04070 */
[----:B------:R-:W-:-:S11]  /*efa0*/  MOV R0, R11 ;  /* 0x0000000b00007202 */ /* 0x000fd60000000f00 */
[----:B------:R-:W-:Y:S05]  /*efb0*/  @P0 BRA `(.L_x_319) ;  /* 0x0000000000140947 */ /* 0x000fea0003800000 */
[----:B------:R-:W-:Y:S02]  /*efc0*/  MOV R11, R15 ;  /* 0x0000000f000b7202 */ /* 0x000fe40000000f00 */
[----:B------:R-:W-:-:S07]  /*efd0*/  MOV R16, 0xeff0 ;  /* 0x0000eff000107802 */ /* 0x000fce0000000f00 */
[----:B------:R-:W-:Y:S05]  /*efe0*/  CALL.REL.NOINC `($__internal_0_$__cuda_sm20_rcp_rn_f32_slowpath) ;  /* 0x0000005c00347944 */ /* 0x000fea0003c00000 */
[----:B------:R-:W-:Y:S01]  /*eff0*/  MOV R12, R11 ;  /* 0x0000000b000c7202 */ /* 0x000fe20000000f00 */
[----:B------:R-:W-:Y:S06]  /*f000*/  BRA `(.L_x_320) ;  /* 0x0000000000107947 */ /* 0x000fec0003800000 */
.L_x_319:
[----:B------:R-:W0:Y:S02]  /*f010*/  MUFU.RCP R12, R15 ;  /* 0x0000000f000c7308 */ /* 0x000e240000001000 */
[----:B0-----:R-:W-:-:S04]  /*f020*/  FFMA R11, R15, R12, -1 ;  /* 0xbf8000000f0b7423 */ /* 0x001fc8000000000c */
[----:B------:R-:W-:-:S04]  /*f030*/  FADD.FTZ R11, -R11, -RZ ;  /* 0x800000ff0b0b7221 */ /* 0x000fc80000010100 */
[----:B------:R-:W-:-:S07]  /*f040*/  FFMA R12, R12, R11, R12 ;  /* 0x0000000b0c0c7223 */ /* 0x000fce000000000c */
.L_x_320:
[----:B------:R-:W-:Y:S05]  /*f050*/  BSYNC.RECONVERGENT B0 ;  /* 0x0000000000007941 */ /* 0x000fea0003800200 */
.L_x_318:
        /* <DEDUP_REMOVED lines=10> */
[----:B------:R-:W-:Y:S02]  /*f100*/  MOV R16, R9 ;  /* 0x0000000900107202 */ /* 0x000fe40000000f00 */
[----:B------:R-:W-:-:S07]  /*f110*/  MOV R18, 0xf130 ;  /* 0x0000f13000127802 */ /* 0x000fce0000000f00 */
[----:B------:R-:W-:Y:S05]  /*f120*/  CALL.REL.NOINC `($__internal_2_$__cuda_sm3x_div_rn_noftz_f32_slowpath) ;  /* 0x0000006000187944 */ /* 0x000fea0003c00000 */
.L_x_322:
[----:B------:R-:W-:Y:S05]  /*f130*/  BSYNC.RECONVERGENT B2 ;  /* 0x0000000000027941 */ /* 0x000fea0003800200 */
.L_x_321:
[----:B------:R-:W0:Y:S01]  /*f140*/  MUFU.RCP R13, R8 ;  /* 0x00000008000d7308 */ /* 0x000e220000001000 */
[----:B------:R-:W-:Y:S01]  /*f150*/  FMUL R12, R11, R12 ;  /* 0x0000000c0b0c7220 */ /* 0x000fe20000400000 */
[----:B------:R-:W-:Y:S03]  /*f160*/  BSSY.RECONVERGENT B2, `(.L_x_323) ;  /* 0x000000d000027945 */ /* 0x000fe60003800200 */
[----:B------:R-:W-:-:S04]  /*f170*/  FMUL R25, R33, R12 ;  /* 0x0000000c21197220 */ /* 0x000fc80000400000 */
        /* <DEDUP_REMOVED lines=11> */
.L_x_324:
[----:B------:R-:W-:Y:S05]  /*f230*/  BSYNC.RECONVERGENT B2 ;  /* 0x0000000000027941 */ /* 0x000fea0003800200 */
.L_x_323:
        /* <DEDUP_REMOVED lines=13> */
.L_x_326:
[----:B------:R-:W-:Y:S05]  /*f310*/  BSYNC.RECONVERGENT B2 ;  /* 0x0000000000027941 */ /* 0x000fea0003800200 */
.L_x_325:
[----:B------:R-:W-:Y:S01]  /*f320*/  FADD R22, -R11, R10 ;  /* 0x0000000a0b167221 */ /* 0x000fe20000000100 */
[----:B------:R-:W-:Y:S06]  /*f330*/  BRA `(.L_x_327) ;  /* 0x0000000c00007947 */ /* 0x000fec0003800000 */
.L_x_312:
        /* <DEDUP_REMOVED lines=9> */
.L_x_329:
[----:B------:R-:W-:Y:S01]  /*f3d0*/  MOV R10, R16 ;  /* 0x00000010000a7202 */ /* 0x000fe20000000f00 */
[----:B------:R-:W-:Y:S06]  /*f3e0*/  BRA `(.L_x_330) ;  /* 0x0000000000107947 */ /* 0x000fec0003800000 */
.L_x_328:
[C---:B------:R-:W-:Y:S01]  /*f3f0*/  FMUL.FTZ R10, R0.reuse, -UR4 ;  /* 0x80000004000a7c20 */ /* 0x040fe20008410000 */
[----:B------:R-:W-:-:S03]  /*f400*/  FMUL.FTZ R0, R0, 0.5 ;  /* 0x3f00000000007820 */ /* 0x000fc60000410000 */
[----:B------:R-:W-:-:S04]  /*f410*/  FFMA R11, -R10, R10, -UR4 ;  /* 0x800000040a0b7e23 */ /* 0x000fc8000800010a */
[----:B------:R-:W-:-:S07]  /*f420*/  FFMA R10, R11, R0, R10 ;  /* 0x000000000b0a7223 */ /* 0x000fce000000000a */
.L_x_330:
        /* <DEDUP_REMOVED lines=41> */
.L_x_333:
        /* <DEDUP_REMOVED lines=44> */
.L_x_332:
[----:B------:R-:W-:Y:S05]  /*f980*/  BSYNC.RECONVERGENT B0 ;  /* 0x0000000000007941 */ /* 0x000fea0003800200 */
.L_x_331:
        /* <DEDUP_REMOVED lines=26> */
[----:B------:R-:W-:-:S07]  /*fb30*/  MOV R0, R11 ;  /* 0x0000000b00007202 */ /* 0x000fce0000000f00 */
.L_x_335:
[----:B------:R-:W-:Y:S05]  /*fb40*/  BSYNC.RECONVERGENT B2 ;  /* 0x0000000000027941 */ /* 0x000fea0003800200 */
.L_x_334:
[----:B------:R-:W-:Y:S01]  /*fb50*/  FFMA R15, R8, R8, 1 ;  /* 0x3f800000080f7423 */ /* 0x000fe20000000008 */
[----:B------:R-:W-:Y:S01]  /*fb60*/  FFMA R12, R13, R13, 1 ;  /* 0x3f8000000d0c7423 */ /* 0x000fe2000000000d */
[----:B------:R-:W-:Y:S03]  /*fb70*/  BSSY.RECONVERGENT B0, `(.L_x_336) ;  /* 0x000000f000007945 */ /* 0x000fe60003800200 */
[----:B------:R-:W-:Y:S01]  /*fb80*/  IADD3 R11, PT, PT, R15, 0x1800000, RZ ;  /* 0x018000000f0b7810 */ /* 0x000fe20007ffe0ff */
[----:B------:R-:W-:-:S03]  /*fb90*/  FMUL R33, R12, R33 ;  /* 0x000000210c217220 */ /* 0x000fc60000400000 */
[----:B------:R-:W-:-:S04]  /*fba0*/  LOP3.LUT R11, R11, 0x7f800000, RZ, 0xc0, !PT ;  /* 0x7f8000000b0b7812 */ /* 0x000fc800078ec0ff */
[----:B------:R-:W-:-:S13]  /*fbb0*/  ISETP.GT.U32.AND P0, PT, R11, 0x1ffffff, PT ;  /* 0x01ffffff0b00780c */ /* 0x000fda0003f04070 */
[----:B------:R-:W-:Y:S05]  /*fbc0*/  @P0 BRA `(.L_x_337) ;  /* 0x0000000000140947 */ /* 0x000fea0003800000 */
[----:B------:R-:W-:Y:S02]  /*fbd0*/  MOV R11, R15 ;  /* 0x0000000f000b7202 */ /* 0x000fe40000000f00 */
[----:B------:R-:W-:-:S07]  /*fbe0*/  MOV R16, 0xfc00 ;  /* 0x0000fc0000107802 */ /* 0x000fce0000000f00 */
[----:B------:R-:W-:Y:S05]  /*fbf0*/  CALL.REL.NOINC `($__internal_0_$__cuda_sm20_rcp_rn_f32_slowpath) ;  /* 0x0000005000307944 */ /* 0x000fea0003c00000 */
[----:B------:R-:W-:Y:S01]  /*fc00*/  MOV R12, R11 ;  /* 0x0000000b000c7202 */ /* 0x000fe20000000f00 */
[----:B------:R-:W-:Y:S06]  /*fc10*/  BRA `(.L_x_338) ;  /* 0x0000000000107947 */ /* 0x000fec0003800000 */
.L_x_337:
[----:B------:R-:W0:Y:S02]  /*fc20*/  MUFU.RCP R12, R15 ;  /* 0x0000000f000c7308 */ /* 0x000e240000001000 */
[----:B0-----:R-:W-:-:S04]  /*fc30*/  FFMA R11, R15, R12, -1 ;  /* 0xbf8000000f0b7423 */ /* 0x001fc8000000000c */
[----:B------:R-:W-:-:S04]  /*fc40*/  FADD.FTZ R11, -R11, -RZ ;  /* 0x800000ff0b0b7221 */ /* 0x000fc80000010100 */
[----:B------:R-:W-:-:S07]  /*fc50*/  FFMA R12, R12, R11, R12 ;  /* 0x0000000b0c0c7223 */ /* 0x000fce000000000c */
.L_x_338:
[----:B------:R-:W-:Y:S05]  /*fc60*/  BSYNC.RECONVERGENT B0 ;  /* 0x0000000000007941 */ /* 0x000fea0003800200 */
.L_x_336:
        /* <DEDUP_REMOVED lines=13> */
.L_x_340:
[----:B------:R-:W-:Y:S05]  /*fd40*/  BSYNC.RECONVERGENT B2 ;  /* 0x0000000000027941 */ /* 0x000fea0003800200 */
.L_x_339:
        /* <DEDUP_REMOVED lines=15> */
.L_x_342:
[----:B------:R-:W-:Y:S05]  /*fe40*/  BSYNC.RECONVERGENT B2 ;  /* 0x0000000000027941 */ /* 0x000fea0003800200 */
.L_x_341:
        /* <DEDUP_REMOVED lines=13> */
.L_x_344:
[----:B------:R-:W-:Y:S05]  /*ff20*/  BSYNC.RECONVERGENT B2 ;  /* 0x0000000000027941 */ /* 0x000fea0003800200 */
.L_x_343:
[----:B------:R-:W-:-:S07]  /*ff30*/  FADD R22, -R11, R10 ;  /* 0x0000000a0b167221 */ /* 0x000fce0000000100 */
.L_x_327:
[----:B------:R-:W0:Y:S01]  /*ff40*/  LDC R24, c[0x0][0x3b8] ;  /* 0x0000ee00ff187b82 */ /* 0x000e220000000800 */
[----:B------:R-:W1:Y:S01]  /*ff50*/  LDCU.64 UR4, c[0x0][0x388] ;  /* 0x00007100ff0477ac */ /* 0x000e620008000a00 */
[----:B------:R-:W-:Y:S01]  /*ff60*/  HFMA2 R29, -RZ, RZ, 0, 0 ;  /* 0x00000000ff1d7431 */ /* 0x000fe200000001ff */
[----:B-1----:R-:W-:-:S04]  /*ff70*/  IADD3 R20, P1, PT, R36, UR4, RZ ;  /* 0x0000000424147c10 */ /* 0x002fc8000ff3e0ff */
[----:B------:R-:W-:Y:S02]  /*ff80*/  IADD3.X R21, PT, PT, R37, UR5, RZ, P1, !PT ;  /* 0x0000000525157c10 */ /* 0x000fe40008ffe4ff */
[----:B0-----:R-:W-:-:S13]  /*ff90*/  ISETP.GE.AND P0, PT, R24, 0x1, PT ;  /* 0x000000011800780c */ /* 0x001fda0003f06270 */
[----:B------:R-:W-:Y:S05]  /*ffa0*/  @!P0 BRA `(.L_x_345) ;  /* 0x0000000400d48947 */ /* 0x000fea0003800000 */
[C---:B------:R-:W-:Y:S02]  /*ffb0*/  IADD3 R8, PT, PT, R24.reuse, -0x1, RZ ;  /* 0xffffffff18087810 */ /* 0x040fe40007ffe0ff */
[----:B------:R-:W-:Y:S02]  /*ffc0*/  LOP3.LUT R35, R24, 0xf, RZ, 0xc0, !PT ;  /* 0x0000000f18237812 */ /* 0x000fe400078ec0ff */
[----:B------:R-:W-:Y:S02]  /*ffd0*/  ISETP.GE.U32.AND P1, PT, R8, 0xf, PT ;  /* 0x0000000f0800780c */ /* 0x000fe40003f26070 */
[----:B------:R-:W-:Y:S02]  /*ffe0*/  ISETP.NE.AND P3, PT, R35, RZ, PT ;  /* 0x000000ff2300720c */ /* 0x000fe40003f65270 */
[----:B------:R-:W-:Y:S02]  /*fff0*/  MOV R29, RZ ;  /* 0x000000ff001d7202 */ /* 0x000fe40000000f00 */
[----:B------:R-:W-:-:S07]  /*10000*/  MOV R23, RZ ;  /* 0x000000ff00177202 */ /* 0x000fce0000000f00 */
[----:B------:R-:W-:Y:S05]  /*10010*/  @!P1 BRA `(.L_x_346) ;  /* 0x0000000000c09947 */ /* 0x000fea0003800000 */
[----:B------:R-:W-:Y:S02]  /*10020*/  IADD3 R26, P1, PT, R20, 0x20, RZ ;  /* 0x00000020141a7810 */ /* 0x000fe40007f3e0ff */
[----:B------:R-:W-:Y:S02]  /*10030*/  LOP3.LUT R23, R24, 0x7ffffff0, RZ, 0xc0, !PT ;  /* 0x7ffffff018177812 */ /* 0x000fe400078ec0ff */
[----:B------:R-:W-:Y:S02]  /*10040*/  IADD3 R25, PT, PT, R1, 0x1c20, RZ ;  /* 0x00001c2001197810 */ /* 0x000fe40007ffe0ff */
[----:B------:R-:W-:Y:S02]  /*10050*/  MOV R29, RZ ;  /* 0x000000ff001d7202 */ /* 0x000fe40000000f00 */
[----:B------:R-:W-:Y:S02]  /*10060*/  IADD3.X R27, PT, PT, RZ, R21, RZ, P1, !PT ;  /* 0x00000015ff1b7210 */ /* 0x000fe40000ffe4ff */
[----:B------:R-:W-:-:S07]  /*10070*/  IADD3 R30, PT, PT, -R23, RZ, RZ ;  /* 0x000000ff171e7210 */ /* 0x000fce0007ffe1ff */
.L_x_347:
[----:B------:R-:W2:Y:S04]  /*10080*/  LDL.128 R16, [R25+-0x20] ;  /* 0xffffe00019107983 */ /* 0x000ea80000100c00 */
[----:B------:R-:W2:Y:S04]  /*10090*/  LDG.E R12, desc[UR6][R26.64+-0x20] ;  /* 0xffffe0061a0c7981 */ /* 0x000ea8000c1e1900 */
[----:B------:R-:W3:Y:S04]  /*100a0*/  LDG.E R13, desc[UR6][R26.64+-0x1c] ;  /* 0xffffe4061a0d7981 */ /* 0x000ee8000c1e1900 */
[----:B------:R-:W4:Y:S04]  /*100b0*/  LDG.E R34, desc[UR6][R26.64+-0x18] ;  /* 0xffffe8061a227981 */ /* 0x000f28000c1e1900 */
[----:B------:R-:W5:Y:S04]  /*100c0*/  LDG.E R40, desc[UR6][R26.64+-0x14] ;  /* 0xffffec061a287981 */ /* 0x000f68000c1e1900 */
[----:B------:R-:W5:Y:S04]  /*100d0*/  LDL.128 R8, [R25+-0x10] ;  /* 0xfffff00019087983 */ /* 0x000f680000100c00 */
[----:B------:R-:W5:Y:S04]  /*100e0*/  LDG.E R33, desc[UR6][R26.64+-0x10] ;  /* 0xfffff0061a217981 */ /* 0x000f68000c1e1900 */
[----:B------:R-:W5:Y:S04]  /*100f0*/  LDG.E R38, desc[UR6][R26.64+-0xc] ;  /* 0xfffff4061a267981 */ /* 0x000f68000c1e1900 */
[----:B------:R-:W5:Y:S04]  /*10100*/  LDG.E R31, desc[UR6][R26.64+-0x8] ;  /* 0xfffff8061a1f7981 */ /* 0x000f68000c1e1900 */
[----:B------:R-:W5:Y:S04]  /*10110*/  LDG.E R32, desc[UR6][R26.64+-0x4] ;  /* 0xfffffc061a207981 */ /* 0x000f68000c1e1900 */
[----:B------:R-:W5:Y:S01]  /*10120*/  LDG.E R39, desc[UR6][R26.64+0x8] ;  /* 0x000008061a277981 */ /* 0x000f62000c1e1900 */
[----:B--2---:R-:W-:-:S03]  /*10130*/  FFMA R12, R16, R12, R29 ;  /* 0x0000000c100c7223 */ /* 0x004fc6000000001d */
[----:B------:R-:W2:Y:S01]  /*10140*/  LDG.E R29, desc[UR6][R26.64] ;  /* 0x000000061a1d7981 */ /* 0x000ea2000c1e1900 */
[----:B---3--:R-:W-:-:S03]  /*10150*/  FFMA R17, R17, R13, R12 ;  /* 0x0000000d11117223 */ /* 0x008fc6000000000c */
[----:B------:R-:W2:Y:S01]  /*10160*/  LDL.128 R12, [R25] ;  /* 0x00000000190c7983 */ /* 0x000ea20000100c00 */
[----:B----4-:R-:W-:-:S03]  /*10170*/  FFMA R18, R18, R34, R17 ;  /* 0x0000002212127223 */ /* 0x010fc60000000011 */
[----:B------:R-:W3:Y:S01]  /*10180*/  LDG.E R34, desc[UR6][R26.64+0x4] ;  /* 0x000004061a227981 */ /* 0x000ee2000c1e1900 */
[----:B-----5:R-:W-:-:S03]  /*10190*/  FFMA R19, R19, R40, R18 ;  /* 0x0000002813137223 */ /* 0x020fc60000000012 */
[----:B------:R-:W4:Y:S01]  /*101a0*/  LDG.E R40, desc[UR6][R26.64+0x14] ;  /* 0x000014061a287981 */ /* 0x000f22000c1e1900 */
[----:B------:R-:W-:-:S03]  /*101b0*/  FFMA R16, R8, R33, R19 ;  /* 0x0000002108107223 */ /* 0x000fc60000000013 */
[----:B------:R-:W5:Y:S01]  /*101c0*/  LDG.E R8, desc[UR6][R26.64+0xc] ;  /* 0x00000c061a087981 */ /* 0x000f62000c1e1900 */
[----:B------:R-:W-:-:S03]  /*101d0*/  FFMA R41, R9, R38, R16 ;  /* 0x0000002609297223 */ /* 0x000fc60000000010 */
[----:B------:R-:W4:Y:S04]  /*101e0*/  LDL.128 R16, [R25+0x10] ;  /* 0x0000100019107983 */ /* 0x000f280000100c00 */
[----:B------:R-:W4:Y:S04]  /*101f0*/  LDG.E R33, desc[UR6][R26.64+0x10] ;  /* 0x000010061a217981 */ /* 0x000f28000c1e1900 */
[----:B------:R-:W4:Y:S04]  /*10200*/  LDG.E R9, desc[UR6][R26.64+0x18] ;  /* 0x000018061a097981 */ /* 0x000f28000c1e1900 */
[----:B------:R0:W4:Y:S01]  /*10210*/  LDG.E R38, desc[UR6][R26.64+0x1c] ;  /* 0x00001c061a267981 */ /* 0x000122000c1e1900 */
[----:B------:R-:W-:-:S04]  /*10220*/  FFMA R10, R10, R31, R41 ;  /* 0x0000001f0a0a7223 */ /* 0x000fc80000000029 */
[----:B------:R-:W-:Y:S01]  /*10230*/  FFMA R11, R11, R32, R10 ;  /* 0x000000200b0b7223 */ /* 0x000fe2000000000a */
[----:B------:R-:W-:-:S04]  /*10240*/  IADD3 R30, PT, PT, R30, 0x10, RZ ;  /* 0x000000101e1e7810 */ /* 0x000fc80007ffe0ff */
[----:B------:R-:W-:Y:S02]  /*10250*/  ISETP.NE.AND P1, PT, R30, RZ, PT ;  /* 0x000000ff1e00720c */ /* 0x000fe40003f25270 */
[----:B0-----:R-:W-:Y:S02]  /*10260*/  IADD3 R26, P2, PT, R26, 0x40, RZ ;  /* 0x000000401a1a7810 */ /* 0x001fe40007f5e0ff */
[----:B------:R-:W-:Y:S02]  /*10270*/  IADD3 R25, PT, PT, R25, 0x40, RZ ;  /* 0x0000004019197810 */ /* 0x000fe40007ffe0ff */
[----:B------:R-:W-:Y:S01]  /*10280*/  IADD3.X R27, PT, PT, RZ, R27, RZ, P2, !PT ;  /* 0x0000001bff1b7210 */ /* 0x000fe200017fe4ff */
[----:B--2---:R-:W-:-:S04]  /*10290*/  FFMA R12, R12, R29, R11 ;  /* 0x0000001d0c0c7223 */ /* 0x004fc8000000000b */
[----:B---3--:R-:W-:-:S04]  /*102a0*/  FFMA R13, R13, R34, R12 ;  /* 0x000000220d0d7223 */ /* 0x008fc8000000000c */
[----:B------:R-:W-:-:S04]  /*102b0*/  FFMA R14, R14, R39, R13 ;  /* 0x000000270e0e7223 */ /* 0x000fc8000000000d */
[----:B-----5:R-:W-:-:S04]  /*102c0*/  FFMA R15, R15, R8, R14 ;  /* 0x000000080f0f7223 */ /* 0x020fc8000000000e */
[----:B----4-:R-:W-:-:S04]  /*102d0*/  FFMA R16, R16, R33, R15 ;  /* 0x0000002110107223 */ /* 0x010fc8000000000f */
[----:B------:R-:W-:-:S04]  /*102e0*/  FFMA R17, R17, R40, R16 ;  /* 0x0000002811117223 */ /* 0x000fc80000000010 */
[----:B------:R-:W-:-:S04]  /*102f0*/  FFMA R18, R18, R9, R17 ;  /* 0x0000000912127223 */ /* 0x000fc80000000011 */
[----:B------:R-:W-:Y:S01]  /*10300*/  FFMA R29, R19, R38, R18 ;  /* 0x00000026131d7223 */ /* 0x000fe20000000012 */
[----:B------:R-:W-:Y:S06]  /*10310*/  @P1 BRA `(.L_x_347) ;  /* 0xfffffffc00581947 */ /* 0x000fec000383ffff */
.L_x_346:
[----:B------:R-:W-:Y:S05]  /*10320*/  @!P3 BRA `(.L_x_345) ;  /* 0x0000000000f4b947 */ /* 0x000fea0003800000 */
[----:B------:R-:W-:Y:S02]  /*10330*/  ISETP.GE.U32.AND P1, PT, R35, 0x8, PT ;  /* 0x000000082300780c */ /* 0x000fe40003f26070 */
[----:B------:R-:W-:-:S04]  /*10340*/  LOP3.LUT R34, R24, 0x7, RZ, 0xc0, !PT ;  /* 0x0000000718227812 */ /* 0x000fc800078ec0ff */
[----:B------:R-:W-:-:S07]  /*10350*/  ISETP.NE.AND P2, PT, R34, RZ, PT ;  /* 0x000000ff2200720c */ /* 0x000fce0003f45270 */
[----:B------:R-:W-:Y:S06]  /*10360*/  @!P1 BRA `(.L_x_348) ;  /* 0x0000000000549947 */ /* 0x000fec0003800000 */
[C---:B------:R-:W-:Y:S01]  /*10370*/  IMAD.WIDE.U32 R16, R23.reuse, 0x4, R20 ;  /* 0x0000000417107825 */ /* 0x040fe200078e0014 */
[----:B------:R-:W-:-:S04]  /*10380*/  LEA R32, R23, R1, 0x2 ;  /* 0x0000000117207211 */ /* 0x000fc800078e10ff */
[----:B------:R-:W2:Y:S04]  /*10390*/  LDG.E R18, desc[UR6][R16.64] ;  /* 0x0000000610127981 */ /* 0x000ea8000c1e1900 */
[----:B------:R-:W2:Y:S04]  /*103a0*/  LDL.128 R8, [R32+0x1c00] ;  /* 0x001c000020087983 */ /* 0x000ea80000100c00 */
[----:B------:R-:W3:Y:S04]  /*103b0*/  LDG.E R19, desc[UR6][R16.64+0x4] ;  /* 0x0000040610137981 */ /* 0x000ee8000c1e1900 */
[----:B------:R-:W4:Y:S04]  /*103c0*/  LDG.E R26, desc[UR6][R16.64+0x8] ;  /* 0x00000806101a7981 */ /* 0x000f28000c1e1900 */
[----:B------:R-:W5:Y:S04]  /*103d0*/  LDG.E R25, desc[UR6][R16.64+0xc] ;  /* 0x00000c0610197981 */ /* 0x000f68000c1e1900 */
[----:B------:R-:W5:Y:S04]  /*103e0*/  LDG.E R27, desc[UR6][R16.64+0x10] ;  /* 0x00001006101b7981 */ /* 0x000f68000c1e1900 */
[----:B------:R-:W5:Y:S04]  /*103f0*/  LDL.128 R12, [R32+0x1c10] ;  /* 0x001c1000200c7983 */ /* 0x000f680000100c00 */
        /* <DEDUP_REMOVED lines=12> */
.L_x_348:
[----:B------:R-:W-:Y:S05]  /*104c0*/  @!P2 BRA `(.L_x_345) ;  /* 0x00000000008ca947 */ /* 0x000fea0003800000 */
[----:B------:R-:W-:Y:S02]  /*104d0*/  ISETP.GE.U32.AND P1, PT, R34, 0x4, PT ;  /* 0x000000042200780c */ /* 0x000fe40003f26070 */
[----:B------:R-:W-:-:S04]  /*104e0*/  LOP3.LUT R14, R24, 0x3, RZ, 0xc0, !PT ;  /* 0x00000003180e7812 */ /* 0x000fc800078ec0ff */
[----:B------:R-:W-:-:S07]  /*104f0*/  ISETP.NE.AND P2, PT, R14, RZ, PT ;  /* 0x000000ff0e00720c */ /* 0x000fce0003f45270 */
[----:B------:R-:W-:Y:S06]  /*10500*/  @!P1 BRA `(.L_x_349) ;  /* 0x0000000000309947 */ /* 0x000fec0003800000 */
[C---:B------:R-:W-:Y:S01]  /*10510*/  LEA R8, R23.reuse, R1, 0x2 ;  /* 0x0000000117087211 */ /* 0x040fe200078e10ff */
[----:B------:R-:W-:-:S05]  /*10520*/  IMAD.WIDE.U32 R12, R23, 0x4, R20 ;  /* 0x00000004170c7825 */ /* 0x000fca00078e0014 */
[----:B------:R-:W2:Y:S04]  /*10530*/  LDG.E R15, desc[UR6][R12.64] ;  /* 0x000000060c0f7981 */ /* 0x000ea8000c1e1900 */
[----:B------:R-:W2:Y:S04]  /*10540*/  LDL.128 R8, [R8+0x1c00] ;  /* 0x001c000008087983 */ /* 0x000ea80000100c00 */
        /* <DEDUP_REMOVED lines=8> */
.L_x_349:
[----:B------:R-:W-:Y:S05]  /*105d0*/  @!P2 BRA `(.L_x_345) ;  /* 0x000000000048a947 */ /* 0x000fea0003800000 */
[----:B------:R-:W-:Y:S02]  /*105e0*/  MOV R8, R36 ;  /* 0x0000002400087202 */ /* 0x000fe40000000f00 */
[----:B------:R-:W-:Y:S02]  /*105f0*/  MOV R9, R37 ;  /* 0x0000002500097202 */ /* 0x000fe40000000f00 */
[----:B------:R-:W-:Y:S01]  /*10600*/  IADD3 R10, PT, PT, -R14, RZ, RZ ;  /* 0x000000ff0e0a7210 */ /* 0x000fe20007ffe1ff */
[C---:B------:R-:W-:Y:S01]  /*10610*/  IMAD.WIDE.U32 R8, R23.reuse, 0x4, R8 ;  /* 0x0000000417087825 */ /* 0x040fe200078e0008 */
[----:B------:R-:W-:Y:S02]  /*10620*/  LEA R23, R23, R2, 0x2 ;  /* 0x0000000217177211 */ /* 0x000fe400078e10ff */
[----:B------:R-:W-:-:S04]  /*10630*/  IADD3 R11, P1, PT, R8, UR4, RZ ;  /* 0x00000004080b7c10 */ /* 0x000fc8000ff3e0ff */
[----:B------:R-:W-:-:S09]  /*10640*/  IADD3.X R14, PT, PT, R9, UR5, RZ, P1, !PT ;  /* 0x00000005090e7c10 */ /* 0x000fd20008ffe4ff */
.L_x_350:
[----:B------:R-:W-:Y:S01]  /*10650*/  MOV R8, R11 ;  /* 0x0000000b00087202 */ /* 0x000fe20000000f00 */
[----:B------:R0:W2:Y:S01]  /*10660*/  LDL R12, [R23] ;  /* 0x00000000170c7983 */ /* 0x0000a20000100800 */
[----:B------:R-:W-:-:S05]  /*10670*/  MOV R9, R14 ;  /* 0x0000000e00097202 */ /* 0x000fca0000000f00 */
[----:B------:R-:W2:Y:S01]  /*10680*/  LDG.E R8, desc[UR6][R8.64] ;  /* 0x0000000608087981 */ /* 0x000ea2000c1e1900 */
[----:B------:R-:W-:Y:S02]  /*10690*/  IADD3 R10, PT, PT, R10, 0x1, RZ ;  /* 0x000000010a0a7810 */ /* 0x000fe40007ffe0ff */
[----:B------:R-:W-:Y:S02]  /*106a0*/  IADD3 R11, P2, PT, R11, 0x4, RZ ;  /* 0x000000040b0b7810 */ /* 0x000fe40007f5e0ff */
[----:B------:R-:W-:Y:S02]  /*106b0*/  ISETP.NE.AND P1, PT, R10, RZ, PT ;  /* 0x000000ff0a00720c */ /* 0x000fe40003f25270 */
[----:B0-----:R-:W-:Y:S02]  /*106c0*/  IADD3 R23, PT, PT, R23, 0x4, RZ ;  /* 0x0000000417177810 */ /* 0x001fe40007ffe0ff */
[----:B------:R-:W-:Y:S01]  /*106d0*/  IADD3.X R14, PT, PT, RZ, R14, RZ, P2, !PT ;  /* 0x0000000eff0e7210 */ /* 0x000fe200017fe4ff */
[----:B--2---:R-:W-:-:S08]  /*106e0*/  FFMA R29, R12, R8, R29 ;  /* 0x000000080c1d7223 */ /* 0x004fd0000000001d */
[----:B------:R-:W-:Y:S05]  /*106f0*/  @P1 BRA `(.L_x_350) ;  /* 0xfffffffc00d41947 */ /* 0x000fea000383ffff */
.L_x_345:
[----:B------:R-:W-:Y:S05]  /*10700*/  @!P0 BRA `(.L_x_305) ;  /* 0x00000010009c8947 */ /* 0x000fea0003800000 */
[C---:B------:R-:W-:Y:S01]  /*10710*/  IADD3 R8, PT, PT, R24.reuse, -0x1, RZ ;  /* 0xffffffff18087810 */ /* 0x040fe20007ffe0ff */
[----:B------:R-:W-:Y:S01]  /*10720*/  HFMA2 R13, -RZ, RZ, 0, 0 ;  /* 0x00000000ff0d7431 */ /* 0x000fe200000001ff */
[----:B------:R-:W-:Y:S01]  /*10730*/  LOP3.LUT R25, R24, 0xf, RZ, 0xc0, !PT ;  /* 0x0000000f18197812 */ /* 0x000fe200078ec0ff */
[----:B------:R-:W-:Y:S01]  /*10740*/  FMUL R12, R29, R22 ;  /* 0x000000161d0c7220 */ /* 0x000fe20000400000 */
[----:B------:R-:W-:Y:S02]  /*10750*/  ISETP.GE.U32.AND P2, PT, R8, 0xf, PT ;  /* 0x0000000f0800780c */ /* 0x000fe40003f46070 */
[----:B------:R-:W-:-:S11]  /*10760*/  ISETP.NE.AND P1, PT, R25, RZ, PT ;  /* 0x000000ff1900720c */ /* 0x000fd60003f25270 */
[----:B------:R-:W-:Y:S05]  /*10770*/  @!P2 BRA `(.L_x_351) ;  /* 0x000000040068a947 */ /* 0x000fea0003800000 */
[----:B------:R-:W0:Y:S01]  /*10780*/  LDCU.64 UR8, c[0x0][0x398] ;  /* 0x00007300ff0877ac */ /* 0x000e220008000a00 */
[----:B------:R-:W-:Y:S02]  /*10790*/  IADD3 R8, P3, PT, R36, 0x20, RZ ;  /* 0x0000002024087810 */ /* 0x000fe40007f7e0ff */
[----:B------:R-:W-:Y:S02]  /*107a0*/  LOP3.LUT R13, R24, 0x7ffffff0, RZ, 0xc0, !PT ;  /* 0x7ffffff0180d7812 */ /* 0x000fe400078ec0ff */
[----:B------:R-:W-:Y:S02]  /*107b0*/  IADD3.X R9, PT, PT, RZ, R37, RZ, P3, !PT ;  /* 0x00000025ff097210 */ /* 0x000fe40001ffe4ff */
[----:B------:R-:W-:Y:S02]  /*107c0*/  IADD3 R18, PT, PT, R1, 0x1c20, RZ ;  /* 0x00001c2001127810 */ /* 0x000fe40007ffe0ff */
[----:B------:R-:W-:Y:S02]  /*107d0*/  IADD3 R19, PT, PT, -R13, RZ, RZ ;  /* 0x000000ff0d137210 */ /* 0x000fe40007ffe1ff */
[----:B0-----:R-:W-:-:S02]  /*107e0*/  IADD3 R22, P4, PT, R8, UR8, RZ ;  /* 0x0000000808167c10 */ /* 0x001fc4000ff9e0ff */
[----:B------:R-:W-:Y:S02]  /*107f0*/  IADD3 R8, P3, PT, R8, UR4, RZ ;  /* 0x0000000408087c10 */ /* 0x000fe4000ff7e0ff */
[C---:B------:R-:W-:Y:S02]  /*10800*/  IADD3.X R27, PT, PT, R9.reuse, UR9, RZ, P4, !PT ;  /* 0x00000009091b7c10 */ /* 0x040fe4000a7fe4ff */
[----:B------:R-:W-:-:S09]  /*10810*/  IADD3.X R9, PT, PT, R9, UR5, RZ, P3, !PT ;  /* 0x0000000509097c10 */ /* 0x000fd20009ffe4ff */
.L_x_352:
[----:B------:R-:W-:Y:S02]  /*10820*/  MOV R16, R8 ;  /* 0x0000000800107202 */ /* 0x000fe40000000f00 */
[----:B------:R-:W-:Y:S02]  /*10830*/  MOV R17, R9 ;  /* 0x0000000900117202 */ /* 0x000fe40000000f00 */
[----:B--2---:R-:W2:Y:S04]  /*10840*/  LDL.128 R8, [R18+-0x20] ;  /* 0xffffe00012087983 */ /* 0x004ea80000100c00 */
[----:B------:R-:W3:Y:S01]  /*10850*/  LDG.E R15, desc[UR6][R16.64+-0x20] ;  /* 0xffffe006100f7981 */ /* 0x000ee2000c1e1900 */
[----:B------:R-:W-:Y:S01]  /*10860*/  MOV R14, R22 ;  /* 0x00000016000e7202 */ /* 0x000fe20000000f00 */
[----:B---3--:R-:W-:-:S04]  /*10870*/  FMUL R15, R12, R15 ;  /* 0x0000000f0c0f7220 */ /* 0x008fc80000400000 */
[----:B--2---:R-:W-:Y:S01]  /*10880*/  FFMA R23, R8, R0, R15 ;  /* 0x0000000008177223 */ /* 0x004fe2000000000f */
[----:B------:R-:W-:-:S05]  /*10890*/  MOV R15, R27 ;  /* 0x0000001b000f7202 */ /* 0x000fca0000000f00 */
[----:B------:R0:W-:Y:S04]  /*108a0*/  STG.E desc[UR6][R14.64+-0x20], R23 ;  /* 0xffffe0170e007986 */ /* 0x0001e8000c101906 */
[----:B------:R-:W2:Y:S02]  /*108b0*/  LDG.E R27, desc[UR6][R16.64+-0x1c] ;  /* 0xffffe406101b7981 */ /* 0x000ea4000c1e1900 */
[----:B--2---:R-:W-:-:S04]  /*108c0*/  FMUL R8, R12, R27 ;  /* 0x0000001b0c087220 */ /* 0x004fc80000400000 */
[----:B------:R-:W-:-:S05]  /*108d0*/  FFMA R27, R9, R0, R8 ;  /* 0x00000000091b7223 */ /* 0x000fca0000000008 */
[----:B------:R1:W-:Y:S04]  /*108e0*/  STG.E desc[UR6][R14.64+-0x1c], R27 ;  /* 0xffffe41b0e007986 */ /* 0x0003e8000c101906 */
[----:B------:R-:W2:Y:S02]  /*108f0*/  LDG.E R9, desc[UR6][R16.64+-0x18] ;  /* 0xffffe80610097981 */ /* 0x000ea4000c1e1900 */
[----:B--2---:R-:W-:-:S04]  /*10900*/  FMUL R9, R12, R9 ;  /* 0x000000090c097220 */ /* 0x004fc80000400000 */
[----:B------:R-:W-:-:S05]  /*10910*/  FFMA R29, R10, R0, R9 ;  /* 0x000000000a1d7223 */ /* 0x000fca0000000009 */
[----:B------:R-:W-:Y:S04]  /*10920*/  STG.E desc[UR6][R14.64+-0x18], R29 ;  /* 0xffffe81d0e007986 */ /* 0x000fe8000c101906 */
[----:B------:R-:W2:Y:S02]  /*10930*/  LDG.E R9, desc[UR6][R16.64+-0x14] ;  /* 0xffffec0610097981 */ /* 0x000ea4000c1e1900 */
[----:B--2---:R-:W-:-:S04]  /*10940*/  FMUL R8, R12, R9 ;  /* 0x000000090c087220 */ /* 0x004fc80000400000 */
[----:B0-----:R-:W-:Y:S02]  /*10950*/  FFMA R23, R11, R0, R8 ;  /* 0x000000000b177223 */ /* 0x001fe40000000008 */
[----:B------:R-:W2:Y:S04]  /*10960*/  LDL.128 R8, [R18+-0x10] ;  /* 0xfffff00012087983 */ /* 0x000ea80000100c00 */
[----:B------:R0:W-:Y:S04]  /*10970*/  STG.E desc[UR6][R14.64+-0x14], R23 ;  /* 0xffffec170e007986 */ /* 0x0001e8000c101906 */
[----:B------:R-:W3:Y:S02]  /*10980*/  LDG.E R31, desc[UR6][R16.64+-0x10] ;  /* 0xfffff006101f7981 */ /* 0x000ee4000c1e1900 */
[----:B---3--:R-:W-:-:S04]  /*10990*/  FMUL R31, R12, R31 ;  /* 0x0000001f0c1f7220 */ /* 0x008fc80000400000 */
[----:B--2---:R-:W-:-:S05]  /*109a0*/  FFMA R31, R8, R0, R31 ;  /* 0x00000000081f7223 */ /* 0x004fca000000001f */
[----:B------:R2:W-:Y:S04]  /*109b0*/  STG.E desc[UR6][R14.64+-0x10], R31 ;  /* 0xfffff01f0e007986 */ /* 0x0005e8000c101906 */
[----:B-1----:R-:W3:Y:S02]  /*109c0*/  LDG.E R27, desc[UR6][R16.64+-0xc] ;  /* 0xfffff406101b7981 */ /* 0x002ee4000c1e1900 */
[----:B---3--:R-:W-:-:S04]  /*109d0*/  FMUL R8, R12, R27 ;  /* 0x0000001b0c087220 */ /* 0x008fc80000400000 */
[----:B------:R-:W-:-:S05]  /*109e0*/  FFMA R27, R9, R0, R8 ;  /* 0x00000000091b7223 */ /* 0x000fca0000000008 */
[----:B------:R1:W-:Y:S04]  /*109f0*/  STG.E desc[UR6][R14.64+-0xc], R27 ;  /* 0xfffff41b0e007986 */ /* 0x0003e8000c101906 */
[----:B------:R-:W3:Y:S02]  /*10a00*/  LDG.E R9, desc[UR6][R16.64+-0x8] ;  /* 0xfffff80610097981 */ /* 0x000ee4000c1e1900 */
[----:B---3--:R-:W-:-:S04]  /*10a10*/  FMUL R9, R12, R9 ;  /* 0x000000090c097220 */ /* 0x008fc80000400000 */
[----:B0-----:R-:W-:-:S05]  /*10a20*/  FFMA R23, R10, R0, R9 ;  /* 0x000000000a177223 */ /* 0x001fca0000000009 */
[----:B------:R0:W-:Y:S04]  /*10a30*/  STG.E desc[UR6][R14.64+-0x8], R23 ;  /* 0xfffff8170e007986 */ /* 0x0001e8000c101906 */
[----:B------:R-:W3:Y:S02]  /*10a40*/  LDG.E R9, desc[UR6][R16.64+-0x4] ;  /* 0xfffffc0610097981 */ /* 0x000ee4000c1e1900 */
[----:B---3--:R-:W-:-:S04]  /*10a50*/  FMUL R8, R12, R9 ;  /* 0x000000090c087220 */ /* 0x008fc80000400000 */
[----:B------:R-:W-:Y:S02]  /*10a60*/  FFMA R29, R11, R0, R8 ;  /* 0x000000000b1d7223 */ /* 0x000fe40000000008 */
[----:B------:R-:W3:Y:S04]  /*10a70*/  LDL.128 R8, [R18] ;  /* 0x0000000012087983 */ /* 0x000ee80000100c00 */
[----:B------:R4:W-:Y:S04]  /*10a80*/  STG.E desc[UR6][R14.64+-0x4], R29 ;  /* 0xfffffc1d0e007986 */ /* 0x0009e8000c101906 */
[----:B--2---:R-:W2:Y:S02]  /*10a90*/  LDG.E R31, desc[UR6][R16.64] ;  /* 0x00000006101f7981 */ /* 0x004ea4000c1e1900 */
[----:B--2---:R-:W-:-:S04]  /*10aa0*/  FMUL R31, R12, R31 ;  /* 0x0000001f0c1f7220 */ /* 0x004fc80000400000 */
[----:B---3--:R-:W-:-:S05]  /*10ab0*/  FFMA R31, R8, R0, R31 ;  /* 0x00000000081f7223 */ /* 0x008fca000000001f */
[----:B------:R2:W-:Y:S04]  /*10ac0*/  STG.E desc[UR6][R14.64], R31 ;  /* 0x0000001f0e007986 */ /* 0x0005e8000c101906 */
[----:B-1----:R-:W3:Y:S02]  /*10ad0*/  LDG.E R27, desc[UR6][R16.64+0x4] ;  /* 0x00000406101b7981 */ /* 0x002ee4000c1e1900 */
[----:B---3--:R-:W-:-:S04]  /*10ae0*/  FMUL R8, R12, R27 ;  /* 0x0000001b0c087220 */ /* 0x008fc80000400000 */
[----:B0-----:R-:W-:-:S05]  /*10af0*/  FFMA R23, R9, R0, R8 ;  /* 0x0000000009177223 */ /* 0x001fca0000000008 */
[----:B------:R0:W-:Y:S04]  /*10b00*/  STG.E desc[UR6][R14.64+0x4], R23 ;  /* 0x000004170e007986 */ /* 0x0001e8000c101906 */
[----:B------:R-:W3:Y:S02]  /*10b10*/  LDG.E R9, desc[UR6][R16.64+0x8] ;  /* 0x0000080610097981 */ /* 0x000ee4000c1e1900 */
[----:B---3--:R-:W-:-:S04]  /*10b20*/  FMUL R9, R12, R9 ;  /* 0x000000090c097220 */ /* 0x008fc80000400000 */
[----:B------:R-:W-:-:S05]  /*10b30*/  FFMA R27, R10, R0, R9 ;  /* 0x000000000a1b7223 */ /* 0x000fca0000000009 */
[----:B------:R1:W-:Y:S04]  /*10b40*/  STG.E desc[UR6][R14.64+0x8], R27 ;  /* 0x0000081b0e007986 */ /* 0x0003e8000c101906 */
[----:B------:R-:W3:Y:S02]  /*10b50*/  LDG.E R9, desc[UR6][R16.64+0xc] ;  /* 0x00000c0610097981 */ /* 0x000ee4000c1e1900 */
[----:B---3--:R-:W-:-:S04]  /*10b60*/  FMUL R8, R12, R9 ;  /* 0x000000090c087220 */ /* 0x008fc80000400000 */
[----:B----4-:R-:W-:Y:S02]  /*10b70*/  FFMA R29, R11, R0, R8 ;  /* 0x000000000b1d7223 */ /* 0x010fe40000000008 */
[----:B------:R-:W3:Y:S04]  /*10b80*/  LDL.128 R8, [R18+0x10] ;  /* 0x0000100012087983 */ /* 0x000ee80000100c00 */
[----:B------:R-:W-:Y:S04]  /*10b90*/  STG.E desc[UR6][R14.64+0xc], R29 ;  /* 0x00000c1d0e007986 */ /* 0x000fe8000c101906 */
[----:B--2---:R-:W2:Y:S02]  /*10ba0*/  LDG.E R31, desc[UR6][R16.64+0x10] ;  /* 0x00001006101f7981 */ /* 0x004ea4000c1e1900 */
[----:B--2---:R-:W-:-:S04]  /*10bb0*/  FMUL R31, R12, R31 ;  /* 0x0000001f0c1f7220 */ /* 0x004fc80000400000 */
[----:B---3--:R-:W-:-:S05]  /*10bc0*/  FFMA R31, R8, R0, R31 ;  /* 0x00000000081f7223 */ /* 0x008fca000000001f */
[----:B------:R-:W-:Y:S04]  /*10bd0*/  STG.E desc[UR6][R14.64+0x10], R31 ;  /* 0x0000101f0e007986 */ /* 0x000fe8000c101906 */
[----:B0-----:R-:W2:Y:S02]  /*10be0*/  LDG.E R23, desc[UR6][R16.64+0x14] ;  /* 0x0000140610177981 */ /* 0x001ea4000c1e1900 */
[----:B--2---:R-:W-:-:S04]  /*10bf0*/  FMUL R8, R12, R23 ;  /* 0x000000170c087220 */ /* 0x004fc80000400000 */
[----:B------:R-:W-:-:S05]  /*10c00*/  FFMA R9, R9, R0, R8 ;  /* 0x0000000009097223 */ /* 0x000fca0000000008 */
[----:B------:R0:W-:Y:S04]  /*10c10*/  STG.E desc[UR6][R14.64+0x14], R9 ;  /* 0x000014090e007986 */ /* 0x0001e8000c101906 */
[----:B------:R-:W2:Y:S02]  /*10c20*/  LDG.E R23, desc[UR6][R16.64+0x18] ;  /* 0x0000180610177981 */ /* 0x000ea4000c1e1900 */
[----:B--2---:R-:W-:-:S04]  /*10c30*/  FMUL R23, R12, R23 ;  /* 0x000000170c177220 */ /* 0x004fc80000400000 */
[----:B------:R-:W-:-:S05]  /*10c40*/  FFMA R23, R10, R0, R23 ;  /* 0x000000000a177223 */ /* 0x000fca0000000017 */
[----:B------:R2:W-:Y:S04]  /*10c50*/  STG.E desc[UR6][R14.64+0x18], R23 ;  /* 0x000018170e007986 */ /* 0x0005e8000c101906 */
[----:B-1----:R-:W3:Y:S01]  /*10c60*/  LDG.E R27, desc[UR6][R16.64+0x1c] ;  /* 0x00001c06101b7981 */ /* 0x002ee2000c1e1900 */
[----:B------:R-:W-:-:S04]  /*10c70*/  IADD3 R19, PT, PT, R19, 0x10, RZ ;  /* 0x0000001013137810 */ /* 0x000fc80007ffe0ff */
[----:B------:R-:W-:Y:S02]  /*10c80*/  ISETP.NE.AND P3, PT, R19, RZ, PT ;  /* 0x000000ff1300720c */ /* 0x000fe40003f65270 */
[----:B------:R-:W-:Y:S02]  /*10c90*/  IADD3 R22, P5, PT, R14, 0x40, RZ ;  /* 0x000000400e167810 */ /* 0x000fe40007fbe0ff */
[----:B------:R-:W-:Y:S01]  /*10ca0*/  IADD3 R18, PT, PT, R18, 0x40, RZ ;  /* 0x0000004012127810 */ /* 0x000fe20007ffe0ff */
[----:B---3--:R-:W-:-:S04]  /*10cb0*/  FMUL R8, R12, R27 ;  /* 0x0000001b0c087220 */ /* 0x008fc80000400000 */
[----:B------:R-:W-:-:S05]  /*10cc0*/  FFMA R11, R11, R0, R8 ;  /* 0x000000000b0b7223 */ /* 0x000fca0000000008 */
[----:B------:R2:W-:Y:S01]  /*10cd0*/  STG.E desc[UR6][R14.64+0x1c], R11 ;  /* 0x00001c0b0e007986 */ /* 0x0005e2000c101906 */
[----:B------:R-:W-:Y:S02]  /*10ce0*/  IADD3 R8, P4, PT, R16, 0x40, RZ ;  /* 0x0000004010087810 */ /* 0x000fe40007f9e0ff */
[----:B------:R-:W-:Y:S02]  /*10cf0*/  IADD3.X R27, PT, PT, RZ, R15, RZ, P5, !PT ;  /* 0x0000000fff1b7210 */ /* 0x000fe40002ffe4ff */
[----:B0-----:R-:W-:Y:S01]  /*10d00*/  IADD3.X R9, PT, PT, RZ, R17, RZ, P4, !PT ;  /* 0x00000011ff097210 */ /* 0x001fe200027fe4ff */
[----:B------:R-:W-:Y:S08]  /*10d10*/  @P3 BRA `(.L_x_352) ;  /* 0xfffffff800c03947 */ /* 0x000ff0000383ffff */
.L_x_351:
[----:B------:R-:W-:Y:S05]  /*10d20*/  @!P1 BRA `(.L_x_308) ;  /* 0x0000000400809947 */ /* 0x000fea0003800000 */
[----:B------:R-:W-:Y:S02]  /*10d30*/  ISETP.GE.U32.AND P3, PT, R25, 0x8, PT ;  /* 0x000000081900780c */ /* 0x000fe40003f66070 */
[----:B------:R-:W-:-:S04]  /*10d40*/  LOP3.LUT R18, R24, 0x7, RZ, 0xc0, !PT ;  /* 0x0000000718127812 */ /* 0x000fc800078ec0ff */
[----:B------:R-:W-:-:S07]  /*10d50*/  ISETP.NE.AND P4, PT, R18, RZ, PT ;  /* 0x000000ff1200720c */ /* 0x000fce0003f85270 */
[----:B------:R-:W-:Y:S06]  /*10d60*/  @!P3 BRA `(.L_x_353) ;  /* 0x000000000098b947 */ /* 0x000fec0003800000 */
[C---:B--2---:R-:W-:Y:S01]  /*10d70*/  IMAD.WIDE.U32 R14, R13.reuse, 0x4, R20 ;  /* 0x000000040d0e7825 */ /* 0x044fe200078e0014 */
[----:B------:R-:W-:-:S04]  /*10d80*/  LEA R22, R13, R1, 0x2 ;  /* 0x000000010d167211 */ /* 0x000fc800078e10ff */
[----:B------:R-:W2:Y:S04]  /*10d90*/  LDG.E R17, desc[UR6][R14.64] ;  /* 0x000000060e117981 */ /* 0x000ea8000c1e1900 */
[----:B------:R-:W3:Y:S01]  /*10da0*/  LDL.128 R8, [R22+0x1c00] ;  /* 0x001c000016087983 */ /* 0x000ee20000100c00 */
[----:B--2---:R-:W-:Y:S01]  /*10db0*/  FMUL R19, R12, R17 ;  /* 0x000000110c137220 */ /* 0x004fe20000400000 */
[----:B------:R-:W-:-:S04]  /*10dc0*/  IMAD.WIDE.U32 R16, R13, 0x4, R6 ;  /* 0x000000040d107825 */ /* 0x000fc800078e0006 */
[----:B---3--:R-:W-:-:S05]  /*10dd0*/  FFMA R19, R8, R0, R19 ;  /* 0x0000000008137223 */ /* 0x008fca0000000013 */
        /* <DEDUP_REMOVED lines=12> */
[----:B------:R-:W2:Y:S04]  /*10ea0*/  LDL.128 R8, [R22+0x1c10] ;  /* 0x001c100016087983 */ /* 0x000ea80000100c00 */
[----:B------:R0:W-:Y:S04]  /*10eb0*/  STG.E desc[UR6][R16.64+0xc], R19 ;  /* 0x00000c1310007986 */ /* 0x0001e8000c101906 */
[----:B------:R-:W3:Y:S02]  /*10ec0*/  LDG.E R29, desc[UR6][R14.64+0x10] ;  /* 0x000010060e1d7981 */ /* 0x000ee4000c1e1900 */
[----:B---3--:R-:W-:-:S04]  /*10ed0*/  FMUL R29, R12, R29 ;  /* 0x0000001d0c1d7220 */ /* 0x008fc80000400000 */
[----:B--2---:R-:W-:-:S05]  /*10ee0*/  FFMA R29, R8, R0, R29 ;  /* 0x00000000081d7223 */ /* 0x004fca000000001d */
[----:B------:R3:W-:Y:S04]  /*10ef0*/  STG.E desc[UR6][R16.64+0x10], R29 ;  /* 0x0000101d10007986 */ /* 0x0007e8000c101906 */
[----:B-1----:R-:W2:Y:S02]  /*10f00*/  LDG.E R23, desc[UR6][R14.64+0x14] ;  /* 0x000014060e177981 */ /* 0x002ea4000c1e1900 */
[----:B--2---:R-:W-:-:S04]  /*10f10*/  FMUL R23, R12, R23 ;  /* 0x000000170c177220 */ /* 0x004fc80000400000 */
[----:B------:R-:W-:-:S05]  /*10f20*/  FFMA R9, R0, R9, R23 ;  /* 0x0000000900097223 */ /* 0x000fca0000000017 */
[----:B------:R3:W-:Y:S04]  /*10f30*/  STG.E desc[UR6][R16.64+0x14], R9 ;  /* 0x0000140910007986 */ /* 0x0007e8000c101906 */
[----:B------:R-:W2:Y:S02]  /*10f40*/  LDG.E R23, desc[UR6][R14.64+0x18] ;  /* 0x000018060e177981 */ /* 0x000ea4000c1e1900 */
[----:B--2---:R-:W-:-:S04]  /*10f50*/  FMUL R23, R12, R23 ;  /* 0x000000170c177220 */ /* 0x004fc80000400000 */
[----:B------:R-:W-:-:S05]  /*10f60*/  FFMA R23, R0, R10, R23 ;  /* 0x0000000a00177223 */ /* 0x000fca0000000017 */
[----:B------:R3:W-:Y:S04]  /*10f70*/  STG.E desc[UR6][R16.64+0x18], R23 ;  /* 0x0000181710007986 */ /* 0x0007e8000c101906 */
[----:B0-----:R-:W2:Y:S01]  /*10f80*/  LDG.E R19, desc[UR6][R14.64+0x1c] ;  /* 0x00001c060e137981 */ /* 0x001ea2000c1e1900 */
[----:B------:R-:W-:Y:S01]  /*10f90*/  IADD3 R13, PT, PT, R13, 0x8, RZ ;  /* 0x000000080d0d7810 */ /* 0x000fe20007ffe0ff */
[----:B--2---:R-:W-:-:S04]  /*10fa0*/  FMUL R19, R12, R19 ;  /* 0x000000130c137220 */ /* 0x004fc80000400000 */
[----:B------:R-:W-:-:S05]  /*10fb0*/  FFMA R11, R0, R11, R19 ;  /* 0x0000000b000b7223 */ /* 0x000fca0000000013 */
[----:B------:R3:W-:Y:S02]  /*10fc0*/  STG.E desc[UR6][R16.64+0x1c], R11 ;  /* 0x00001c0b10007986 */ /* 0x0007e4000c101906 */
.L_x_353:
[----:B------:R-:W-:Y:S05]  /*10fd0*/  @!P4 BRA `(.L_x_308) ;  /* 0x0000000000d4c947 */ /* 0x000fea0003800000 */
[----:B------:R-:W-:Y:S02]  /*10fe0*/  ISETP.GE.U32.AND P3, PT, R18, 0x4, PT ;  /* 0x000000041200780c */ /* 0x000fe40003f66070 */
[----:B--2---:R-:W-:-:S04]  /*10ff0*/  LOP3.LUT R14, R24, 0x3, RZ, 0xc0, !PT ;  /* 0x00000003180e7812 */ /* 0x004fc800078ec0ff */
[----:B------:R-:W-:-:S07]  /*11000*/  ISETP.NE.AND P4, PT, R14, RZ, PT ;  /* 0x000000ff0e00720c */ /* 0x000fce0003f85270 */
[----:B------:R-:W-:Y:S06]  /*11010*/  @!P3 BRA `(.L_x_354) ;  /* 0x000000000054b947 */ /* 0x000fec0003800000 */
[C---:B------:R-:W-:Y:S01]  /*11020*/  IMAD.WIDE.U32 R20, R13.reuse, 0x4, R20 ;  /* 0x000000040d147825 */ /* 0x040fe200078e0014 */
[----:B------:R-:W-:-:S04]  /*11030*/  LEA R8, R13, R1, 0x2 ;  /* 0x000000010d087211 */ /* 0x000fc800078e10ff */
[----:B------:R-:W2:Y:S04]  /*11040*/  LDG.E R15, desc[UR6][R20.64] ;  /* 0x00000006140f7981 */ /* 0x000ea8000c1e1900 */
[----:B---3--:R-:W3:Y:S01]  /*11050*/  LDL.128 R8, [R8+0x1c00] ;  /* 0x001c000008087983 */ /* 0x008ee20000100c00 */
[----:B------:R-:W-:-:S04]  /*11060*/  IMAD.WIDE.U32 R6, R13, 0x4, R6 ;  /* 0x000000040d067825 */ /* 0x000fc800078e0006 */
[----:B--2---:R-:W-:-:S04]  /*11070*/  FMUL R15, R12, R15 ;  /* 0x0000000f0c0f7220 */ /* 0x004fc80000400000 */
        /* <DEDUP_REMOVED lines=9> */
[----:B------:R0:W-:Y:S04]  /*11110*/  STG.E desc[UR6][R6.64+0x8], R17 ;  /* 0x0000081106007986 */ /* 0x0001e8000c101906 */
[----:B------:R-:W2:Y:S01]  /*11120*/  LDG.E R19, desc[UR6][R20.64+0xc] ;  /* 0x00000c0614137981 */ /* 0x000ea2000c1e1900 */
[----:B------:R-:W-:Y:S01]  /*11130*/  IADD3 R13, PT, PT, R13, 0x4, RZ ;  /* 0x000000040d0d7810 */ /* 0x000fe20007ffe0ff */
[----:B--2---:R-:W-:-:S04]  /*11140*/  FMUL R19, R12, R19 ;  /* 0x000000130c137220 */ /* 0x004fc80000400000 */
[----:B------:R-:W-:-:S05]  /*11150*/  FFMA R11, R0, R11, R19 ;  /* 0x0000000b000b7223 */ /* 0x000fca0000000013 */
[----:B------:R0:W-:Y:S02]  /*11160*/  STG.E desc[UR6][R6.64+0xc], R11 ;  /* 0x00000c0b06007986 */ /* 0x0001e4000c101906 */
.L_x_354:
[----:B------:R-:W-:Y:S05]  /*11170*/  @!P4 BRA `(.L_x_308) ;  /* 0x00000000006cc947 */ /* 0x000fea0003800000 */
[----:B------:R-:W1:Y:S01]  /*11180*/  LDCU.64 UR8, c[0x0][0x398] ;  /* 0x00007300ff0877ac */ /* 0x000e620008000a00 */
[----:B0-----:R-:W-:Y:S02]  /*11190*/  MOV R6, R36 ;  /* 0x0000002400067202 */ /* 0x001fe40000000f00 */
[----:B------:R-:W-:Y:S02]  /*111a0*/  MOV R7, R37 ;  /* 0x0000002500077202 */ /* 0x000fe40000000f00 */
[----:B------:R-:W-:Y:S01]  /*111b0*/  IADD3 R14, PT, PT, -R14, RZ, RZ ;  /* 0x000000ff0e0e7210 */ /* 0x000fe20007ffe1ff */
[C---:B------:R-:W-:Y:S01]  /*111c0*/  IMAD.WIDE.U32 R6, R13.reuse, 0x4, R6 ;  /* 0x000000040d067825 */ /* 0x040fe200078e0006 */
[----:B------:R-:W-:Y:S02]  /*111d0*/  LEA R13, R13, R2, 0x2 ;  /* 0x000000020d0d7211 */ /* 0x000fe400078e10ff */
[----:B------:R-:W-:-:S04]  /*111e0*/  IADD3 R8, P4, PT, R6, UR4, RZ ;  /* 0x0000000406087c10 */ /* 0x000fc8000ff9e0ff */
[----:B---3--:R-:W-:Y:S02]  /*111f0*/  IADD3.X R11, PT, PT, R7, UR5, RZ, P4, !PT ;  /* 0x00000005070b7c10 */ /* 0x008fe4000a7fe4ff */
[----:B-1----:R-:W-:-:S04]  /*11200*/  IADD3 R10, P3, PT, R6, UR8, RZ ;  /* 0x00000008060a7c10 */ /* 0x002fc8000ff7e0ff */
[----:B------:R-:W-:-:S09]  /*11210*/  IADD3.X R15, PT, PT, R7, UR9, RZ, P3, !PT ;  /* 0x00000009070f7c10 */ /* 0x000fd20009ffe4ff */
.L_x_355:
[----:B-1----:R-:W-:Y:S01]  /*11220*/  MOV R7, R11 ;  /* 0x0000000b00077202 */ /* 0x002fe20000000f00 */
[----:B------:R-:W2:Y:S01]  /*11230*/  LDL R9, [R13] ;  /* 0x000000000d097983 */ /* 0x000ea20000100800 */
[----:B------:R-:W-:-:S05]  /*11240*/  MOV R6, R8 ;  /* 0x0000000800067202 */ /* 0x000fca0000000f00 */
[----:B------:R0:W3:Y:S01]  /*11250*/  LDG.E R7, desc[UR6][R6.64] ;  /* 0x0000000606077981 */ /* 0x0000e2000c1e1900 */
[----:B------:R-:W-:Y:S02]  /*11260*/  IADD3 R14, PT, PT, R14, 0x1, RZ ;  /* 0x000000010e0e7810 */ /* 0x000fe40007ffe0ff */
[----:B0-----:R-:W-:Y:S02]  /*11270*/  MOV R6, R10 ;  /* 0x0000000a00067202 */ /* 0x001fe40000000f00 */
[----:B------:R-:W-:Y:S02]  /*11280*/  ISETP.NE.AND P3, PT, R14, RZ, PT ;  /* 0x000000ff0e00720c */ /* 0x000fe40003f65270 */
[----:B------:R-:W-:Y:S02]  /*11290*/  IADD3 R10, P4, PT, R10, 0x4, RZ ;  /* 0x000000040a0a7810 */ /* 0x000fe40007f9e0ff */
[----:B------:R-:W-:Y:S02]  /*112a0*/  IADD3 R8, P5, PT, R8, 0x4, RZ ;  /* 0x0000000408087810 */ /* 0x000fe40007fbe0ff */
[----:B------:R-:W-:-:S02]  /*112b0*/  IADD3 R13, PT, PT, R13, 0x4, RZ ;  /* 0x000000040d0d7810 */ /* 0x000fc40007ffe0ff */
[----:B------:R-:W-:Y:S01]  /*112c0*/  IADD3.X R11, PT, PT, RZ, R11, RZ, P5, !PT ;  /* 0x0000000bff0b7210 */ /* 0x000fe20002ffe4ff */
[----:B---3--:R-:W-:Y:S01]  /*112d0*/  FMUL R2, R12, R7 ;  /* 0x000000070c027220 */ /* 0x008fe20000400000 */
[----:B------:R-:W-:-:S03]  /*112e0*/  MOV R7, R15 ;  /* 0x0000000f00077202 */ /* 0x000fc60000000f00 */
[----:B--2---:R-:W-:-:S05]  /*112f0*/  FFMA R9, R9, R0, R2 ;  /* 0x0000000009097223 */ /* 0x004fca0000000002 */
[----:B------:R1:W-:Y:S01]  /*11300*/  STG.E desc[UR6][R6.64], R9 ;  /* 0x0000000906007986 */ /* 0x0003e2000c101906 */
[----:B------:R-:W-:Y:S01]  /*11310*/  IADD3.X R15, PT, PT, RZ, R15, RZ, P4, !PT ;  /* 0x0000000fff0f7210 */ /* 0x000fe200027fe4ff */
[----:B------:R-:W-:Y:S06]  /*11320*/  @P3 BRA `(.L_x_355) ;  /* 0xfffffffc00bc3947 */ /* 0x000fec000383ffff */
.L_x_308:
[----:B------:R-:W-:Y:S05]  /*11330*/  @!P0 BRA `(.L_x_305) ;  /* 0x0000000400908947 */ /* 0x000fea0003800000 */
[----:B------:R-:W-:Y:S01]  /*11340*/  HFMA2 R3, -RZ, RZ, 0, 0 ;  /* 0x00000000ff037431 */ /* 0x000fe200000001ff */
[----:B01-34-:R-:W-:Y:S01]  /*11350*/  MOV R9, RZ ;  /* 0x000000ff00097202 */ /* 0x01bfe20000000f00 */
        /* <DEDUP_REMOVED lines=8> */
.L_x_357:
[----:B------:R-:W3:Y:S04]  /*113e0*/  LDG.E R2, desc[UR6][R6.64+-0x20] ;  /* 0xffffe00606027981 */ /* 0x000ee8000c1e1900 */
[----:B--2---:R-:W2:Y:S04]  /*113f0*/  LDG.E R11, desc[UR6][R6.64+-0x1c] ;  /* 0xffffe406060b7981 */ /* 0x004ea8000c1e1900 */
        /* <DEDUP_REMOVED lines=18> */
[----:B---3--:R-:W-:-:S04]  /*11520*/  FFMA R2, R2, R2, R3 ;  /* 0x0000000202027223 */ /* 0x008fc80000000003 */
[----:B--2---:R-:W-:-:S04]  /*11530*/  FFMA R2, R11, R11, R2 ;  /* 0x0000000b0b027223 */ /* 0x004fc80000000002 */
        /* <DEDUP_REMOVED lines=15> */
.L_x_356:
[----:B------:R-:W-:Y:S05]  /*11630*/  @!P1 BRA `(.L_x_305) ;  /* 0x0000000000d09947 */ /* 0x000fea0003800000 */
[----:B------:R-:W-:Y:S02]  /*11640*/  ISETP.GE.U32.AND P0, PT, R25, 0x8, PT ;  /* 0x000000081900780c */ /* 0x000fe40003f06070 */
[----:B------:R-:W-:-:S04]  /*11650*/  LOP3.LUT R2, R24, 0x7, RZ, 0xc0, !PT ;  /* 0x0000000718027812 */ /* 0x000fc800078ec0ff */
[----:B------:R-:W-:-:S07]  /*11660*/  ISETP.NE.AND P1, PT, R2, RZ, PT ;  /* 0x000000ff0200720c */ /* 0x000fce0003f25270 */
[----:B------:R-:W-:Y:S06]  /*11670*/  @!P0 BRA `(.L_x_358) ;  /* 0x0000000000488947 */ /* 0x000fec0003800000 */
[----:B------:R-:W-:-:S05]  /*11680*/  IMAD.WIDE.U32 R6, R9, 0x4, R4 ;  /* 0x0000000409067825 */ /* 0x000fca00078e0004 */
[----:B------:R-:W3:Y:S04]  /*11690*/  LDG.E R0, desc[UR6][R6.64] ;  /* 0x0000000606007981 */ /* 0x000ee8000c1e1900 */
[----:B--2---:R-:W2:Y:S04]  /*116a0*/  LDG.E R11, desc[UR6][R6.64+0x4] ;  /* 0x00000406060b7981 */ /* 0x004ea8000c1e1900 */
[----:B------:R-:W4:Y:S04]  /*116b0*/  LDG.E R13, desc[UR6][R6.64+0x8] ;  /* 0x00000806060d7981 */ /* 0x000f28000c1e1900 */
[----:B------:R-:W5:Y:S04]  /*116c0*/  LDG.E R15, desc[UR6][R6.64+0xc] ;  /* 0x00000c06060f7981 */ /* 0x000f68000c1e1900 */
[----:B------:R-:W5:Y:S04]  /*116d0*/  LDG.E R17, desc[UR6][R6.64+0x10] ;  /* 0x0000100606117981 */ /* 0x000f68000c1e1900 */
[----:B------:R-:W5:Y:S04]  /*116e0*/  LDG.E R19, desc[UR6][R6.64+0x14] ;  /* 0x0000140606137981 */ /* 0x000f68000c1e1900 */
[----:B------:R-:W5:Y:S04]  /*116f0*/  LDG.E R21, desc[UR6][R6.64+0x18] ;  /* 0x0000180606157981 */ /* 0x000f68000c1e1900 */
[----:B------:R-:W5:Y:S01]  /*11700*/  LDG.E R23, desc[UR6][R6.64+0x1c] ;  /* 0x00001c0606177981 */ /* 0x000f62000c1e1900 */
[----:B------:R-:W-:Y:S01]  /*11710*/  IADD3 R9, PT, PT, R9, 0x8, RZ ;  /* 0x0000000809097810 */ /* 0x000fe20007ffe0ff */
[----:B---3--:R-:W-:-:S04]  /*11720*/  FFMA R0, R0, R0, R3 ;  /* 0x0000000000007223 */ /* 0x008fc80000000003 */
[----:B--2---:R-:W-:-:S04]  /*11730*/  FFMA R0, R11, R11, R0 ;  /* 0x0000000b0b007223 */ /* 0x004fc80000000000 */
[----:B----4-:R-:W-:-:S04]  /*11740*/  FFMA R0, R13, R13, R0 ;  /* 0x0000000d0d007223 */ /* 0x010fc80000000000 */
[----:B-----5:R-:W-:-:S04]  /*11750*/  FFMA R0, R15, R15, R0 ;  /* 0x0000000f0f007223 */ /* 0x020fc80000000000 */
[----:B------:R-:W-:-:S04]  /*11760*/  FFMA R0, R17, R17, R0 ;  /* 0x0000001111007223 */ /* 0x000fc80000000000 */
[----:B------:R-:W-:-:S04]  /*11770*/  FFMA R0, R19, R19, R0 ;  /* 0x0000001313007223 */ /* 0x000fc80000000000 */
[----:B------:R-:W-:-:S04]  /*11780*/  FFMA R0, R21, R21, R0 ;  /* 0x0000001515007223 */ /* 0x000fc80000000000 */
[----:B------:R-:W-:-:S07]  /*11790*/  FFMA R3, R23, R23, R0 ;  /* 0x0000001717037223 */ /* 0x000fce0000000000 */
.L_x_358:
        /* <DEDUP_REMOVED lines=9> */
[----:B------:R-:W5:Y:S01]  /*11830*/  LDG.E R15, desc[UR6][R6.64+0xc] ;  /* 0x00000c06060f7981 */ /* 0x000f62000c1e1900 */
[----:B------:R-:W-:Y:S01]  /*11840*/  IADD3 R9, PT, PT, R9, 0x4, RZ ;  /* 0x0000000409097810 */ /* 0x000fe20007ffe0ff */
[----:B---3--:R-:W-:-:S04]  /*11850*/  FFMA R2, R2, R2, R3 ;  /* 0x0000000202027223 */ /* 0x008fc80000000003 */
[----:B--2---:R-:W-:-:S04]  /*11860*/  FFMA R2, R11, R11, R2 ;  /* 0x0000000b0b027223 */ /* 0x004fc80000000002 */
[----:B----4-:R-:W-:-:S04]  /*11870*/  FFMA R2, R13, R13, R2 ;  /* 0x0000000d0d027223 */ /* 0x010fc80000000002 */
[----:B-----5:R-:W-:-:S07]  /*11880*/  FFMA R3, R15, R15, R2 ;  /* 0x0000000f0f037223 */ /* 0x020fce0000000002 */
.L_x_359:
[----:B------:R-:W-:Y:S05]  /*11890*/  @!P1 BRA `(.L_x_305) ;  /* 0x0000000000389947 */ /* 0x000fea0003800000 */
[----:B------:R-:W0:Y:S01]  /*118a0*/  LDCU.64 UR4, c[0x0][0x390] ;  /* 0x00007200ff0477ac */ /* 0x000e220008000a00 */
[----:B------:R-:W-:Y:S02]  /*118b0*/  MOV R6, R36 ;  /* 0x0000002400067202 */ /* 0x000fe40000000f00 */
[----:B------:R-:W-:Y:S02]  /*118c0*/  MOV R7, R37 ;  /* 0x0000002500077202 */ /* 0x000fe40000000f00 */
[----:B------:R-:W-:Y:S01]  /*118d0*/  IADD3 R0, PT, PT, -R0, RZ, RZ ;  /* 0x000000ff00007210 */ /* 0x000fe20007ffe1ff */
[----:B------:R-:W-:-:S03]  /*118e0*/  IMAD.WIDE.U32 R6, R9, 0x4, R6 ;  /* 0x0000000409067825 */ /* 0x000fc600078e0006 */
[----:B0-----:R-:W-:-:S04]  /*118f0*/  IADD3 R6, P0, PT, R6, UR4, RZ ;  /* 0x0000000406067c10 */ /* 0x001fc8000ff1e0ff */
[----:B------:R-:W-:-:S09]  /*11900*/  IADD3.X R7, PT, PT, R7, UR5, RZ, P0, !PT ;  /* 0x0000000507077c10 */ /* 0x000fd200087fe4ff */
.L_x_360:
[----:B------:R0:W3:Y:S01]  /*11910*/  LDG.E R2, desc[UR6][R6.64] ;  /* 0x0000000606027981 */ /* 0x0000e2000c1e1900 */
[----:B------:R-:W-:-:S04]  /*11920*/  IADD3 R0, PT, PT, R0, 0x1, RZ ;  /* 0x0000000100007810 */ /* 0x000fc80007ffe0ff */
[----:B------:R-:W-:Y:S02]  /*11930*/  ISETP.NE.AND P0, PT, R0, RZ, PT ;  /* 0x000000ff0000720c */ /* 0x000fe40003f05270 */
[----:B0-----:R-:W-:-:S04]  /*11940*/  IADD3 R6, P1, PT, R6, 0x4, RZ ;  /* 0x0000000406067810 */ /* 0x001fc80007f3e0ff */
[----:B------:R-:W-:Y:S01]  /*11950*/  IADD3.X R7, PT, PT, RZ, R7, RZ, P1, !PT ;  /* 0x00000007ff077210 */ /* 0x000fe20000ffe4ff */
[----:B---3--:R-:W-:-:S06]  /*11960*/  FFMA R3, R2, R2, R3 ;  /* 0x0000000202037223 */ /* 0x008fcc0000000003 */
[----:B------:R-:W-:Y:S05]  /*11970*/  @P0 BRA `(.L_x_360) ;  /* 0xfffffffc00e40947 */ /* 0x000fea000383ffff */
.L_x_305:
[----:B------:R-:W5:Y:S01]  /*11980*/  LDCU.64 UR4, c[0x0][0x3a0] ;  /* 0x00007400ff0477ac */ /* 0x000f620008000a00 */
[----:B01--4-:R-:W0:Y:S01]  /*11990*/  LDC R6, c[0x0][0x3a8] ;  /* 0x0000ea00ff067b82 */ /* 0x013e220000000800 */
[----:B------:R-:W-:Y:S01]  /*119a0*/  IADD3 R0, PT, PT, R3, -0xd000000, RZ ;  /* 0xf300000003007810 */ /* 0x000fe20007ffe0ff */
[----:B------:R1:W4:Y:S01]  /*119b0*/  MUFU.RSQ R2, R3 ;  /* 0x0000000300027308 */ /* 0x0003220000001400 */
[----:B------:R-:W-:Y:S02]  /*119c0*/  BSSY.RECONVERGENT B0, `(.L_x_361) ;  /* 0x000000f000007945 */ /* 0x000fe40003800200 */
[----:B------:R-:W-:Y:S02]  /*119d0*/  ISETP.GT.U32.AND P0, PT, R0, 0x727fffff, PT ;  /* 0x727fffff0000780c */ /* 0x000fe40003f04070 */
[----:B-----5:R-:W-:-:S04]  /*119e0*/  IADD3 R12, P1, PT, R36, UR4, RZ ;  /* 0x00000004240c7c10 */ /* 0x020fc8000ff3e0ff */
[----:B------:R-:W-:Y:S02]  /*119f0*/  IADD3.X R13, PT, PT, R37, UR5, RZ, P1, !PT ;  /* 0x00000005250d7c10 */ /* 0x000fe40008ffe4ff */
[----:B0-----:R-:W-:-:S05]  /*11a00*/  FSETP.GEU.AND P2, PT, |R6|, 1.0000000116860974231e-07, PT ;  /* 0x33d6bf950600780b */ /* 0x001fca0003f4e200 */
[----:B-1--4-:R-:W-:Y:S08]  /*11a10*/  @!P0 BRA `(.L_x_362) ;  /* 0x0000000000148947 */ /* 0x012ff00003800000 */
[----:B------:R-:W-:Y:S02]  /*11a20*/  MOV R8, R3 ;  /* 0x0000000300087202 */ /* 0x000fe40000000f00 */
[----:B---3--:R-:W-:-:S07]  /*11a30*/  MOV R17, 0x11a50 ;  /* 0x00011a5000117802 */ /* 0x008fce0000000f00 */
[----:B--2---:R-:W-:Y:S05]  /*11a40*/  CALL.REL.NOINC `($__internal_1_$__cuda_sm20_sqrt_rn_f32_slowpath) ;  /* 0x0000003400747944 */ /* 0x004fea0003c00000 */
[----:B------:R-:W-:Y:S01]  /*11a50*/  MOV R3, R16 ;  /* 0x0000001000037202 */ /* 0x000fe20000000f00 */
[----:B------:R-:W-:Y:S06]  /*11a60*/  BRA `(.L_x_363) ;  /* 0x0000000000107947 */ /* 0x000fec0003800000 */
.L_x_362:
[C---:B------:R-:W-:Y:S01]  /*11a70*/  FMUL.FTZ R0, R2.reuse, R3 ;  /* 0x0000000302007220 */ /* 0x040fe20000410000 */
[----:B------:R-:W-:-:S03]  /*11a80*/  FMUL.FTZ R2, R2, 0.5 ;  /* 0x3f00000002027820 */ /* 0x000fc60000410000 */
[----:B------:R-:W-:-:S04]  /*11a90*/  FFMA R3, -R0, R0, R3 ;  /* 0x0000000000037223 */ /* 0x000fc80000000103 */
[----:B------:R-:W-:-:S07]  /*11aa0*/  FFMA R3, R3, R2, R0 ;  /* 0x0000000203037223 */ /* 0x000fce0000000000 */
.L_x_363:
[----:B------:R-:W-:Y:S05]  /*11ab0*/  BSYNC.RECONVERGENT B0 ;  /* 0x0000000000007941 */ /* 0x000fea0003800200 */
.L_x_361:
[----:B------:R-:W-:Y:S01]  /*11ac0*/  FMNMX R3, R3, 1.0000000116860974231e-07, !PT ;  /* 0x33d6bf9503037809 */ /* 0x000fe20007800000 */
[----:B------:R-:W-:Y:S06]  /*11ad0*/  @P2 BRA `(.L_x_364) ;  /* 0x0000000800002947 */ /* 0x000fec0003800000 */
[----:B------:R-:W0:Y:S02]  /*11ae0*/  LDC R0, c[0x0][0x3b8] ;  /* 0x0000ee00ff007b82 */ /* 0x000e240000000800 */
[----:B0-----:R-:W-:-:S13]  /*11af0*/  ISETP.GE.AND P0, PT, R0, 0x1, PT ;  /* 0x000000010000780c */ /* 0x001fda0003f06270 */
[----:B------:R-:W-:Y:S05]  /*11b00*/  @!P0 EXIT ;  /* 0x000000000000894d */ /* 0x000fea0003800000 */
[C---:B------:R-:W-:Y:S01]  /*11b10*/  IADD3 R2, PT, PT, R0.reuse, -0x1, RZ ;  /* 0xffffffff00027810 */ /* 0x040fe20007ffe0ff */
[----:B------:R-:W-:Y:S01]  /*11b20*/  HFMA2 R3, -RZ, RZ, 0, 0 ;  /* 0x00000000ff037431 */ /* 0x000fe200000001ff */
[----:B------:R-:W-:Y:S02]  /*11b30*/  LOP3.LUT R26, R0, 0xf, RZ, 0xc0, !PT ;  /* 0x0000000f001a7812 */ /* 0x000fe400078ec0ff */
[----:B------:R-:W-:Y:S02]  /*11b40*/  ISETP.GE.U32.AND P0, PT, R2, 0xf, PT ;  /* 0x0000000f0200780c */ /* 0x000fe40003f06070 */
[----:B------:R-:W-:-:S11]  /*11b50*/  ISETP.NE.AND P2, PT, R26, RZ, PT ;  /* 0x000000ff1a00720c */ /* 0x000fd60003f45270 */
[----:B------:R-:W-:Y:S05]  /*11b60*/  @!P0 BRA `(.L_x_365) ;  /* 0x0000000000d08947 */ /* 0x000fea0003800000 */
[----:B------:R-:W3:Y:S01]  /*11b70*/  LDCU.64 UR4, c[0x0][0x3a0] ;  /* 0x00007400ff0477ac */ /* 0x000ee20008000a00 */
[----:B------:R-:W-:Y:S02]  /*11b80*/  LOP3.LUT R3, R0, 0x7ffffff0, RZ, 0xc0, !PT ;  /* 0x7ffffff000037812 */ /* 0x000fe400078ec0ff */
[----:B------:R-:W-:Y:S01]  /*11b90*/  IADD3 R2, PT, PT, R1, 0x2020, RZ ;  /* 0x0000202001027810 */ /* 0x000fe20007ffe0ff */
[----:B------:R-:W0:Y:S01]  /*11ba0*/  LDCU UR8, c[0x0][0x3ac] ;  /* 0x00007580ff0877ac */ /* 0x000e220008000800 */
[----:B------:R-:W-:Y:S02]  /*11bb0*/  IADD3 R24, PT, PT, -R3, RZ, RZ ;  /* 0x000000ff03187210 */ /* 0x000fe40007ffe1ff */
[----:B---3--:R-:W-:-:S04]  /*11bc0*/  IADD3 R29, P1, PT, R36, UR4, RZ ;  /* 0x00000004241d7c10 */ /* 0x008fc8000ff3e0ff */
[----:B------:R-:W-:-:S04]  /*11bd0*/  IADD3 R29, P0, PT, R29, 0x20, RZ ;  /* 0x000000201d1d7810 */ /* 0x000fc80007f1e0ff */
[----:B0-----:R-:W-:-:S09]  /*11be0*/  IADD3.X R30, PT, PT, RZ, UR5, R37, P0, P1 ;  /* 0x00000005ff1e7c10 */ /* 0x001fd200087e2425 */
.L_x_366:
[----:B--2---:R-:W2:Y:S04]  /*11bf0*/  LDL.128 R20, [R2+-0x20] ;  /* 0xffffe00002147983 */ /* 0x004ea80000100c00 */
[----:B------:R-:W3:Y:S04]  /*11c00*/  LDL.128 R16, [R2+-0x10] ;  /* 0xfffff00002107983 */ /* 0x000ee80000100c00 */
[----:B------:R-:W4:Y:S04]  /*11c10*/  LDL.128 R8, [R2] ;  /* 0x0000000002087983 */ /* 0x000f280000100c00 */
[----:B------:R0:W5:Y:S01]  /*11c20*/  LDL.128 R4, [R2+0x10] ;  /* 0x0000100002047983 */ /* 0x0001620000100c00 */
[----:B------:R-:W-:-:S02]  /*11c30*/  MOV R14, R29 ;  /* 0x0000001d000e7202 */ /* 0x000fc40000000f00 */
[----:B------:R-:W-:Y:S02]  /*11c40*/  MOV R15, R30 ;  /* 0x0000001e000f7202 */ /* 0x000fe40000000f00 */
[----:B------:R-:W-:Y:S02]  /*11c50*/  IADD3 R24, PT, PT, R24, 0x10, RZ ;  /* 0x0000001018187810 */ /* 0x000fe40007ffe0ff */
[----:B0-----:R-:W-:Y:S02]  /*11c60*/  IADD3 R2, PT, PT, R2, 0x40, RZ ;  /* 0x0000004002027810 */ /* 0x001fe40007ffe0ff */
[----:B------:R-:W-:Y:S01]  /*11c70*/  ISETP.NE.AND P0, PT, R24, RZ, PT ;  /* 0x000000ff1800720c */ /* 0x000fe20003f05270 */
[----:B--2---:R-:W-:Y:S01]  /*11c80*/  FMUL R25, R20, UR8 ;  /* 0x0000000814197c20 */ /* 0x004fe20008400000 */
[----:B------:R-:W-:Y:S01]  /*11c90*/  FMUL R21, R21, UR8 ;  /* 0x0000000815157c20 */ /* 0x000fe20008400000 */
[----:B------:R-:W-:Y:S01]  /*11ca0*/  FMUL R23, R23, UR8 ;  /* 0x0000000817177c20 */ /* 0x000fe20008400000 */
[----:B------:R-:W-:Y:S01]  /*11cb0*/  FMUL R27, R22, UR8 ;  /* 0x00000008161b7c20 */ /* 0x000fe20008400000 */
[----:B---3--:R-:W-:Y:S01]  /*11cc0*/  FMUL R17, R17, UR8 ;  /* 0x0000000811117c20 */ /* 0x008fe20008400000 */
[----:B------:R0:W-:Y:S01]  /*11cd0*/  STG.E desc[UR6][R14.64+-0x20], R25 ;  /* 0xffffe0190e007986 */ /* 0x0001e2000c101906 */
[----:B------:R-:W-:Y:S01]  /*11ce0*/  FMUL R31, R18, UR8 ;  /* 0x00000008121f7c20 */ /* 0x000fe20008400000 */
[----:B------:R-:W-:Y:S01]  /*11cf0*/  FMUL R19, R19, UR8 ;  /* 0x0000000813137c20 */ /* 0x000fe20008400000 */
[----:B----4-:R-:W-:Y:S01]  /*11d00*/  FMUL R9, R9, UR8 ;  /* 0x0000000809097c20 */ /* 0x010fe20008400000 */
[----:B------:R1:W-:Y:S01]  /*11d10*/  STG.E desc[UR6][R14.64+-0x1c], R21 ;  /* 0xffffe4150e007986 */ /* 0x0003e2000c101906 */
[----:B------:R-:W-:Y:S01]  /*11d20*/  FMUL R11, R11, UR8 ;  /* 0x000000080b0b7c20 */ /* 0x000fe20008400000 */
[----:B------:R-:W-:Y:S01]  /*11d30*/  FMUL R29, R16, UR8 ;  /* 0x00000008101d7c20 */ /* 0x000fe20008400000 */
[----:B-----5:R-:W-:Y:S01]  /*11d40*/  FMUL R5, R5, UR8 ;  /* 0x0000000805057c20 */ /* 0x020fe20008400000 */
[----:B------:R2:W-:Y:S01]  /*11d50*/  STG.E desc[UR6][R14.64+-0x14], R23 ;  /* 0xffffec170e007986 */ /* 0x0005e2000c101906 */
[----:B------:R-:W-:-:S03]  /*11d60*/  FMUL R7, R7, UR8 ;  /* 0x0000000807077c20 */ /* 0x000fc60008400000 */
[----:B------:R3:W-:Y:S01]  /*11d70*/  STG.E desc[UR6][R14.64+-0xc], R17 ;  /* 0xfffff4110e007986 */ /* 0x0007e2000c101906 */
[----:B0-----:R-:W-:Y:S01]  /*11d80*/  FMUL R25, R8, UR8 ;  /* 0x0000000808197c20 */ /* 0x001fe20008400000 */
[----:B-1----:R-:W-:Y:S02]  /*11d90*/  FMUL R21, R10, UR8 ;  /* 0x000000080a157c20 */ /* 0x002fe40008400000 */
[----:B------:R-:W-:Y:S01]  /*11da0*/  STG.E desc[UR6][R14.64+-0x18], R27 ;  /* 0xffffe81b0e007986 */ /* 0x000fe2000c101906 */
[----:B--2---:R-:W-:-:S03]  /*11db0*/  FMUL R23, R4, UR8 ;  /* 0x0000000804177c20 */ /* 0x004fc60008400000 */
[----:B------:R-:W-:Y:S01]  /*11dc0*/  STG.E desc[UR6][R14.64+-0x8], R31 ;  /* 0xfffff81f0e007986 */ /* 0x000fe2000c101906 */
[----:B---3--:R-:W-:-:S03]  /*11dd0*/  FMUL R17, R6, UR8 ;  /* 0x0000000806117c20 */ /* 0x008fc60008400000 */
        /* <DEDUP_REMOVED lines=10> */
[----:B0-----:R-:W-:-:S04]  /*11e80*/  IADD3 R29, P1, PT, R14, 0x40, RZ ;  /* 0x000000400e1d7810 */ /* 0x001fc80007f3e0ff */
[----:B------:R-:W-:Y:S01]  /*11e90*/  IADD3.X R30, PT, PT, RZ, R15, RZ, P1, !PT ;  /* 0x0000000fff1e7210 */ /* 0x000fe20000ffe4ff */
[----:B------:R-:W-:Y:S08]  /*11ea0*/  @P0 BRA `(.L_x_366) ;  /* 0xfffffffc00500947 */ /* 0x000ff0000383ffff */
.L_x_365:
[----:B------:R-:W-:Y:S05]  /*11eb0*/  @!P2 EXIT ;  /* 0x000000000000a94d */ /* 0x000fea0003800000 */
[----:B------:R-:W-:Y:S02]  /*11ec0*/  ISETP.GE.U32.AND P0, PT, R26, 0x8, PT ;  /* 0x000000081a00780c */ /* 0x000fe40003f06070 */
[----:B---3--:R-:W-:-:S04]  /*11ed0*/  LOP3.LUT R16, R0, 0x7, RZ, 0xc0, !PT ;  /* 0x0000000700107812 */ /* 0x008fc800078ec0ff */
[----:B------:R-:W-:-:S07]  /*11ee0*/  ISETP.NE.AND P1, PT, R16, RZ, PT ;  /* 0x000000ff1000720c */ /* 0x000fce0003f25270 */
[----:B------:R-:W-:Y:S06]  /*11ef0*/  @!P0 BRA `(.L_x_367) ;  /* 0x0000000000588947 */ /* 0x000fec0003800000 */
[C---:B------:R-:W-:Y:S01]  /*11f00*/  LEA R2, R3.reuse, R1, 0x2 ;  /* 0x0000000103027211 */ /* 0x040fe200078e10ff */
[----:B------:R-:W0:Y:S04]  /*11f10*/  LDCU UR4, c[0x0][0x3ac] ;  /* 0x00007580ff0477ac */ /* 0x000e280008000800 */
[----:B--2---:R-:W0:Y:S04]  /*11f20*/  LDL.128 R8, [R2+0x2000] ;  /* 0x0020000002087983 */ /* 0x004e280000100c00 */
[----:B------:R-:W2:Y:S01]  /*11f30*/  LDL.128 R4, [R2+0x2010] ;  /* 0x0020100002047983 */ /* 0x000ea20000100c00 */
[C---:B------:R-:W-:Y:S01]  /*11f40*/  IMAD.WIDE.U32 R14, R3.reuse, 0x4, R12 ;  /* 0x00000004030e7825 */ /* 0x040fe200078e000c */
[----:B------:R-:W-:-:S03]  /*11f50*/  IADD3 R3, PT, PT, R3, 0x8, RZ ;  /* 0x0000000803037810 */ /* 0x000fc60007ffe0ff */
[----:B0-----:R-:W-:Y:S01]  /*11f60*/  FMUL R17, R8, UR4 ;  /* 0x0000000408117c20 */ /* 0x001fe20008400000 */
[----:B------:R-:W-:Y:S01]  /*11f70*/  FMUL R9, R9, UR4 ;  /* 0x0000000409097c20 */ /* 0x000fe20008400000 */
[----:B------:R-:W-:Y:S01]  /*11f80*/  FMUL R19, R10, UR4 ;  /* 0x000000040a137c20 */ /* 0x000fe20008400000 */
[----:B------:R-:W-:Y:S01]  /*11f90*/  FMUL R11, R11, UR4 ;  /* 0x000000040b0b7c20 */ /* 0x000fe20008400000 */
[----:B--2---:R-:W-:Y:S01]  /*11fa0*/  FMUL R21, R4, UR4 ;  /* 0x0000000404157c20 */ /* 0x004fe20008400000 */
[----:B------:R-:W-:Y:S01]  /*11fb0*/  FMUL R5, R5, UR4 ;  /* 0x0000000405057c20 */ /* 0x000fe20008400000 */
[----:B------:R-:W-:Y:S01]  /*11fc0*/  FMUL R23, R6, UR4 ;  /* 0x0000000406177c20 */ /* 0x000fe20008400000 */
[----:B------:R-:W-:Y:S01]  /*11fd0*/  FMUL R7, R7, UR4 ;  /* 0x0000000407077c20 */ /* 0x000fe20008400000 */
        /* <DEDUP_REMOVED lines=8> */
.L_x_367:
[----:B------:R-:W-:Y:S05]  /*12060*/  @!P1 EXIT ;  /* 0x000000000000994d */ /* 0x000fea0003800000 */
[----:B------:R-:W-:Y:S02]  /*12070*/  ISETP.GE.U32.AND P0, PT, R16, 0x4, PT ;  /* 0x000000041000780c */ /* 0x000fe40003f06070 */
[----:B------:R-:W-:-:S04]  /*12080*/  LOP3.LUT R0, R0, 0x3, RZ, 0xc0, !PT ;  /* 0x0000000300007812 */ /* 0x000fc800078ec0ff */
[----:B------:R-:W-:-:S07]  /*12090*/  ISETP.NE.AND P1, PT, R0, RZ, PT ;  /* 0x000000ff0000720c */ /* 0x000fce0003f25270 */
[----:B------:R-:W-:Y:S06]  /*120a0*/  @!P0 BRA `(.L_x_368) ;  /* 0x0000000000348947 */ /* 0x000fec0003800000 */
[C---:B------:R-:W-:Y:S01]  /*120b0*/  LEA R2, R3.reuse, R1, 0x2 ;  /* 0x0000000103027211 */ /* 0x040fe200078e10ff */
[----:B------:R-:W1:Y:S04]  /*120c0*/  LDCU UR4, c[0x0][0x3ac] ;  /* 0x00007580ff0477ac */ /* 0x000e680008000800 */
[----:B0-----:R-:W1:Y:S01]  /*120d0*/  LDL.128 R4, [R2+0x2000] ;  /* 0x0020000002047983 */ /* 0x001e620000100c00 */
[C---:B------:R-:W-:Y:S01]  /*120e0*/  IMAD.WIDE.U32 R12, R3.reuse, 0x4, R12 ;  /* 0x00000004030c7825 */ /* 0x040fe200078e000c */
[----:B------:R-:W-:-:S03]  /*120f0*/  IADD3 R3, PT, PT, R3, 0x4, RZ ;  /* 0x0000000403037810 */ /* 0x000fc60007ffe0ff */
[----:B-1----:R-:W-:Y:S01]  /*12100*/  FMUL R9, R4, UR4 ;  /* 0x0000000404097c20 */ /* 0x002fe20008400000 */
[----:B------:R-:W-:Y:S01]  /*12110*/  FMUL R5, R5, UR4 ;  /* 0x0000000405057c20 */ /* 0x000fe20008400000 */
[----:B--2---:R-:W-:Y:S01]  /*12120*/  FMUL R11, R6, UR4 ;  /* 0x00000004060b7c20 */ /* 0x004fe20008400000 */
[----:B------:R-:W-:Y:S02]  /*12130*/  FMUL R7, R7, UR4 ;  /* 0x0000000407077c20 */ /* 0x000fe40008400000 */
[----:B------:R1:W-:Y:S04]  /*12140*/  STG.E desc[UR6][R12.64], R9 ;  /* 0x000000090c007986 */ /* 0x0003e8000c101906 */
[----:B------:R1:W-:Y:S04]  /*12150*/  STG.E desc[UR6][R12.64+0x4], R5 ;  /* 0x000004050c007986 */ /* 0x0003e8000c101906 */
[----:B------:R1:W-:Y:S04]  /*12160*/  STG.E desc[UR6][R12.64+0x8], R11 ;  /* 0x0000080b0c007986 */ /* 0x0003e8000c101906 */
[----:B------:R1:W-:Y:S02]  /*12170*/  STG.E desc[UR6][R12.64+0xc], R7 ;  /* 0x00000c070c007986 */ /* 0x0003e4000c101906 */
.L_x_368:
[----:B------:R-:W-:Y:S05]  /*12180*/  @!P1 EXIT ;  /* 0x000000000000994d */ /* 0x000fea0003800000 */
[----:B------:R-:W3:Y:S01]  /*12190*/  LDCU.64 UR4, c[0x0][0x3a0] ;  /* 0x00007400ff0477ac */ /* 0x000ee20008000a00 */
[----:B------:R-:W-:Y:S02]  /*121a0*/  MOV R4, R36 ;  /* 0x0000002400047202 */ /* 0x000fe40000000f00 */
[----:B01----:R-:W-:Y:S01]  /*121b0*/  MOV R5, R37 ;  /* 0x0000002500057202 */ /* 0x003fe20000000f00 */
[----:B------:R-:W0:Y:S01]  /*121c0*/  LDCU UR8, c[0x0][0x3ac] ;  /* 0x00007580ff0877ac */ /* 0x000e220008000800 */
[C---:B------:R-:W-:Y:S02]  /*121d0*/  LEA R28, R3.reuse, R28, 0x2 ;  /* 0x0000001c031c7211 */ /* 0x040fe400078e10ff */
[----:B------:R-:W-:Y:S01]  /*121e0*/  IADD3 R0, PT, PT, -R0, RZ, RZ ;  /* 0x000000ff00007210 */ /* 0x000fe20007ffe1ff */
[----:B------:R-:W-:-:S03]  /*121f0*/  IMAD.WIDE.U32 R4, R3, 0x4, R4 ;  /* 0x0000000403047825 */ /* 0x000fc600078e0004 */
[----:B---3--:R-:W-:-:S04]  /*12200*/  IADD3 R4, P0, PT, R4, UR4, RZ ;  /* 0x0000000404047c10 */ /* 0x008fc8000ff1e0ff */
[----:B0-----:R-:W-:-:S09]  /*12210*/  IADD3.X R3, PT, PT, R5, UR5, RZ, P0, !PT ;  /* 0x0000000505037c10 */ /* 0x001fd200087fe4ff */
.L_x_369:
[----:B------:R-:W3:Y:S01]  /*12220*/  LDL R2, [R28] ;  /* 0x000000001c027983 */ /* 0x000ee20000100800 */
[----:B------:R-:W-:-:S04]  /*12230*/  IADD3 R0, PT, PT, R0, 0x1, RZ ;  /* 0x0000000100007810 */ /* 0x000fc80007ffe0ff */
[----:B------:R-:W-:Y:S01]  /*12240*/  ISETP.NE.AND P0, PT, R0, RZ, PT ;  /* 0x000000ff0000720c */ /* 0x000fe20003f05270 */
[----:B---3--:R-:W-:Y:S01]  /*12250*/  FMUL R5, R2, UR8 ;  /* 0x0000000802057c20 */ /* 0x008fe20008400000 */
[----:B------:R-:W-:Y:S02]  /*12260*/  MOV R2, R4 ;  /* 0x0000000400027202 */ /* 0x000fe40000000f00 */
[----:B------:R-:W-:-:S03]  /*12270*/  IADD3 R4, P1, PT, R4, 0x4, RZ ;  /* 0x0000000404047810 */ /* 0x000fc60007f3e0ff */
[----:B------:R0:W-:Y:S01]  /*12280*/  STG.E desc[UR6][R2.64], R5 ;  /* 0x0000000502007986 */ /* 0x0001e2000c101906 */
[----:B------:R-:W-:-:S05]  /*12290*/  IADD3.X R6, PT, PT, RZ, R3, RZ, P1, !PT ;  /* 0x00000003ff067210 */ /* 0x000fca0000ffe4ff */
[----:B------:R-:W-:Y:S05]  /*122a0*/  @!P0 EXIT ;  /* 0x000000000000894d */ /* 0x000fea0003800000 */
[----:B------:R-:W-:Y:S02]  /*122b0*/  IADD3 R28, PT, PT, R28, 0x4, RZ ;  /* 0x000000041c1c7810 */ /* 0x000fe40007ffe0ff */
[----:B0-----:R-:W-:Y:S01]  /*122c0*/  MOV R3, R6 ;  /* 0x0000000600037202 */ /* 0x001fe20000000f00 */
[----:B------:R-:W-:Y:S06]  /*122d0*/  BRA `(.L_x_369) ;  /* 0xfffffffc00d07947 */ /* 0x000fec000383ffff */
.L_x_364:
        /* <DEDUP_REMOVED lines=9> */
[----:B---3--:R-:W-:Y:S02]  /*12370*/  MOV R17, 0x123a0 ;  /* 0x000123a000117802 */ /* 0x008fe40000000f00 */
[----:B-1----:R-:W-:-:S07]  /*12380*/  MOV R8, UR4 ;  /* 0x0000000400087c02 */ /* 0x002fce0008000f00 */
[----:B0-2---:R-:W-:Y:S05]  /*12390*/  CALL.REL.NOINC `($__internal_1_$__cuda_sm20_sqrt_rn_f32_slowpath) ;  /* 0x0000002c00207944 */ /* 0x005fea0003c00000 */
[----:B------:R-:W-:Y:S05]  /*123a0*/  BSYNC.RECONVERGENT B0 ;  /* 0x0000000000007941 */ /* 0x000fea0003800200 */
.L_x_372:
[----:B------:R-:W-:Y:S01]  /*123b0*/  MOV R8, R16 ;  /* 0x0000001000087202 */ /* 0x000fe20000000f00 */
[----:B------:R-:W-:Y:S06]  /*123c0*/  BRA `(.L_x_373) ;  /* 0x0000000000107947 */ /* 0x000fec0003800000 */
.L_x_371:
[C---:B0-----:R-:W-:Y:S01]  /*123d0*/  FMUL.FTZ R8, R0.reuse, UR4 ;  /* 0x0000000400087c20 */ /* 0x041fe20008410000 */
[----:B------:R-:W-:-:S03]  /*123e0*/  FMUL.FTZ R0, R0, 0.5 ;  /* 0x3f00000000007820 */ /* 0x000fc60000410000 */
[----:B------:R-:W-:-:S04]  /*123f0*/  FFMA R7, -R8, R8, UR4 ;  /* 0x0000000408077e23 */ /* 0x000fc80008000108 */
[----:B------:R-:W-:-:S07]  /*12400*/  FFMA R8, R7, R0, R8 ;  /* 0x0000000007087223 */ /* 0x000fce0000000008 */
.L_x_373:
[----:B------:R-:W-:Y:S01]  /*12410*/  FMUL R2, R3, R8 ;  /* 0x0000000803027220 */ /* 0x000fe20000400000 */
[----:B--23--:R-:W-:Y:S01]  /*12420*/  HFMA2 R11, -RZ, RZ, 1.625, 0 ;  /* 0x3e800000ff0b7431 */ /* 0x00cfe200000001ff */
[----:B------:R-:W0:Y:S01]  /*12430*/  LDCU UR4, c[0x0][0x3ac] ;  /* 0x00007580ff0477ac */ /* 0x000e220008000800 */
[----:B------:R-:W-:Y:S01]  /*12440*/  BSSY.RECONVERGENT B2, `(.L_x_374) ;  /* 0x0000045000027945 */ /* 0x000fe20003800200 */
[----:B------:R-:W-:Y:S01]  /*12450*/  MUFU.RCP R15, R2 ;  /* 0x00000002000f7308 */ /* 0x000fe20000001000 */
[----:B------:R-:W-:-:S04]  /*12460*/  FMNMX R0, R2, 0.99999988079071044922, PT ;  /* 0x3f7ffffe02007809 */ /* 0x000fc80003800000 */
[C---:B------:R-:W-:Y:S01]  /*12470*/  FSETP.GT.AND P0, PT, |R0|.reuse, 8.50705917302346158658e+37, PT ;  /* 0x7e8000000000780b */ /* 0x040fe20003f04200 */
[----:B------:R-:W-:-:S06]  /*12480*/  FADD R6, -|R0|, 1 ;  /* 0x3f80000000067421 */ /* 0x000fcc0000000300 */
[----:B------:R-:W1:Y:S02]  /*12490*/  MUFU.RCP R6, R6 ;  /* 0x0000000600067308 */ /* 0x000e640000001000 */
[----:B-1----:R-:W-:Y:S01]  /*124a0*/  FADD R7, R6, R6 ;  /* 0x0000000606077221 */ /* 0x002fe20000000000 */
[----:B------:R-:W-:-:S03]  /*124b0*/  MOV R6, 0x3d39bf78 ;  /* 0x3d39bf7800067802 */ /* 0x000fc60000000f00 */
        /* <DEDUP_REMOVED lines=12> */
[----:B------:R-:W-:Y:S01]  /*12580*/  FMUL R7, R7, 1.1920928955078125e-07 ;  /* 0x3400000007077820 */ /* 0x000fe20000400000 */
[----:B------:R-:W-:Y:S02]  /*12590*/  MOV R10, 0x3f800000 ;  /* 0x3f800000000a7802 */ /* 0x000fe40000000f00 */
        /* <DEDUP_REMOVED lines=11> */
[----:B------:R-:W-:Y:S01]  /*12650*/  FFMA R6, R7, 0.69314718246459960938, R6 ;  /* 0x3f31721807067823 */ /* 0x000fe20000000006 */
[----:B------:R-:W-:Y:S02]  /*12660*/  HFMA2 R7, -RZ, RZ, 1.75, 0 ;  /* 0x3f000000ff077431 */ /* 0x000fe400000001ff */
[C---:B------:R-:W-:Y:S01]  /*12670*/  @P1 FFMA R6, R14.reuse, R9, +INF ;  /* 0x7f8000000e061423 */ /* 0x040fe20000000009 */
[----:B------:R-:W-:Y:S01]  /*12680*/  @P0 FSETP.NEU.AND P1, PT, R14, RZ, PT ;  /* 0x000000ff0e00020b */ /* 0x000fe20003f2d000 */
[----:B------:R-:W-:-:S03]  /*12690*/  HFMA2 R14, -RZ, RZ, 1.125, -9232 ;  /* 0x3c80f082ff0e7431 */ /* 0x000fc600000001ff */
[----:B------:R-:W-:Y:S02]  /*126a0*/  @P0 FSEL R6, R6, -RZ, P1 ;  /* 0x800000ff06060208 */ /* 0x000fe40000800000 */
[----:B------:R-:W-:-:S05]  /*126b0*/  LOP3.LUT R7, R7, 0x80000000, R0, 0xb8, !PT ;  /* 0x8000000007077812 */ /* 0x000fca00078eb800 */
        /* <DEDUP_REMOVED lines=14> */
[----:B------:R-:W-:-:S04]  /*127a0*/  FSEL R10, R10, 1, !P0 ;  /* 0x3f8000000a0a7808 */ /* 0x000fc80004000000 */
[--C-:B------:R-:W-:Y:S01]  /*127b0*/  LOP3.LUT R7, R10, 0x80000000, R9.reuse, 0xb8, !PT ;  /* 0x800000000a077812 */ /* 0x100fe200078eb809 */
[----:B------:R-:W-:Y:S01]  /*127c0*/  @!P1 FFMA R7, R9, R6, R9 ;  /* 0x0000000609079223 */ /* 0x000fe20000000009 */
[----:B------:R-:W-:-:S03]  /*127d0*/  FFMA R10, -R2, R15, 1 ;  /* 0x3f800000020a7423 */ /* 0x000fc6000000010f */
[----:B------:R-:W0:Y:S01]  /*127e0*/  FCHK P0, R7, R2 ;  /* 0x0000000207007302 */ /* 0x000e220000000000 */
[----:B------:R-:W-:-:S04]  /*127f0*/  FFMA R10, R15, R10, R15 ;  /* 0x0000000a0f0a7223 */ /* 0x000fc8000000000f */
        /* <DEDUP_REMOVED lines=9> */
.L_x_375:
[----:B------:R-:W-:Y:S05]  /*12890*/  BSYNC.RECONVERGENT B2 ;  /* 0x0000000000027941 */ /* 0x000fea0003800200 */
.L_x_374:
[----:B------:R-:W-:Y:S01]  /*128a0*/  FFMA R0, -R0, R0, 1 ;  /* 0x3f80000000007423 */ /* 0x000fe20000000100 */
[----:B------:R-:W0:Y:S01]  /*128b0*/  LDCU UR4, c[0x0][0x3ac] ;  /* 0x00007580ff0477ac */ /* 0x000e220008000800 */
[----:B------:R-:W-:Y:S03]  /*128c0*/  BSSY.RECONVERGENT B0, `(.L_x_376) ;  /* 0x0000010000007945 */ /* 0x000fe60003800200 */
[----:B------:R-:W-:-:S04]  /*128d0*/  FMNMX R11, R0, 1.0000000116860974231e-07, !PT ;  /* 0x33d6bf95000b7809 */ /* 0x000fc80007800000 */
[----:B------:R-:W-:-:S04]  /*128e0*/  IADD3 R0, PT, PT, R11, 0x1800000, RZ ;  /* 0x018000000b007810 */ /* 0x000fc80007ffe0ff */
[----:B------:R-:W-:-:S04]  /*128f0*/  LOP3.LUT R0, R0, 0x7f800000, RZ, 0xc0, !PT ;  /* 0x7f80000000007812 */ /* 0x000fc800078ec0ff */
[----:B------:R-:W-:Y:S01]  /*12900*/  ISETP.GT.U32.AND P0, PT, R0, 0x1ffffff, PT ;  /* 0x01ffffff0000780c */ /* 0x000fe20003f04070 */
[----:B------:R-:W-:-:S04]  /*12910*/  FFMA R0, -R7, R7, 1 ;  /* 0x3f80000007007423 */ /* 0x000fc80000000107 */
[----:B0-----:R-:W-:-:S08]  /*12920*/  FMUL R0, R0, UR4 ;  /* 0x0000000400007c20 */ /* 0x001fd00008400000 */
[----:B------:R-:W-:Y:S05]  /*12930*/  @P0 BRA `(.L_x_377) ;  /* 0x0000000000100947 */ /* 0x000fea0003800000 */
[----:B------:R-:W-:-:S07]  /*12940*/  MOV R16, 0x12960 ;  /* 0x0001296000107802 */ /* 0x000fce0000000f00 */
[----:B------:R-:W-:Y:S05]  /*12950*/  CALL.REL.NOINC `($__internal_0_$__cuda_sm20_rcp_rn_f32_slowpath) ;  /* 0x0000002000d87944 */ /* 0x000fea0003c00000 */
[----:B------:R-:W-:Y:S01]  /*12960*/  MOV R6, R11 ;  /* 0x0000000b00067202 */ /* 0x000fe20000000f00 */
[----:B------:R-:W-:Y:S06]  /*12970*/  BRA `(.L_x_378) ;  /* 0x0000000000107947 */ /* 0x000fec0003800000 */
.L_x_377:
[----:B------:R-:W0:Y:S02]  /*12980*/  MUFU.RCP R6, R11 ;  /* 0x0000000b00067308 */ /* 0x000e240000001000 */
[----:B0-----:R-:W-:-:S04]  /*12990*/  FFMA R7, R11, R6, -1 ;  /* 0xbf8000000b077423 */ /* 0x001fc80000000006 */
[----:B------:R-:W-:-:S04]  /*129a0*/  FADD.FTZ R7, -R7, -RZ ;  /* 0x800000ff07077221 */ /* 0x000fc80000010100 */
[----:B------:R-:W-:-:S07]  /*129b0*/  FFMA R6, R6, R7, R6 ;  /* 0x0000000706067223 */ /* 0x000fce0000000006 */
.L_x_378:
[----:B------:R-:W-:Y:S05]  /*129c0*/  BSYNC.RECONVERGENT B0 ;  /* 0x0000000000007941 */ /* 0x000fea0003800200 */
.L_x_376:
        /* <DEDUP_REMOVED lines=13> */
.L_x_380:
[----:B------:R-:W-:Y:S05]  /*12aa0*/  BSYNC.RECONVERGENT B2 ;  /* 0x0000000000027941 */ /* 0x000fea0003800200 */
.L_x_379:
        /* <DEDUP_REMOVED lines=15> */
.L_x_382:
[----:B------:R-:W-:Y:S05]  /*12ba0*/  BSYNC.RECONVERGENT B2 ;  /* 0x0000000000027941 */ /* 0x000fea0003800200 */
.L_x_381:
        /* <DEDUP_REMOVED lines=13> */
.L_x_384:
[----:B------:R-:W-:Y:S05]  /*12c80*/  BSYNC.RECONVERGENT B2 ;  /* 0x0000000000027941 */ /* 0x000fea0003800200 */
.L_x_383:
[----:B------:R-:W-:Y:S01]  /*12c90*/  FADD R2, -R11, R0 ;  /* 0x000000000b027221 */ /* 0x000fe20000000100 */
[----:B------:R-:W-:Y:S06]  /*12ca0*/  BRA `(.L_x_385) ;  /* 0x0000000c00047947 */ /* 0x000fec0003800000 */
.L_x_370:
[----:B------:R-:W-:Y:S01]  /*12cb0*/  FADD R8, -RZ, -UR4 ;  /* 0x80000004ff087e21 */ /* 0x000fe20008000100 */
[----:B------:R-:W0:Y:S04]  /*12cc0*/  MUFU.RSQ R0, -UR4 ;  /* 0x8000000400007d08 */ /* 0x000e280008001400 */
[----:B------:R-:W-:-:S04]  /*12cd0*/  IADD3 R2, PT, PT, R8, -0xd000000, RZ ;  /* 0xf300000008027810 */ /* 0x000fc80007ffe0ff */
[----:B------:R-:W-:-:S13]  /*12ce0*/  ISETP.GT.U32.AND P0, PT, R2, 0x727fffff, PT ;  /* 0x727fffff0200780c */ /* 0x000fda0003f04070 */
[----:B0-----:R-:W-:Y:S05]  /*12cf0*/  @!P0 BRA `(.L_x_386) ;  /* 0x0000000000188947 */ /* 0x001fea0003800000 */
[----:B------:R-:W-:Y:S01]  /*12d00*/  BSSY.RECONVERGENT B0, `(.L_x_387) ;  /* 0x0000003000007945 */ /* 0x000fe20003800200 */
[----:B---3--:R-:W-:-:S07]  /*12d10*/  MOV R17, 0x12d30 ;  /* 0x00012d3000117802 */ /* 0x008fce0000000f00 */
[----:B--2---:R-:W-:Y:S05]  /*12d20*/  CALL.REL.NOINC `($__internal_1_$__cuda_sm20_sqrt_rn_f32_slowpath) ;  /* 0x0000002000bc7944 */ /* 0x004fea0003c00000 */
[----:B------:R-:W-:Y:S05]  /*12d30*/  BSYNC.RECONVERGENT B0 ;  /* 0x0000000000007941 */ /* 0x000fea0003800200 */
.L_x_387:
[----:B------:R-:W-:Y:S01]  /*12d40*/  MOV R8, R16 ;  /* 0x0000001000087202 */ /* 0x000fe20000000f00 */
[----:B------:R-:W-:Y:S06]  /*12d50*/  BRA `(.L_x_388) ;  /* 0x0000000000107947 */ /* 0x000fec0003800000 */
.L_x_386:
[C---:B------:R-:W-:Y:S01]  /*12d60*/  FMUL.FTZ R8, R0.reuse, -UR4 ;  /* 0x8000000400087c20 */ /* 0x040fe20008410000 */
[----:B------:R-:W-:-:S03]  /*12d70*/  FMUL.FTZ R0, R0, 0.5 ;  /* 0x3f00000000007820 */ /* 0x000fc60000410000 */
[----:B------:R-:W-:-:S04]  /*12d80*/  FFMA R7, -R8, R8, -UR4 ;  /* 0x8000000408077e23 */ /* 0x000fc80008000108 */
[----:B------:R-:W-:-:S07]  /*12d90*/  FFMA R8, R7, R0, R8 ;  /* 0x0000000007087223 */ /* 0x000fce0000000008 */
.L_x_388:
[----:B------:R-:W-:Y:S01]  /*12da0*/  FMUL R2, R3, R8 ;  /* 0x0000000803027220 */ /* 0x000fe20000400000 */
[----:B---3--:R-:W-:Y:S01]  /*12db0*/  HFMA2 R9, -RZ, RZ, 0.890625, -0.00056934356689453125 ;  /* 0x3b2090aaff097431 */ /* 0x008fe200000001ff */
[----:B------:R-:W-:Y:S01]  /*12dc0*/  MOV R6, 0x3f6ee581 ;  /* 0x3f6ee58100067802 */ /* 0x000fe20000000f00 */
[----:B------:R-:W2:Y:S01]  /*12dd0*/  LDCU UR4, c[0x0][0x3ac] ;  /* 0x00007580ff0477ac */ /* 0x000ea20008000800 */
[----:B------:R-:W0:Y:S01]  /*12de0*/  MUFU.RCP R7, |R2| ;  /* 0x4000000200077308 */ /* 0x000e220000001000 */
[----:B------:R-:W-:Y:S01]  /*12df0*/  FSETP.GT.AND P0, PT, |R2|, 1, PT ;  /* 0x3f8000000200780b */ /* 0x000fe20003f04200 */
[----:B------:R-:W-:Y:S03]  /*12e00*/  BSSY.RECONVERGENT B0, `(.L_x_389) ;  /* 0x0000050000007945 */ /* 0x000fe60003800200 */
        /* <DEDUP_REMOVED lines=15> */
[----:B--2---:R-:W-:-:S04]  /*12f00*/  FMUL R11, R0, UR4 ;  /* 0x00000004000b7c20 */ /* 0x004fc80008400000 */
        /* <DEDUP_REMOVED lines=19> */
.L_x_391:
        /* <DEDUP_REMOVED lines=44> */
.L_x_390:
[----:B------:R-:W-:Y:S05]  /*13300*/  BSYNC.RECONVERGENT B0 ;  /* 0x0000000000007941 */ /* 0x000fea0003800200 */
.L_x_389:
        /* <DEDUP_REMOVED lines=27> */
.L_x_393:
[----:B------:R-:W-:Y:S05]  /*134c0*/  BSYNC.RECONVERGENT B2 ;  /* 0x0000000000027941 */ /* 0x000fea0003800200 */
.L_x_392:
[----:B------:R-:W-:Y:S01]  /*134d0*/  FFMA R11, R2, R2, 1 ;  /* 0x3f800000020b7423 */ /* 0x000fe20000000002 */
[----:B------:R-:W0:Y:S01]  /*134e0*/  LDCU UR4, c[0x0][0x3ac] ;  /* 0x00007580ff0477ac */ /* 0x000e220008000800 */
[----:B------:R-:W-:Y:S03]  /*134f0*/  BSSY.RECONVERGENT B0, `(.L_x_394) ;  /* 0x000000f000007945 */ /* 0x000fe60003800200 */
[----:B------:R-:W-:-:S04]  /*13500*/  IADD3 R0, PT, PT, R11, 0x1800000, RZ ;  /* 0x018000000b007810 */ /* 0x000fc80007ffe0ff */
[----:B------:R-:W-:-:S04]  /*13510*/  LOP3.LUT R0, R0, 0x7f800000, RZ, 0xc0, !PT ;  /* 0x7f80000000007812 */ /* 0x000fc800078ec0ff */
[----:B------:R-:W-:Y:S01]  /*13520*/  ISETP.GT.U32.AND P0, PT, R0, 0x1ffffff, PT ;  /* 0x01ffffff0000780c */ /* 0x000fe20003f04070 */
[----:B------:R-:W-:-:S04]  /*13530*/  FFMA R0, R7, R7, 1 ;  /* 0x3f80000007007423 */ /* 0x000fc80000000007 */
[----:B0-----:R-:W-:-:S08]  /*13540*/  FMUL R0, R0, UR4 ;  /* 0x0000000400007c20 */ /* 0x001fd00008400000 */
[----:B------:R-:W-:Y:S05]  /*13550*/  @P0 BRA `(.L_x_395) ;  /* 0x0000000000100947 */ /* 0x000fea0003800000 */
[----:B------:R-:W-:-:S07]  /*13560*/  MOV R16, 0x13580 ;  /* 0x0001358000107802 */ /* 0x000fce0000000f00 */
[----:B------:R-:W-:Y:S05]  /*13570*/  CALL.REL.NOINC `($__internal_0_$__cuda_sm20_rcp_rn_f32_slowpath) ;  /* 0x0000001400d07944 */ /* 0x000fea0003c00000 */
[----:B------:R-:W-:Y:S01]  /*13580*/  MOV R6, R11 ;  /* 0x0000000b00067202 */ /* 0x000fe20000000f00 */
[----:B------:R-:W-:Y:S06]  /*13590*/  BRA `(.L_x_396) ;  /* 0x0000000000107947 */ /* 0x000fec0003800000 */
.L_x_395:
[----:B------:R-:W0:Y:S02]  /*135a0*/  MUFU.RCP R6, R11 ;  /* 0x0000000b00067308 */ /* 0x000e240000001000 */
[----:B0-----:R-:W-:-:S04]  /*135b0*/  FFMA R7, R11, R6, -1 ;  /* 0xbf8000000b077423 */ /* 0x001fc80000000006 */
[----:B------:R-:W-:-:S04]  /*135c0*/  FADD.FTZ R7, -R7, -RZ ;  /* 0x800000ff07077221 */ /* 0x000fc80000010100 */
[----:B------:R-:W-:-:S07]  /*135d0*/  FFMA R6, R6, R7, R6 ;  /* 0x0000000706067223 */ /* 0x000fce0000000006 */
.L_x_396:
[----:B------:R-:W-:Y:S05]  /*135e0*/  BSYNC.RECONVERGENT B0 ;  /* 0x0000000000007941 */ /* 0x000fea0003800200 */
.L_x_394:
        /* <DEDUP_REMOVED lines=13> */
.L_x_398:
[----:B------:R-:W-:Y:S05]  /*136c0*/  BSYNC.RECONVERGENT B2 ;  /* 0x0000000000027941 */ /* 0x000fea0003800200 */
.L_x_397:
        /* <DEDUP_REMOVED lines=15> */
.L_x_400:
[----:B------:R-:W-:Y:S05]  /*137c0*/  BSYNC.RECONVERGENT B2 ;  /* 0x0000000000027941 */ /* 0x000fea0003800200 */
.L_x_399:
        /* <DEDUP_REMOVED lines=13> */
.L_x_402:
[----:B------:R-:W-:Y:S05]  /*138a0*/  BSYNC.RECONVERGENT B2 ;  /* 0x0000000000027941 */ /* 0x000fea0003800200 */
.L_x_401:
[----:B------:R-:W-:-:S07]  /*138b0*/  FADD R2, -R11, R0 ;  /* 0x000000000b027221 */ /* 0x000fce0000000100 */
.L_x_385:
[----:B------:R-:W0:Y:S01]  /*138c0*/  LDC R0, c[0x0][0x3b8] ;  /* 0x0000ee00ff007b82 */ /* 0x000e220000000800 */
[----:B------:R-:W-:Y:S01]  /*138d0*/  HFMA2 R9, -RZ, RZ, 0, 0 ;  /* 0x00000000ff097431 */ /* 0x000fe200000001ff */
        /* <DEDUP_REMOVED lines=9> */
[----:B------:R-:W0:Y:S01]  /*13970*/  LDCU.64 UR4, c[0x0][0x390] ;  /* 0x00007200ff0477ac */ /* 0x000e220008000a00 */
[----:B------:R-:W-:Y:S02]  /*13980*/  LOP3.LUT R3, R0, 0x7ffffff0, RZ, 0xc0, !PT ;  /* 0x7ffffff000037812 */ /* 0x000fe400078ec0ff */
[----:B------:R-:W-:Y:S02]  /*13990*/  IADD3 R8, PT, PT, R1, 0x2020, RZ ;  /* 0x0000202001087810 */ /* 0x000fe40007ffe0ff */
[----:B------:R-:W-:Y:S02]  /*139a0*/  MOV R9, RZ ;  /* 0x000000ff00097202 */ /* 0x000fe40000000f00 */
[----:B------:R-:W-:Y:S02]  /*139b0*/  IADD3 R14, PT, PT, -R3, RZ, RZ ;  /* 0x000000ff030e7210 */ /* 0x000fe40007ffe1ff */
[----:B0-----:R-:W-:-:S04]  /*139c0*/  IADD3 R6, P1, PT, R36, UR4, RZ ;  /* 0x0000000424067c10 */ /* 0x001fc8000ff3e0ff */
[----:B------:R-:W-:-:S04]  /*139d0*/  IADD3 R6, P2, PT, R6, 0x20, RZ ;  /* 0x0000002006067810 */ /* 0x000fc80007f5e0ff */
[----:B------:R-:W-:-:S09]  /*139e0*/  IADD3.X R7, PT, PT, RZ, UR5, R37, P2, P1 ;  /* 0x00000005ff077c10 */ /* 0x000fd200097e2425 */
.L_x_405:
        /* <DEDUP_REMOVED lines=10> */
[----:B------:R-:W5:Y:S04]  /*13a90*/  LDL.128 R20, [R8] ;  /* 0x0000000008147983 */ /* 0x000f680000100c00 */
[----:B------:R-:W5:Y:S04]  /*13aa0*/  LDG.E R15, desc[UR6][R6.64] ;  /* 0x00000006060f7981 */ /* 0x000f68000c1e1900 */
[----:B------:R-:W5:Y:S04]  /*13ab0*/  LDG.E R34, desc[UR6][R6.64+0x4] ;  /* 0x0000040606227981 */ /* 0x000f68000c1e1900 */
[----:B------:R-:W5:Y:S04]  /*13ac0*/  LDG.E R42, desc[UR6][R6.64+0x14] ;  /* 0x00001406062a7981 */ /* 0x000f68000c1e1900 */
[----:B------:R-:W5:Y:S01]  /*13ad0*/  LDG.E R40, desc[UR6][R6.64+0x1c] ;  /* 0x00001c0606287981 */ /* 0x000f62000c1e1900 */
[----:B--2---:R-:W-:-:S03]  /*13ae0*/  FFMA R24, R24, R31, R9 ;  /* 0x0000001f18187223 */ /* 0x004fc60000000009 */
[----:B------:R-:W2:Y:S01]  /*13af0*/  LDG.E R9, desc[UR6][R6.64+0x8] ;  /* 0x0000080606097981 */ /* 0x000ea2000c1e1900 */
[----:B---3--:R-:W-:-:S03]  /*13b00*/  FFMA R25, R25, R35, R24 ;  /* 0x0000002319197223 */ /* 0x008fc60000000018 */
[----:B------:R-:W3:Y:S01]  /*13b10*/  LDG.E R35, desc[UR6][R6.64+0x10] ;  /* 0x0000100606237981 */ /* 0x000ee2000c1e1900 */
[----:B----4-:R-:W-:-:S03]  /*13b20*/  FFMA R26, R26, R38, R25 ;  /* 0x000000261a1a7223 */ /* 0x010fc60000000019 */
[----:B------:R-:W4:Y:S01]  /*13b30*/  LDG.E R38, desc[UR6][R6.64+0xc] ;  /* 0x00000c0606267981 */ /* 0x000f22000c1e1900 */
[----:B-----5:R-:W-:-:S03]  /*13b40*/  FFMA R39, R27, R39, R26 ;  /* 0x000000271b277223 */ /* 0x020fc6000000001a */
[----:B------:R-:W3:Y:S04]  /*13b50*/  LDL.128 R24, [R8+0x10] ;  /* 0x0000100008187983 */ /* 0x000ee80000100c00 */
[----:B------:R0:W5:Y:S01]  /*13b60*/  LDG.E R31, desc[UR6][R6.64+0x18] ;  /* 0x00001806061f7981 */ /* 0x000162000c1e1900 */
[----:B------:R-:W-:-:S04]  /*13b70*/  FFMA R16, R16, R11, R39 ;  /* 0x0000000b10107223 */ /* 0x000fc80000000027 */
[----:B------:R-:W-:-:S04]  /*13b80*/  FFMA R17, R17, R32, R16 ;  /* 0x0000002011117223 */ /* 0x000fc80000000010 */
[----:B------:R-:W-:-:S04]  /*13b90*/  FFMA R18, R18, R29, R17 ;  /* 0x0000001d12127223 */ /* 0x000fc80000000011 */
[----:B------:R-:W-:-:S04]  /*13ba0*/  FFMA R19, R19, R30, R18 ;  /* 0x0000001e13137223 */ /* 0x000fc80000000012 */
        /* <DEDUP_REMOVED lines=8> */
[----:B----4-:R-:W-:-:S04]  /*13c30*/  FFMA R23, R23, R38, R22 ;  /* 0x0000002617177223 */ /* 0x010fc80000000016 */
[----:B---3--:R-:W-:-:S04]  /*13c40*/  FFMA R24, R24, R35, R23 ;  /* 0x0000002318187223 */ /* 0x008fc80000000017 */
[----:B------:R-:W-:-:S04]  /*13c50*/  FFMA R25, R25, R42, R24 ;  /* 0x0000002a19197223 */ /* 0x000fc80000000018 */
[----:B-----5:R-:W-:-:S04]  /*13c60*/  FFMA R26, R26, R31, R25 ;  /* 0x0000001f1a1a7223 */ /* 0x020fc80000000019 */
[----:B------:R-:W-:Y:S01]  /*13c70*/  FFMA R9, R27, R40, R26 ;  /* 0x000000281b097223 */ /* 0x000fe2000000001a */
[----:B------:R-:W-:Y:S06]  /*13c80*/  @P1 BRA `(.L_x_405) ;  /* 0xfffffffc00581947 */ /* 0x000fec000383ffff */
.L_x_404:
        /* <DEDUP_REMOVED lines=26> */
.L_x_406:
        /* <DEDUP_REMOVED lines=17> */
.L_x_407:
[----:B------:R-:W-:Y:S05]  /*13f40*/  @!P2 BRA `(.L_x_403) ;  /* 0x000000000044a947 */ /* 0x000fea0003800000 */
[----:B------:R-:W0:Y:S01]  /*13f50*/  LDCU.64 UR4, c[0x0][0x390] ;  /* 0x00007200ff0477ac */ /* 0x000e220008000a00 */
[----:B------:R-:W-:Y:S02]  /*13f60*/  MOV R6, R36 ;  /* 0x0000002400067202 */ /* 0x000fe40000000f00 */
[----:B------:R-:W-:Y:S02]  /*13f70*/  MOV R7, R37 ;  /* 0x0000002500077202 */ /* 0x000fe40000000f00 */
[----:B------:R-:W-:Y:S02]  /*13f80*/  IADD3 R8, PT, PT, -R8, RZ, RZ ;  /* 0x000000ff08087210 */ /* 0x000fe40007ffe1ff */
[C---:B------:R-:W-:Y:S01]  /*13f90*/  LEA R11, R3.reuse, R28, 0x2 ;  /* 0x0000001c030b7211 */ /* 0x040fe200078e10ff */
[----:B------:R-:W-:-:S03]  /*13fa0*/  IMAD.WIDE.U32 R6, R3, 0x4, R6 ;  /* 0x0000000403067825 */ /* 0x000fc600078e0006 */
[----:B0-----:R-:W-:-:S04]  /*13fb0*/  IADD3 R6, P1, PT, R6, UR4, RZ ;  /* 0x0000000406067c10 */ /* 0x001fc8000ff3e0ff */
[----:B------:R-:W-:-:S09]  /*13fc0*/  IADD3.X R7, PT, PT, R7, UR5, RZ, P1, !PT ;  /* 0x0000000507077c10 */ /* 0x000fd20008ffe4ff */
.L_x_408:
[----:B------:R0:W2:Y:S04]  /*13fd0*/  LDL R14, [R11] ;  /* 0x000000000b0e7983 */ /* 0x0000a80000100800 */
[----:B------:R1:W2:Y:S01]  /*13fe0*/  LDG.E R3, desc[UR6][R6.64] ;  /* 0x0000000606037981 */ /* 0x0002a2000c1e1900 */
[----:B------:R-:W-:Y:S02]  /*13ff0*/  IADD3 R8, PT, PT, R8, 0x1, RZ ;  /* 0x0000000108087810 */ /* 0x000fe40007ffe0ff */
[----:B0-----:R-:W-:Y:S02]  /*14000*/  IADD3 R11, PT, PT, R11, 0x4, RZ ;  /* 0x000000040b0b7810 */ /* 0x001fe40007ffe0ff */
[----:B------:R-:W-:Y:S02]  /*14010*/  ISETP.NE.AND P1, PT, R8, RZ, PT ;  /* 0x000000ff0800720c */ /* 0x000fe40003f25270 */
[----:B-1----:R-:W-:-:S04]  /*14020*/  IADD3 R6, P2, PT, R6, 0x4, RZ ;  /* 0x0000000406067810 */ /* 0x002fc80007f5e0ff */
[----:B------:R-:W-:Y:S01]  /*14030*/  IADD3.X R7, PT, PT, RZ, R7, RZ, P2, !PT ;  /* 0x00000007ff077210 */ /* 0x000fe200017fe4ff */
[----:B--2---:R-:W-:-:S06]  /*14040*/  FFMA R9, R14, R3, R9 ;  /* 0x000000030e097223 */ /* 0x004fcc0000000009 */
[----:B------:R-:W-:Y:S05]  /*14050*/  @P1 BRA `(.L_x_408) ;  /* 0xfffffffc00dc1947 */ /* 0x000fea000383ffff */
.L_x_403:
[----:B------:R-:W-:Y:S05]  /*14060*/  @!P0 EXIT ;  /* 0x000000000000894d */ /* 0x000fea0003800000 */
[C---:B------:R-:W-:Y:S01]  /*14070*/  IADD3 R3, PT, PT, R0.reuse, -0x1, RZ ;  /* 0xffffffff00037810 */ /* 0x040fe20007ffe0ff */
[----:B------:R-:W-:Y:S01]  /*14080*/  FMUL R2, R9, R2 ;  /* 0x0000000209027220 */ /* 0x000fe20000400000 */
[----:B------:R-:W-:Y:S02]  /*14090*/  LOP3.LUT R20, R0, 0xf, RZ, 0xc0, !PT ;  /* 0x0000000f00147812 */ /* 0x000fe400078ec0ff */
[----:B------:R-:W-:Y:S01]  /*140a0*/  ISETP.GE.U32.AND P1, PT, R3, 0xf, PT ;  /* 0x0000000f0300780c */ /* 0x000fe20003f26070 */
[----:B------:R-:W-:Y:S01]  /*140b0*/  HFMA2 R3, -RZ, RZ, 0, 0 ;  /* 0x00000000ff037431 */ /* 0x000fe200000001ff */
[----:B------:R-:W-:-:S11]  /*140c0*/  ISETP.NE.AND P0, PT, R20, RZ, PT ;  /* 0x000000ff1400720c */ /* 0x000fd60003f05270 */
[----:B------:R-:W-:Y:S05]  /*140d0*/  @!P1 BRA `(.L_x_409) ;  /* 0x00000004006c9947 */ /* 0x000fea0003800000 */
[----:B------:R-:W0:Y:S01]  /*140e0*/  LDCU.64 UR4, c[0x0][0x390] ;  /* 0x00007200ff0477ac */ /* 0x000e220008000a00 */
[----:B------:R-:W-:Y:S02]  /*140f0*/  IADD3 R21, P2, PT, R36, 0x20, RZ ;  /* 0x0000002024157810 */ /* 0x000fe40007f5e0ff */
[----:B------:R-:W-:Y:S01]  /*14100*/  LOP3.LUT R3, R0, 0x7ffffff0, RZ, 0xc0, !PT ;  /* 0x7ffffff000037812 */ /* 0x000fe200078ec0ff */
[----:B------:R-:W1:Y:S01]  /*14110*/  LDCU.64 UR8, c[0x0][0x3a0] ;  /* 0x00007400ff0877ac */ /* 0x000e620008000a00 */
[----:B------:R-:W-:Y:S02]  /*14120*/  IADD3.X R22, PT, PT, RZ, R37, RZ, P2, !PT ;  /* 0x00000025ff167210 */ /* 0x000fe400017fe4ff */
[----:B------:R-:W-:Y:S02]  /*14130*/  IADD3 R11, PT, PT, R1, 0x2020, RZ ;  /* 0x00002020010b7810 */ /* 0x000fe40007ffe0ff */
[----:B------:R-:W-:Y:S02]  /*14140*/  IADD3 R14, PT, PT, -R3, RZ, RZ ;  /* 0x000000ff030e7210 */ /* 0x000fe40007ffe1ff */
[----:B0-----:R-:W-:-:S02]  /*14150*/  IADD3 R16, P1, PT, R21, UR4, RZ ;  /* 0x0000000415107c10 */ /* 0x001fc4000ff3e0ff */
[----:B-1----:R-:W-:Y:S02]  /*14160*/  IADD3 R21, P2, PT, R21, UR8, RZ ;  /* 0x0000000815157c10 */ /* 0x002fe4000ff5e0ff */
[C---:B------:R-:W-:Y:S02]  /*14170*/  IADD3.X R17, PT, PT, R22.reuse, UR5, RZ, P1, !PT ;  /* 0x0000000516117c10 */ /* 0x040fe40008ffe4ff */
[----:B------:R-:W-:-:S09]  /*14180*/  IADD3.X R22, PT, PT, R22, UR9, RZ, P2, !PT ;  /* 0x0000000916167c10 */ /* 0x000fd200097fe4ff */
.L_x_410:
        /* <DEDUP_REMOVED lines=71> */
[----:B------:R-:W-:Y:S01]  /*14600*/  IADD3 R11, PT, PT, R11, 0x40, RZ ;  /* 0x000000400b0b7810 */ /* 0x000fe20007ffe0ff */
[----:B---3--:R-:W-:-:S04]  /*14610*/  FMUL R16, R2, R21 ;  /* 0x0000001502107220 */ /* 0x008fc80000400000 */
[----:B------:R-:W-:-:S05]  /*14620*/  FFMA R19, R19, R10, R16 ;  /* 0x0000000a13137223 */ /* 0x000fca0000000010 */
[----:B------:R2:W-:Y:S01]  /*14630*/  STG.E desc[UR6][R8.64+0x1c], R19 ;  /* 0x00001c1308007986 */ /* 0x0005e2000c101906 */
[----:B------:R-:W-:Y:S02]  /*14640*/  IADD3 R16, P2, PT, R6, 0x40, RZ ;  /* 0x0000004006107810 */ /* 0x000fe40007f5e0ff */
[----:B------:R-:W-:Y:S02]  /*14650*/  IADD3 R21, P3, PT, R8, 0x40, RZ ;  /* 0x0000004008157810 */ /* 0x000fe40007f7e0ff */
[----:B0-----:R-:W-:Y:S02]  /*14660*/  IADD3.X R17, PT, PT, RZ, R7, RZ, P2, !PT ;  /* 0x00000007ff117210 */ /* 0x001fe400017fe4ff */
[----:B------:R-:W-:Y:S01]  /*14670*/  IADD3.X R22, PT, PT, RZ, R9, RZ, P3, !PT ;  /* 0x00000009ff167210 */ /* 0x000fe20001ffe4ff */
[----:B------:R-:W-:Y:S08]  /*14680*/  @P1 BRA `(.L_x_410) ;  /* 0xfffffff800c01947 */ /* 0x000ff0000383ffff */
.L_x_409:
[----:B------:R-:W-:Y:S05]  /*14690*/  @!P0 EXIT ;  /* 0x000000000000894d */ /* 0x000fea0003800000 */
[----:B------:R-:W-:Y:S02]  /*146a0*/  ISETP.GE.U32.AND P0, PT, R20, 0x8, PT ;  /* 0x000000081400780c */ /* 0x000fe40003f06070 */
[----:B------:R-:W-:-:S04]  /*146b0*/  LOP3.LUT R14, R0, 0x7, RZ, 0xc0, !PT ;  /* 0x00000007000e7812 */ /* 0x000fc800078ec0ff */
[----:B------:R-:W-:-:S07]  /*146c0*/  ISETP.NE.AND P1, PT, R14, RZ, PT ;  /* 0x000000ff0e00720c */ /* 0x000fce0003f25270 */
[----:B------:R-:W-:Y:S06]  /*146d0*/  @!P0 BRA `(.L_x_411) ;  /* 0x0000000000988947 */ /* 0x000fec0003800000 */
[C---:B------:R-:W-:Y:S01]  /*146e0*/  IMAD.WIDE.U32 R6, R3.reuse, 0x4, R4 ;  /* 0x0000000403067825 */ /* 0x040fe200078e0004 */
[----:B------:R-:W-:-:S04]  /*146f0*/  LEA R20, R3, R1, 0x2 ;  /* 0x0000000103147211 */ /* 0x000fc800078e10ff */
[----:B--2---:R-:W2:Y:S04]  /*14700*/  LDG.E R9, desc[UR6][R6.64] ;  /* 0x0000000606097981 */ /* 0x004ea8000c1e1900 */
        /* <DEDUP_REMOVED lines=35> */
.L_x_411:
[----:B------:R-:W-:Y:S05]  /*14940*/  @!P1 EXIT ;  /* 0x000000000000994d */ /* 0x000fea0003800000 */
[----:B------:R-:W-:Y:S02]  /*14950*/  ISETP.GE.U32.AND P0, PT, R14, 0x4, PT ;  /* 0x000000040e00780c */ /* 0x000fe40003f06070 */
[----:B------:R-:W-:-:S04]  /*14960*/  LOP3.LUT R0, R0, 0x3, RZ, 0xc0, !PT ;  /* 0x0000000300007812 */ /* 0x000fc800078ec0ff */
[----:B------:R-:W-:-:S07]  /*14970*/  ISETP.NE.AND P1, PT, R0, RZ, PT ;  /* 0x000000ff0000720c */ /* 0x000fce0003f25270 */
[----:B------:R-:W-:Y:S06]  /*14980*/  @!P0 BRA `(.L_x_412) ;  /* 0x0000000000548947 */ /* 0x000fec0003800000 */
[C---:B--23--:R-:W-:Y:S01]  /*14990*/  IMAD.WIDE.U32 R8, R3.reuse, 0x4, R4 ;  /* 0x0000000403087825 */ /* 0x04cfe200078e0004 */
[----:B------:R-:W-:-:S04]  /*149a0*/  LEA R4, R3, R1, 0x2 ;  /* 0x0000000103047211 */ /* 0x000fc800078e10ff */
[----:B------:R-:W2:Y:S04]  /*149b0*/  LDG.E R11, desc[UR6][R8.64] ;  /* 0x00000006080b7981 */ /* 0x000ea8000c1e1900 */
[----:B------:R-:W3:Y:S01]  /*149c0*/  LDL.128 R4, [R4+0x2000] ;  /* 0x0020000004047983 */ /* 0x000ee20000100c00 */
        /* <DEDUP_REMOVED lines=17> */
.L_x_412:
[----:B------:R-:W-:Y:S05]  /*14ae0*/  @!P1 EXIT ;  /* 0x000000000000994d */ /* 0x000fea0003800000 */
[----:B------:R-:W2:Y:S01]  /*14af0*/  LDCU.64 UR4, c[0x0][0x3a0] ;  /* 0x00007400ff0477ac */ /* 0x000ea20008000a00 */
[----:B------:R-:W-:Y:S02]  /*14b00*/  MOV R4, R36 ;  /* 0x0000002400047202 */ /* 0x000fe40000000f00 */
[----:B0-----:R-:W-:Y:S01]  /*14b10*/  MOV R5, R37 ;  /* 0x0000002500057202 */ /* 0x001fe20000000f00 */
[----:B------:R-:W0:Y:S01]  /*14b20*/  LDCU.64 UR8, c[0x0][0x390] ;  /* 0x00007200ff0877ac */ /* 0x000e220008000a00 */
[C---:B------:R-:W-:Y:S02]  /*14b30*/  LEA R28, R3.reuse, R28, 0x2 ;  /* 0x0000001c031c7211 */ /* 0x040fe400078e10ff */
[----:B------:R-:W-:Y:S01]  /*14b40*/  IADD3 R0, PT, PT, -R0, RZ, RZ ;  /* 0x000000ff00007210 */ /* 0x000fe20007ffe1ff */
[----:B------:R-:W-:-:S03]  /*14b50*/  IMAD.WIDE.U32 R4, R3, 0x4, R4 ;  /* 0x0000000403047825 */ /* 0x000fc600078e0004 */
[C---:B--23--:R-:W-:Y:S02]  /*14b60*/  IADD3 R9, P0, PT, R4.reuse, UR4, RZ ;  /* 0x0000000404097c10 */ /* 0x04cfe4000ff1e0ff */
[----:B0-----:R-:W-:Y:S02]  /*14b70*/  IADD3 R7, P1, PT, R4, UR8, RZ ;  /* 0x0000000804077c10 */ /* 0x001fe4000ff3e0ff */
[C---:B------:R-:W-:Y:S02]  /*14b80*/  IADD3.X R12, PT, PT, R5.reuse, UR5, RZ, P0, !PT ;  /* 0x00000005050c7c10 */ /* 0x040fe400087fe4ff */
[----:B------:R-:W-:-:S09]  /*14b90*/  IADD3.X R8, PT, PT, R5, UR9, RZ, P1, !PT ;  /* 0x0000000905087c10 */ /* 0x000fd20008ffe4ff */
.L_x_413:
[----:B0-----:R-:W-:Y:S01]  /*14ba0*/  MOV R5, R8 ;  /* 0x0000000800057202 */ /* 0x001fe20000000f00 */
        /* <DEDUP_REMOVED lines=16> */
[----:B------:R-:W-:Y:S05]  /*14cb0*/  EXIT ;  /* 0x000000000000794d */ /* 0x000fea0003800000 */
        .weak           $__internal_0_$__cuda_sm20_rcp_rn_f32_slowpath
        .type           $__internal_0_$__cuda_sm20_rcp_rn_f32_slowpath,@function
        .size           $__internal_0_$__cuda_sm20_rcp_rn_f32_slowpath,($__internal_1_$__cuda_sm20_sqrt_rn_f32_slowpath - $__internal_0_$__cuda_sm20_rcp_rn_f32_slowpath)
$__internal_0_$__cuda_sm20_rcp_rn_f32_slowpath:
[----:B------:R-:W-:Y:S01]  /*14cc0*/  SHF.L.U32 R14, R11, 0x1, RZ ;  /* 0x000000010b0e7819 */ /* 0x000fe200000006ff */
[----:B------:R-:W-:Y:S03]  /*14cd0*/  BSSY.RECONVERGENT B1, `(.L_x_414) ;  /* 0x0000030000017945 */ /* 0x000fe60003800200 */
[----:B------:R-:W-:-:S04]  /*14ce0*/  SHF.R.U32.HI R14, RZ, 0x18, R14 ;  /* 0x00000018ff0e7819 */ /* 0x000fc8000001160e */
[----:B------:R-:W-:-:S13]  /*14cf0*/  ISETP.NE.U32.AND P0, PT, R14, RZ, PT ;  /* 0x000000ff0e00720c */ /* 0x000fda0003f05070 */
[----:B------:R-:W-:Y:S05]  /*14d00*/  @P0 BRA `(.L_x_415) ;  /* 0x0000000000280947 */ /* 0x000fea0003800000 */
[----:B------:R-:W-:-:S04]  /*14d10*/  SHF.L.U32 R14, R11, 0x1, RZ ;  /* 0x000000010b0e7819 */ /* 0x000fc800000006ff */
[----:B------:R-:W-:-:S13]  /*14d20*/  ISETP.NE.AND P0, PT, R14, RZ, PT ;  /* 0x000000ff0e00720c */ /* 0x000fda0003f05270 */
[----:B------:R-:W-:Y:S01]  /*14d30*/  @P0 FFMA R17, R11, 1.84467440737095516160e+19, RZ ;  /* 0x5f8000000b110823 */ /* 0x000fe200000000ff */
[----:B------:R-:W-:Y:S08]  /*14d40*/  @!P0 MUFU.RCP R15, R11 ;  /* 0x0000000b000f8308 */ /* 0x000ff00000001000 */
[----:B------:R-:W0:Y:S02]  /*14d50*/  @P0 MUFU.RCP R14, R17 ;  /* 0x00000011000e0308 */ /* 0x000e240000001000 */
[----:B0-----:R-:W-:-:S04]  /*14d60*/  @P0 FFMA R18, R17, R14, -1 ;  /* 0xbf80000011120423 */ /* 0x001fc8000000000e */
[----:B------:R-:W-:-:S04]  /*14d70*/  @P0 FADD.FTZ R19, -R18, -RZ ;  /* 0x800000ff12130221 */ /* 0x000fc80000010100 */
[----:B------:R-:W-:-:S04]  /*14d80*/  @P0 FFMA R14, R14, R19, R14 ;  /* 0x000000130e0e0223 */ /* 0x000fc8000000000e */
[----:B------:R-:W-:Y:S01]  /*14d90*/  @P0 FFMA R15, R14, 1.84467440737095516160e+19, RZ ;  /* 0x5f8000000e0f0823 */ /* 0x000fe200000000ff */
[----:B------:R-:W-:Y:S06]  /*14da0*/  BRA `(.L_x_416) ;  /* 0x0000000000887947 */ /* 0x000fec0003800000 */
.L_x_415:
[----:B------:R-:W-:-:S04]  /*14db0*/  IADD3 R15, PT, PT, R14, -0xfd, RZ ;  /* 0xffffff030e0f7810 */ /* 0x000fc80007ffe0ff */
[----:B------:R-:W-:-:S13]  /*14dc0*/  ISETP.GT.U32.AND P0, PT, R15, 0x1, PT ;  /* 0x000000010f00780c */ /* 0x000fda0003f04070 */
[----:B------:R-:W-:Y:S05]  /*14dd0*/  @P0 BRA `(.L_x_417) ;  /* 0x0000000000780947 */ /* 0x000fea0003800000 */
[----:B------:R-:W-:Y:S01]  /*14de0*/  LOP3.LUT R17, R11, 0x7fffff, RZ, 0xc0, !PT ;  /* 0x007fffff0b117812 */ /* 0x000fe200078ec0ff */
[----:B------:R-:W-:-:S03]  /*14df0*/  HFMA2 R22, -RZ, RZ, 0, 1.78813934326171875e-07 ;  /* 0x00000003ff167431 */ /* 0x000fc600000001ff */
[----:B------:R-:W-:-:S04]  /*14e00*/  LOP3.LUT R17, R17, 0x3f800000, RZ, 0xfc, !PT ;  /* 0x3f80000011117812 */ /* 0x000fc800078efcff */
[----:B------:R-:W0:Y:S01]  /*14e10*/  MUFU.RCP R18, R17 ;  /* 0x0000001100127308 */ /* 0x000e220000001000 */
[----:B------:R-:W-:Y:S01]  /*14e20*/  SHF.L.U32 R21, R22, R15, RZ ;  /* 0x0000000f16157219 */ /* 0x000fe200000006ff */
[----:B0-----:R-:W-:-:S04]  /*14e30*/  FFMA R19, R17, R18, -1 ;  /* 0xbf80000011137423 */ /* 0x001fc80000000012 */
[----:B------:R-:W-:-:S04]  /*14e40*/  FADD.FTZ R19, -R19, -RZ ;  /* 0x800000ff13137221 */ /* 0x000fc80000010100 */
[CCC-:B------:R-:W-:Y:S01]  /*14e50*/  FFMA.RM R20, R18.reuse, R19.reuse, R18.reuse ;  /* 0x0000001312147223 */ /* 0x1c0fe20000004012 */
[----:B------:R-:W-:-:S04]  /*14e60*/  FFMA.RP R19, R18, R19, R18 ;  /* 0x0000001312137223 */ /* 0x000fc80000008012 */
[C---:B------:R-:W-:Y:S02]  /*14e70*/  LOP3.LUT R18, R20.reuse, 0x7fffff, RZ, 0xc0, !PT ;  /* 0x007fffff14127812 */ /* 0x040fe400078ec0ff */
[----:B------:R-:W-:Y:S02]  /*14e80*/  FSETP.NEU.FTZ.AND P0, PT, R20, R19, PT ;  /* 0x000000131400720b */ /* 0x000fe40003f1d000 */
[----:B------:R-:W-:Y:S02]  /*14e90*/  LOP3.LUT R18, R18, 0x800000, RZ, 0xfc, !PT ;  /* 0x0080000012127812 */ /* 0x000fe400078efcff */
[----:B------:R-:W-:Y:S02]  /*14ea0*/  SEL R19, RZ, 0xffffffff, !P0 ;  /* 0xffffffffff137807 */ /* 0x000fe40004000000 */
[----:B------:R-:W-:Y:S02]  /*14eb0*/  LOP3.LUT R20, R21, R18, RZ, 0xc0, !PT ;  /* 0x0000001215147212 */ /* 0x000fe400078ec0ff */
[----:B------:R-:W-:-:S02]  /*14ec0*/  IADD3 R19, PT, PT, -R19, RZ, RZ ;  /* 0x000000ff13137210 */ /* 0x000fc40007ffe1ff */
[-C--:B------:R-:W-:Y:S02]  /*14ed0*/  SHF.R.U32.HI R20, RZ, R15.reuse, R20 ;  /* 0x0000000fff147219 */ /* 0x080fe40000011614 */
[----:B------:R-:W-:Y:S02]  /*14ee0*/  LOP3.LUT P1, RZ, R19, R15, R18, 0xf8, !PT ;  /* 0x0000000f13ff7212 */ /* 0x000fe4000782f812 */
[C---:B------:R-:W-:Y:S02]  /*14ef0*/  LOP3.LUT P0, RZ, R20.reuse, 0x1, RZ, 0xc0, !PT ;  /* 0x0000000114ff7812 */ /* 0x040fe4000780c0ff */
[----:B------:R-:W-:-:S04]  /*14f00*/  LOP3.LUT P2, RZ, R20, 0x2, RZ, 0xc0, !PT ;  /* 0x0000000214ff7812 */ /* 0x000fc8000784c0ff */
[----:B------:R-:W-:Y:S02]  /*14f10*/  PLOP3.LUT P0, PT, P0, P1, P2, 0xe0, 0x0 ;  /* 0x000000000000781c */ /* 0x000fe40000703c20 */
[----:B------:R-:W-:Y:S02]  /*14f20*/  LOP3.LUT P1, RZ, R11, 0x7fffff, RZ, 0xc0, !PT ;  /* 0x007fffff0bff7812 */ /* 0x000fe4000782c0ff */
[----:B------:R-:W-:-:S04]  /*14f30*/  SEL R15, RZ, 0x1, !P0 ;  /* 0x00000001ff0f7807 */ /* 0x000fc80004000000 */
[----:B------:R-:W-:-:S04]  /*14f40*/  IADD3 R15, PT, PT, -R15, RZ, RZ ;  /* 0x000000ff0f0f7210 */ /* 0x000fc80007ffe1ff */
[----:B------:R-:W-:Y:S02]  /*14f50*/  ISETP.GE.AND P0, PT, R15, RZ, PT ;  /* 0x000000ff0f00720c */ /* 0x000fe40003f06270 */
[----:B------:R-:W-:-:S04]  /*14f60*/  IADD3 R15, PT, PT, R14, -0xfc, RZ ;  /* 0xffffff040e0f7810 */ /* 0x000fc80007ffe0ff */
[----:B------:R-:W-:-:S07]  /*14f70*/  SHF.R.U32.HI R18, RZ, R15, R18 ;  /* 0x0000000fff127219 */ /* 0x000fce0000011612 */
[----:B------:R-:W-:-:S04]  /*14f80*/  @!P0 IADD3 R18, PT, PT, R18, 0x1, RZ ;  /* 0x0000000112128810 */ /* 0x000fc80007ffe0ff */
[----:B------:R-:W-:-:S04]  /*14f90*/  @!P1 SHF.L.U32 R18, R18, 0x1, RZ ;  /* 0x0000000112129819 */ /* 0x000fc800000006ff */
[----:B------:R-:W-:Y:S01]  /*14fa0*/  LOP3.LUT R15, R18, 0x80000000, R11, 0xf8, !PT ;  /* 0x80000000120f7812 */ /* 0x000fe200078ef80b */
[----:B------:R-:W-:Y:S06]  /*14fb0*/  BRA `(.L_x_416) ;  /* 0x0000000000047947 */ /* 0x000fec0003800000 */
.L_x_417:
[----:B------:R0:W1:Y:S02]  /*14fc0*/  MUFU.RCP R15, R11 ;  /* 0x0000000b000f7308 */ /* 0x0000640000001000 */
.L_x_416:
[----:B------:R-:W-:Y:S05]  /*14fd0*/  BSYNC.RECONVERGENT B1 ;  /* 0x0000000000017941 */ /* 0x000fea0003800200 */
.L_x_414:
[----:B01----:R-:W-:Y:S01]  /*14fe0*/  MOV R11, R15 ;  /* 0x0000000f000b7202 */ /* 0x003fe20000000f00 */
[----:B------:R-:W-:Y:S01]  /*14ff0*/  HFMA2 R15, -RZ, RZ, 0, 0 ;  /* 0x00000000ff0f7431 */ /* 0x000fe200000001ff */
[----:B------:R-:W-:-:S04]  /*15000*/  MOV R14, R16 ;  /* 0x00000010000e7202 */ /* 0x000fc80000000f00 */
[----:B------:R-:W-:Y:S05]  /*15010*/  RET.REL.NODEC R14 `(_Z35poincare_ball_layer_backward_kernelPKfS0_S0_PfS1_ffxx) ;  /* 0xfffffeac0ef87950 */ /* 0x000fea0003c3ffff */
        .weak           $__internal_1_$__cuda_sm20_sqrt_rn_f32_slowpath
        .type           $__internal_1_$__cuda_sm20_sqrt_rn_f32_slowpath,@function
        .size           $__internal_1_$__cuda_sm20_sqrt_rn_f32_slowpath,($__internal_2_$__cuda_sm3x_div_rn_noftz_f32_slowpath - $__internal_1_$__cuda_sm20_sqrt_rn_f32_slowpath)
$__internal_1_$__cuda_sm20_sqrt_rn_f32_slowpath:
[----:B------:R-:W-:-:S13]  /*15020*/  LOP3.LUT P1, RZ, R8, 0x7fffffff, RZ, 0xc0, !PT ;  /* 0x7fffffff08ff7812 */ /* 0x000fda000782c0ff */
[----:B------:R-:W-:Y:S01]  /*15030*/  @!P1 MOV R10, R8 ;  /* 0x00000008000a9202 */ /* 0x000fe20000000f00 */
[----:B------:R-:W-:Y:S06]  /*15040*/  @!P1 BRA `(.L_x_418) ;  /* 0x0000000000409947 */ /* 0x000fec0003800000 */
[----:B------:R-:W-:-:S13]  /*15050*/  FSETP.GEU.FTZ.AND P1, PT, R8, RZ, PT ;  /* 0x000000ff0800720b */ /* 0x000fda0003f3e000 */
[----:B------:R-:W-:Y:S01]  /*15060*/  @!P1 MOV R10, 0x7fffffff ;  /* 0x7fffffff000a9802 */ /* 0x000fe20000000f00 */
[----:B------:R-:W-:Y:S06]  /*15070*/  @!P1 BRA `(.L_x_418) ;  /* 0x0000000000349947 */ /* 0x000fec0003800000 */
[----:B------:R-:W-:-:S13]  /*15080*/  FSETP.GTU.FTZ.AND P1, PT, |R8|, +INF , PT ;  /* 0x7f8000000800780b */ /* 0x000fda0003f3c200 */
[----:B------:R-:W-:Y:S01]  /*15090*/  @P1 FADD.FTZ R10, R8, 1 ;  /* 0x3f800000080a1421 */ /* 0x000fe20000010000 */
[----:B------:R-:W-:Y:S06]  /*150a0*/  @P1 BRA `(.L_x_418) ;  /* 0x0000000000281947 */ /* 0x000fec0003800000 */
[----:B------:R-:W-:-:S13]  /*150b0*/  FSETP.NEU.FTZ.AND P1, PT, |R8|, +INF , PT ;  /* 0x7f8000000800780b */ /* 0x000fda0003f3d200 */
[----:B------:R-:W-:-:S04]  /*150c0*/  @P1 FFMA R11, R8, 1.84467440737095516160e+19, RZ ;  /* 0x5f800000080b1823 */ /* 0x000fc800000000ff */
[----:B------:R-:W0:Y:S02]  /*150d0*/  @P1 MUFU.RSQ R10, R11 ;  /* 0x0000000b000a1308 */ /* 0x000e240000001400 */
[----:B0-----:R-:W-:Y:S01]  /*150e0*/  @P1 FMUL.FTZ R14, R11, R10 ;  /* 0x0000000a0b0e1220 */ /* 0x001fe20000410000 */
[----:B------:R-:W-:Y:S01]  /*150f0*/  @P1 FMUL.FTZ R16, R10, 0.5 ;  /* 0x3f0000000a101820 */ /* 0x000fe20000410000 */
[----:B------:R-:W-:Y:S02]  /*15100*/  @!P1 MOV R10, R8 ;  /* 0x00000008000a9202 */ /* 0x000fe40000000f00 */
[----:B------:R-:W-:-:S04]  /*15110*/  @P1 FADD.FTZ R15, -R14, -RZ ;  /* 0x800000ff0e0f1221 */ /* 0x000fc80000010100 */
[----:B------:R-:W-:-:S04]  /*15120*/  @P1 FFMA R15, R14, R15, R11 ;  /* 0x0000000f0e0f1223 */ /* 0x000fc8000000000b */
[----:B------:R-:W-:-:S04]  /*15130*/  @P1 FFMA R15, R15, R16, R14 ;  /* 0x000000100f0f1223 */ /* 0x000fc8000000000e */
[----:B------:R-:W-:-:S07]  /*15140*/  @P1 FMUL.FTZ R10, R15, 2.3283064365386962891e-10 ;  /* 0x2f8000000f0a1820 */ /* 0x000fce0000410000 */
.L_x_418:
[----:B------:R-:W-:Y:S01]  /*15150*/  HFMA2 R11, -RZ, RZ, 0, 0 ;  /* 0x00000000ff0b7431 */ /* 0x000fe200000001ff */
[----:B------:R-:W-:Y:S02]  /*15160*/  MOV R16, R10 ;  /* 0x0000000a00107202 */ /* 0x000fe40000000f00 */
[----:B------:R-:W-:-:S04]  /*15170*/  MOV R10, R17 ;  /* 0x00000011000a7202 */ /* 0x000fc80000000f00 */
[----:B------:R-:W-:Y:S05]  /*15180*/  RET.REL.NODEC R10 `(_Z35poincare_ball_layer_backward_kernelPKfS0_S0_PfS1_ffxx) ;  /* 0xfffffeac0a9c7950 */ /* 0x000fea0003c3ffff */
        .weak           $__internal_2_$__cuda_sm3x_div_rn_noftz_f32_slowpath
        .type           $__internal_2_$__cuda_sm3x_div_rn_noftz_f32_slowpath,@function
        .size           $__internal_2_$__cuda_sm3x_div_rn_noftz_f32_slowpath,(.L_x_580 - $__internal_2_$__cuda_sm3x_div_rn_noftz_f32_slowpath)
$__internal_2_$__cuda_sm3x_div_rn_noftz_f32_slowpath:
[----:B------:R-:W-:Y:S01]  /*15190*/  SHF.R.U32.HI R15, RZ, 0x17, R16 ;  /* 0x00000017ff0f7819 */ /* 0x000fe20000011610 */
[----:B------:R-:W-:Y:S01]  /*151a0*/  BSSY.RECONVERGENT B0, `(.L_x_419) ;  /* 0x0000064000007945 */ /* 0x000fe20003800200 */
[----:B------:R-:W-:Y:S02]  /*151b0*/  SHF.R.U32.HI R38, RZ, 0x17, R25 ;  /* 0x00000017ff267819 */ /* 0x000fe40000011619 */
[----:B------:R-:W-:Y:S02]  /*151c0*/  LOP3.LUT R15, R15, 0xff, RZ, 0xc0, !PT ;  /* 0x000000ff0f0f7812 */ /* 0x000fe400078ec0ff */
[----:B------:R-:W-:Y:S02]  /*151d0*/  LOP3.LUT R38, R38, 0xff, RZ, 0xc0, !PT ;  /* 0x000000ff26267812 */ /* 0x000fe400078ec0ff */
[----:B------:R-:W-:Y:S02]  /*151e0*/  IADD3 R11, PT, PT, R15, -0x1, RZ ;  /* 0xffffffff0f0b7810 */ /* 0x000fe40007ffe0ff */
[----:B------:R-:W-:-:S02]  /*151f0*/  IADD3 R19, PT, PT, R38, -0x1, RZ ;  /* 0xffffffff26137810 */ /* 0x000fc40007ffe0ff */
[----:B------:R-:W-:Y:S02]  /*15200*/  ISETP.GT.U32.AND P0, PT, R11, 0xfd, PT ;  /* 0x000000fd0b00780c */ /* 0x000fe40003f04070 */
[----:B------:R-:W-:Y:S02]  /*15210*/  MOV R22, R16 ;  /* 0x0000001000167202 */ /* 0x000fe40000000f00 */
[----:B------:R-:W-:-:S13]  /*15220*/  ISETP.GT.U32.OR P0, PT, R19, 0xfd, P0 ;  /* 0x000000fd1300780c */ /* 0x000fda0000704470 */
[----:B------:R-:W-:Y:S01]  /*15230*/  @!P0 MOV R23, RZ ;  /* 0x000000ff00178202 */ /* 0x000fe20000000f00 */
[----:B------:R-:W-:Y:S06]  /*15240*/  @!P0 BRA `(.L_x_420) ;  /* 0x00000000005c8947 */ /* 0x000fec0003800000 */
[----:B------:R-:W-:Y:S02]  /*15250*/  FSETP.GTU.FTZ.AND P0, PT, |R25|, +INF , PT ;  /* 0x7f8000001900780b */ /* 0x000fe40003f1c200 */
[----:B------:R-:W-:-:S04]  /*15260*/  FSETP.GTU.FTZ.AND P1, PT, |R16|, +INF , PT ;  /* 0x7f8000001000780b */ /* 0x000fc80003f3c200 */
[----:B------:R-:W-:-:S13]  /*15270*/  PLOP3.LUT P0, PT, P0, P1, PT, 0xf8, 0x8f ;  /* 0x00000000008f781c */ /* 0x000fda0000703f70 */
[----:B------:R-:W-:Y:S05]  /*15280*/  @P0 BRA `(.L_x_421) ;  /* 0x0000000400500947 */ /* 0x000fea0003800000 */
[----:B------:R-:W-:-:S13]  /*15290*/  LOP3.LUT P0, RZ, R22, 0x7fffffff, R25, 0xc8, !PT ;  /* 0x7fffffff16ff7812 */ /* 0x000fda000780c819 */
[----:B------:R-:W-:Y:S05]  /*152a0*/  @!P0 BRA `(.L_x_422) ;  /* 0x0000000400408947 */ /* 0x000fea0003800000 */
[C---:B------:R-:W-:Y:S02]  /*152b0*/  FSETP.NEU.FTZ.AND P4, PT, |R25|.reuse, +INF , PT ;  /* 0x7f8000001900780b */ /* 0x040fe40003f9d200 */
[----:B------:R-:W-:Y:S02]  /*152c0*/  FSETP.NEU.FTZ.AND P1, PT, |R16|, +INF , PT ;  /* 0x7f8000001000780b */ /* 0x000fe40003f3d200 */
[----:B------:R-:W-:-:S11]  /*152d0*/  FSETP.NEU.FTZ.AND P0, PT, |R25|, +INF , PT ;  /* 0x7f8000001900780b */ /* 0x000fd60003f1d200 */
[----:B------:R-:W-:Y:S05]  /*152e0*/  @!P1 BRA !P4, `(.L_x_422) ;  /* 0x0000000400309947 */ /* 0x000fea0006000000 */
[----:B------:R-:W-:-:S04]  /*152f0*/  LOP3.LUT P4, RZ, R25, 0x7fffffff, RZ, 0xc0, !PT ;  /* 0x7fffffff19ff7812 */ /* 0x000fc8000788c0ff */
[----:B------:R-:W-:-:S13]  /*15300*/  PLOP3.LUT P1, PT, P1, P4, PT, 0x2f, 0xf2 ;  /* 0x0000000000f2781c */ /* 0x000fda0000f28577 */
[----:B------:R-:W-:Y:S05]  /*15310*/  @P1 BRA `(.L_x_423) ;  /* 0x00000004001c1947 */ /* 0x000fea0003800000 */
[----:B------:R-:W-:-:S04]  /*15320*/  LOP3.LUT P1, RZ, R22, 0x7fffffff, RZ, 0xc0, !PT ;  /* 0x7fffffff16ff7812 */ /* 0x000fc8000782c0ff */
[----:B------:R-:W-:-:S13]  /*15330*/  PLOP3.LUT P0, PT, P0, P1, PT, 0x2f, 0xf2 ;  /* 0x0000000000f2781c */ /* 0x000fda0000702577 */
[----:B------:R-:W-:Y:S05]  /*15340*/  @P0 BRA `(.L_x_424) ;  /* 0x0000000400040947 */ /* 0x000fea0003800000 */
[----:B------:R-:W-:Y:S02]  /*15350*/  ISETP.GE.AND P0, PT, R19, RZ, PT ;  /* 0x000000ff1300720c */ /* 0x000fe40003f06270 */
[----:B------:R-:W-:-:S11]  /*15360*/  ISETP.GE.AND P1, PT, R11, RZ, PT ;  /* 0x000000ff0b00720c */ /* 0x000fd60003f26270 */
[----:B------:R-:W-:Y:S01]  /*15370*/  @P0 MOV R23, RZ ;  /* 0x000000ff00170202 */ /* 0x000fe20000000f00 */
[----:B------:R-:W-:Y:S01]  /*15380*/  @!P0 FFMA R25, R25, 1.84467440737095516160e+19, RZ ;  /* 0x5f80000019198823 */ /* 0x000fe200000000ff */
[----:B------:R-:W-:Y:S01]  /*15390*/  @!P0 MOV R23, 0xffffffc0 ;  /* 0xffffffc000178802 */ /* 0x000fe20000000f00 */
[----:B------:R-:W-:-:S03]  /*153a0*/  @!P1 FFMA R22, R16, 1.84467440737095516160e+19, RZ ;  /* 0x5f80000010169823 */ /* 0x000fc600000000ff */
[----:B------:R-:W-:-:S07]  /*153b0*/  @!P1 IADD3 R23, PT, PT, R23, 0x40, RZ ;  /* 0x0000004017179810 */ /* 0x000fce0007ffe0ff */
.L_x_420:
[----:B------:R-:W-:Y:S01]  /*153c0*/  LEA R41, R15, 0xc0800000, 0x17 ;  /* 0xc08000000f297811 */ /* 0x000fe200078eb8ff */
[----:B------:R-:W-:Y:S01]  /*153d0*/  BSSY.RECONVERGENT B1, `(.L_x_425) ;  /* 0x0000036000017945 */ /* 0x000fe20003800200 */
[----:B------:R-:W-:Y:S02]  /*153e0*/  IADD3 R38, PT, PT, R38, -0x7f, RZ ;  /* 0xffffff8126267810 */ /* 0x000fe40007ffe0ff */
[----:B------:R-:W-:-:S03]  /*153f0*/  IADD3 R41, PT, PT, -R41, R22, RZ ;  /* 0x0000001629297210 */ /* 0x000fc60007ffe1ff */
[C---:B------:R-:W-:Y:S01]  /*15400*/  IMAD R26, R38.reuse, -0x800000, R25 ;  /* 0xff800000261a7824 */ /* 0x040fe200078e0219 */
[----:B------:R-:W0:Y:S01]  /*15410*/  MUFU.RCP R22, R41 ;  /* 0x0000002900167308 */ /* 0x000e220000001000 */
[----:B------:R-:W-:Y:S01]  /*15420*/  FADD.FTZ R19, -R41, -RZ ;  /* 0x800000ff29137221 */ /* 0x000fe20000010100 */
[----:B------:R-:W-:-:S04]  /*15430*/  IADD3 R38, PT, PT, R38, 0x7f, -R15 ;  /* 0x0000007f26267810 */ /* 0x000fc80007ffe80f */
[----:B------:R-:W-:Y:S01]  /*15440*/  IADD3 R23, PT, PT, R38, R23, RZ ;  /* 0x0000001726177210 */ /* 0x000fe20007ffe0ff */
[----:B0-----:R-:W-:-:S04]  /*15450*/  FFMA R11, R22, R19, 1 ;  /* 0x3f800000160b7423 */ /* 0x001fc80000000013 */
[----:B------:R-:W-:-:S04]  /*15460*/  FFMA R11, R22, R11, R22 ;  /* 0x0000000b160b7223 */ /* 0x000fc80000000016 */
[----:B------:R-:W-:-:S04]  /*15470*/  FFMA R24, R26, R11, RZ ;  /* 0x0000000b1a187223 */ /* 0x000fc800000000ff */
[----:B------:R-:W-:-:S04]  /*15480*/  FFMA R22, R19, R24, R26 ;  /* 0x0000001813167223 */ /* 0x000fc8000000001a */
[----:B------:R-:W-:-:S04]  /*15490*/  FFMA R22, R11, R22, R24 ;  /* 0x000000160b167223 */ /* 0x000fc80000000018 */
[----:B------:R-:W-:-:S04]  /*154a0*/  FFMA R19, R19, R22, R26 ;  /* 0x0000001613137223 */ /* 0x000fc8000000001a */
[----:B------:R-:W-:-:S05]  /*154b0*/  FFMA R24, R11, R19, R22 ;  /* 0x000000130b187223 */ /* 0x000fca0000000016 */
[----:B------:R-:W-:-:S04]  /*154c0*/  SHF.R.U32.HI R15, RZ, 0x17, R24 ;  /* 0x00000017ff0f7819 */ /* 0x000fc80000011618 */
[----:B------:R-:W-:-:S04]  /*154d0*/  LOP3.LUT R26, R15, 0xff, RZ, 0xc0, !PT ;  /* 0x000000ff0f1a7812 */ /* 0x000fc800078ec0ff */
[----:B------:R-:W-:-:S04]  /*154e0*/  IADD3 R15, PT, PT, R26, R23, RZ ;  /* 0x000000171a0f7210 */ /* 0x000fc80007ffe0ff */
[----:B------:R-:W-:-:S04]  /*154f0*/  IADD3 R25, PT, PT, R15, -0x1, RZ ;  /* 0xffffffff0f197810 */ /* 0x000fc80007ffe0ff */
[----:B------:R-:W-:-:S13]  /*15500*/  ISETP.GE.U32.AND P0, PT, R25, 0xfe, PT ;  /* 0x000000fe1900780c */ /* 0x000fda0003f06070 */
[----:B------:R-:W-:Y:S05]  /*15510*/  @!P0 BRA `(.L_x_426) ;  /* 0x0000000000808947 */ /* 0x000fea0003800000 */
[----:B------:R-:W-:-:S13]  /*15520*/  ISETP.GT.AND P0, PT, R15, 0xfe, PT ;  /* 0x000000fe0f00780c */ /* 0x000fda0003f04270 */
[----:B------:R-:W-:Y:S05]  /*15530*/  @P0 BRA `(.L_x_427) ;  /* 0x00000000006c0947 */ /* 0x000fea0003800000 */
[----:B------:R-:W-:-:S13]  /*15540*/  ISETP.GE.AND P0, PT, R15, 0x1, PT ;  /* 0x000000010f00780c */ /* 0x000fda0003f06270 */
[----:B------:R-:W-:Y:S05]  /*15550*/  @P0 BRA `(.L_x_428) ;  /* 0x0000000000740947 */ /* 0x000fea0003800000 */
[----:B------:R-:W-:Y:S02]  /*15560*/  ISETP.GE.AND P0, PT, R15, -0x18, PT ;  /* 0xffffffe80f00780c */ /* 0x000fe40003f06270 */
[----:B------:R-:W-:-:S11]  /*15570*/  LOP3.LUT R24, R24, 0x80000000, RZ, 0xc0, !PT ;  /* 0x8000000018187812 */ /* 0x000fd600078ec0ff */
[----:B------:R-:W-:Y:S05]  /*15580*/  @!P0 BRA `(.L_x_428) ;  /* 0x0000000000688947 */ /* 0x000fea0003800000 */
[CCC-:B------:R-:W-:Y:S01]  /*15590*/  FFMA.RZ R23, R11.reuse, R19.reuse, R22.reuse ;  /* 0x000000130b177223 */ /* 0x1c0fe2000000c016 */
[CCC-:B------:R-:W-:Y:S01]  /*155a0*/  FFMA.RP R25, R11.reuse, R19.reuse, R22.reuse ;  /* 0x000000130b197223 */ /* 0x1c0fe20000008016 */
[----:B------:R-:W-:Y:S01]  /*155b0*/  FFMA.RM R22, R11, R19, R22 ;  /* 0x000000130b167223 */ /* 0x000fe20000004016 */
[----:B------:R-:W-:Y:S02]  /*155c0*/  IADD3 R11, PT, PT, R15, 0x20, RZ ;  /* 0x000000200f0b7810 */ /* 0x000fe40007ffe0ff */
[----:B------:R-:W-:Y:S02]  /*155d0*/  LOP3.LUT R23, R23, 0x7fffff, RZ, 0xc0, !PT ;  /* 0x007fffff17177812 */ /* 0x000fe400078ec0ff */
[----:B------:R-:W-:Y:S02]  /*155e0*/  ISETP.NE.AND P4, PT, R15, RZ, PT ;  /* 0x000000ff0f00720c */ /* 0x000fe40003f85270 */
[----:B------:R-:W-:Y:S02]  /*155f0*/  LOP3.LUT R26, R23, 0x800000, RZ, 0xfc, !PT ;  /* 0x00800000171a7812 */ /* 0x000fe400078efcff */
[----:B------:R-:W-:-:S02]  /*15600*/  ISETP.NE.AND P1, PT, R15, RZ, PT ;  /* 0x000000ff0f00720c */ /* 0x000fc40003f25270 */
[----:B------:R-:W-:Y:S02]  /*15610*/  IADD3 R15, PT, PT, -R15, RZ, RZ ;  /* 0x000000ff0f0f7210 */ /* 0x000fe40007ffe1ff */
[----:B------:R-:W-:Y:S02]  /*15620*/  SHF.L.U32 R11, R26, R11, RZ ;  /* 0x0000000b1a0b7219 */ /* 0x000fe400000006ff */
[----:B------:R-:W-:Y:S02]  /*15630*/  FSETP.NEU.FTZ.AND P0, PT, R25, R22, PT ;  /* 0x000000161900720b */ /* 0x000fe40003f1d000 */
[----:B------:R-:W-:Y:S02]  /*15640*/  SEL R15, R15, RZ, P4 ;  /* 0x000000ff0f0f7207 */ /* 0x000fe40002000000 */
[----:B------:R-:W-:Y:S02]  /*15650*/  ISETP.NE.AND P1, PT, R11, RZ, P1 ;  /* 0x000000ff0b00720c */ /* 0x000fe40000f25270 */
[----:B------:R-:W-:-:S02]  /*15660*/  SHF.R.U32.HI R26, RZ, R15, R26 ;  /* 0x0000000fff1a7219 */ /* 0x000fc4000001161a */
[----:B------:R-:W-:Y:S02]  /*15670*/  PLOP3.LUT P0, PT, P0, P1, PT, 0xf8, 0x8f ;  /* 0x00000000008f781c */ /* 0x000fe40000703f70 */
[----:B------:R-:W-:Y:S02]  /*15680*/  SHF.R.U32.HI R15, RZ, 0x1, R26 ;  /* 0x00000001ff0f7819 */ /* 0x000fe4000001161a */
[----:B------:R-:W-:-:S04]  /*15690*/  SEL R22, RZ, 0x1, !P0 ;  /* 0x00000001ff167807 */ /* 0x000fc80004000000 */
[----:B------:R-:W-:-:S04]  /*156a0*/  LOP3.LUT R11, R22, 0x1, R15, 0xf8, !PT ;  /* 0x00000001160b7812 */ /* 0x000fc800078ef80f */
[----:B------:R-:W-:-:S04]  /*156b0*/  LOP3.LUT R26, R11, R26, RZ, 0xc0, !PT ;  /* 0x0000001a0b1a7212 */ /* 0x000fc800078ec0ff */
[----:B------:R-:W-:-:S04]  /*156c0*/  IADD3 R15, PT, PT, R15, R26, RZ ;  /* 0x0000001a0f0f7210 */ /* 0x000fc80007ffe0ff */
[----:B------:R-:W-:Y:S01]  /*156d0*/  LOP3.LUT R24, R15, R24, RZ, 0xfc, !PT ;  /* 0x000000180f187212 */ /* 0x000fe200078efcff */
[----:B------:R-:W-:Y:S06]  /*156e0*/  BRA `(.L_x_428) ;  /* 0x0000000000107947 */ /* 0x000fec0003800000 */
.L_x_427:
[----:B------:R-:W-:-:S04]  /*156f0*/  LOP3.LUT R24, R24, 0x80000000, RZ, 0xc0, !PT ;  /* 0x8000000018187812 */ /* 0x000fc800078ec0ff */
[----:B------:R-:W-:Y:S01]  /*15700*/  LOP3.LUT R24, R24, 0x7f800000, RZ, 0xfc, !PT ;  /* 0x7f80000018187812 */ /* 0x000fe200078efcff */
[----:B------:R-:W-:Y:S06]  /*15710*/  BRA `(.L_x_428) ;  /* 0x0000000000047947 */ /* 0x000fec0003800000 */
.L_x_426:
[----:B------:R-:W-:-:S07]  /*15720*/  LEA R24, R23, R24, 0x17 ;  /* 0x0000001817187211 */ /* 0x000fce00078eb8ff */
.L_x_428:
[----:B------:R-:W-:Y:S05]  /*15730*/  BSYNC.RECONVERGENT B1 ;  /* 0x0000000000017941 */ /* 0x000fea0003800200 */
.L_x_425:
[----:B------:R-:W-:Y:S01]  /*15740*/  MOV R11, R24 ;  /* 0x00000018000b7202 */ /* 0x000fe20000000f00 */
[----:B------:R-:W-:Y:S06]  /*15750*/  BRA `(.L_x_429) ;  /* 0x0000000000207947 */ /* 0x000fec0003800000 */
.L_x_424:
[----:B------:R-:W-:-:S04]  /*15760*/  LOP3.LUT R22, R22, 0x80000000, R25, 0x48, !PT ;  /* 0x8000000016167812 */ /* 0x000fc800078e4819 */
[----:B------:R-:W-:Y:S01]  /*15770*/  LOP3.LUT R11, R22, 0x7f800000, RZ, 0xfc, !PT ;  /* 0x7f800000160b7812 */ /* 0x000fe200078efcff */
[----:B------:R-:W-:Y:S06]  /*15780*/  BRA `(.L_x_429) ;  /* 0x0000000000147947 */ /* 0x000fec0003800000 */
.L_x_423:
[----:B------:R-:W-:Y:S01]  /*15790*/  LOP3.LUT R11, R22, 0x80000000, R25, 0x48, !PT ;  /* 0x80000000160b7812 */ /* 0x000fe200078e4819 */
[----:B------:R-:W-:Y:S06]  /*157a0*/  BRA `(.L_x_429) ;  /* 0x00000000000c7947 */ /* 0x000fec0003800000 */
.L_x_422:
[----:B------:R-:W0:Y:S01]  /*157b0*/  MUFU.RSQ R11, -QNAN ;  /* 0xffc00000000b7908 */ /* 0x000e220000001400 */
[----:B------:R-:W-:Y:S05]  /*157c0*/  BRA `(.L_x_429) ;  /* 0x0000000000047947 */ /* 0x000fea0003800000 */
.L_x_421:
[----:B------:R-:W-:-:S07]  /*157d0*/  FADD.FTZ R11, R25, R16 ;  /* 0x00000010190b7221 */ /* 0x000fce0000010000 */
.L_x_429:
[----:B------:R-:W-:Y:S05]  /*157e0*/  BSYNC.RECONVERGENT B0 ;  /* 0x0000000000007941 */ /* 0x000fea0003800200 */
.L_x_419:
[----:B------:R-:W-:-:S04]  /*157f0*/  HFMA2 R19, -RZ, RZ, 0, 0 ;  /* 0x00000000ff137431 */ /* 0x000fc800000001ff */
[----:B0-----:R-:W-:Y:S05]  /*15800*/  RET.REL.NODEC R18 `(_Z35poincare_ball_layer_backward_kernelPKfS0_S0_PfS1_ffxx) ;  /* 0xfffffea412fc7950 */ /* 0x001fea0003c3ffff */
.L_x_430:
[----:B------:R-:W-:-:S00]  /*15810*/  BRA `(.L_x_430) ;  /* 0xfffffffc00fc7947 */ /* 0x000fc0000383ffff */
[----:B------:R-:W-:-:S00]  /*15820*/  NOP ;  /* 0x0000000000007918 */ /* 0x000fc00000000000 */
        /* <DEDUP_REMOVED lines=13> */
.L_x_580:


//--------------------- .text._Z24poincare_distance_kernelPKfS0_Pfiif --------------------------
	.section	.text._Z24poincare_distance_kernelPKfS0_Pfiif,"ax",@progbits
	.align	128
        .global         _Z24poincare_distance_kernelPKfS0_Pfiif
        .type           _Z24poincare_distance_kernelPKfS0_Pfiif,@function
        .size           _Z24poincare_distance_kernelPKfS0_Pfiif,(.L_x_582 - _Z24poincare_distance_kernelPKfS0_Pfiif)
        .other          _Z24poincare_distance_kernelPKfS0_Pfiif,@"STO_CUDA_ENTRY STV_DEFAULT"
_Z24poincare_distance_kernelPKfS0_Pfiif:
.text._Z24poincare_distance_kernelPKfS0_Pfiif:
[----:B------:R-:W-:Y:S01]  /*0000*/  LDC R1, c[0x0][0x37c] ;  /* 0x0000df00ff017b82 */ /* 0x000fe20000000800 */
[----:B------:R-:W0:Y:S07]  /*0010*/  S2R R3, SR_TID.X ;  /* 0x0000000000037919 */ /* 0x000e2e0000002100 */
[----:B------:R-:W0:Y:S01]  /*0020*/  S2UR UR4, SR_CTAID.X ;  /* 0x00000000000479c3 */ /* 0x000e220000002500 */
[----:B------:R-:W1:Y:S07]  /*0030*/  LDCU UR5, c[0x0][0x398] ;  /* 0x00007300ff0577ac */ /* 0x000e6e0008000800 */
[----:B------:R-:W0:Y:S02]  /*0040*/  LDC R6, c[0x0][0x360] ;  /* 0x0000d800ff067b82 */ /* 0x000e240000000800 */
[----:B0-----:R-:W-:-:S05]  /*0050*/  IMAD R6, R6, UR4, R3 ;  /* 0x0000000406067c24 */ /* 0x001fca000f8e0203 */
[----:B-1----:R-:W-:-:S13]  /*0060*/  ISETP.GE.AND P0, PT, R6, UR5, PT ;  /* 0x0000000506007c0c */ /* 0x002fda000bf06270 */
[----:B------:R-:W-:Y:S05]  /*0070*/  @P0 EXIT ;  /* 0x000000000000094d */ /* 0x000fea0003800000 */
[----:B------:R-:W0:Y:S01]  /*0080*/  LDCU UR5, c[0x0][0x39c] ;  /* 0x00007380ff0577ac */ /* 0x000e220008000800 */
[----:B------:R-:W-:Y:S01]  /*0090*/  HFMA2 R8, -RZ, RZ, 0, 0 ;  /* 0x00000000ff087431 */ /* 0x000fe200000001ff */
[----:B------:R-:W-:Y:S01]  /*00a0*/  MOV R10, RZ ;  /* 0x000000ff000a7202 */ /* 0x000fe20000000f00 */
[----:B------:R-:W-:Y:S01]  /*00b0*/  HFMA2 R7, -RZ, RZ, 0, 0 ;  /* 0x00000000ff077431 */ /* 0x000fe200000001ff */
[----:B------:R-:W1:Y:S01]  /*00c0*/  LDCU.64 UR8, c[0x0][0x358] ;  /* 0x00006b00ff0877ac */ /* 0x000e620008000a00 */
[----:B0-----:R-:W-:-:S09]  /*00d0*/  UISETP.GE.AND UP0, UPT, UR5, 0x1, UPT ;  /* 0x000000010500788c */ /* 0x001fd2000bf06270 */
[----:B-1----:R-:W-:Y:S05]  /*00e0*/  BRA.U !UP0, `(.L_x_431) ;  /* 0x0000000908787547 */ /* 0x002fea000b800000 */
[----:B------:R-:W-:Y:S02]  /*00f0*/  UISETP.GE.U32.AND UP1, UPT, UR5, 0x8, UPT ;  /* 0x000000080500788c */ /* 0x000fe4000bf26070 */
[----:B------:R-:W-:Y:S01]  /*0100*/  IMAD R9, R6, UR5, RZ ;  /* 0x0000000506097c24 */ /* 0x000fe2000f8e02ff */
[----:B------:R-:W-:Y:S01]  /*0110*/  ULOP3.LUT UR6, UR5, 0x7, URZ, 0xc0, !UPT ;  /* 0x0000000705067892 */ /* 0x000fe2000f8ec0ff */
[----:B------:R-:W-:Y:S01]  /*0120*/  MOV R7, RZ ;  /* 0x000000ff00077202 */ /* 0x000fe20000000f00 */
[----:B------:R-:W-:Y:S01]  /*0130*/  UMOV UR4, URZ ;  /* 0x000000ff00047c82 */ /* 0x000fe20008000000 */
[----:B------:R-:W-:Y:S01]  /*0140*/  MOV R10, RZ ;  /* 0x000000ff000a7202 */ /* 0x000fe20000000f00 */
[----:B------:R-:W-:Y:S01]  /*0150*/  UISETP.NE.AND UP0, UPT, UR6, URZ, UPT ;  /* 0x000000ff0600728c */ /* 0x000fe2000bf05270 */
[----:B------:R-:W-:Y:S02]  /*0160*/  MOV R8, RZ ;  /* 0x000000ff00087202 */ /* 0x000fe40000000f00 */
[----:B------:R-:W-:Y:S01]  /*0170*/  SHF.R.S32.HI R0, RZ, 0x1f, R9 ;  /* 0x0000001fff007819 */ /* 0x000fe20000011409 */
[----:B------:R-:W-:Y:S07]  /*0180*/  BRA.U !UP1, `(.L_x_432) ;  /* 0x0000000509087547 */ /* 0x000fee000b800000 */
[----:B------:R-:W0:Y:S01]  /*0190*/  LDCU.128 UR12, c[0x0][0x380] ;  /* 0x00007000ff0c77ac */ /* 0x000e220008000c00 */
[C---:B------:R-:W-:Y:S02]  /*01a0*/  LEA R4, P0, R9.reuse, 0x10, 0x2 ;  /* 0x0000001009047811 */ /* 0x040fe400078010ff */
[----:B------:R-:W-:Y:S01]  /*01b0*/  MOV R7, RZ ;  /* 0x000000ff00077202 */ /* 0x000fe20000000f00 */
[----:B------:R-:W-:Y:S01]  /*01c0*/  ULOP3.LUT UR4, UR5, 0x7ffffff8, URZ, 0xc0, !UPT ;  /* 0x7ffffff805047892 */ /* 0x000fe2000f8ec0ff */
[----:B------:R-:W-:-:S03]  /*01d0*/  LEA.HI.X R5, R9, RZ, R0, 0x2, P0 ;  /* 0x000000ff09057211 */ /* 0x000fc600000f1400 */
[----:B------:R-:W-:Y:S01]  /*01e0*/  UIADD3 UR7, UPT, UPT, -UR4, URZ, URZ ;  /* 0x000000ff04077290 */ /* 0x000fe2000fffe1ff */
[C---:B0-----:R-:W-:Y:S02]  /*01f0*/  IADD3 R2, P1, PT, R4.reuse, UR12, RZ ;  /* 0x0000000c04027c10 */ /* 0x041fe4000ff3e0ff */
[----:B------:R-:W-:Y:S02]  /*0200*/  IADD3 R4, P2, PT, R4, UR14, RZ ;  /* 0x0000000e04047c10 */ /* 0x000fe4000ff5e0ff */
[C---:B------:R-:W-:Y:S02]  /*0210*/  IADD3.X R17, PT, PT, R5.reuse, UR13, RZ, P1, !PT ;  /* 0x0000000d05117c10 */ /* 0x040fe40008ffe4ff */
[----:B------:R-:W-:-:S09]  /*0220*/  IADD3.X R5, PT, PT, R5, UR15, RZ, P2, !PT ;  /* 0x0000000f05057c10 */ /* 0x000fd200097fe4ff */
.L_x_433:
[----:B------:R-:W-:Y:S01]  /*0230*/  MOV R3, R17 ;  /* 0x0000001100037202 */ /* 0x000fe20000000f00 */
[----:B------:R-:W2:Y:S04]  /*0240*/  LDG.E R26, desc[UR8][R4.64+-0x10] ;  /* 0xfffff008041a7981 */ /* 0x000ea8000c1e1900 */
[----:B------:R-:W3:Y:S04]  /*0250*/  LDG.E R25, desc[UR8][R2.64+-0x10] ;  /* 0xfffff00802197981 */ /* 0x000ee8000c1e1900 */
[----:B------:R-:W4:Y:S04]  /*0260*/  LDG.E R21, desc[UR8][R2.64+-0xc] ;  /* 0xfffff40802157981 */ /* 0x000f28000c1e1900 */
        /* <DEDUP_REMOVED lines=11> */
[----:B------:R0:W5:Y:S04]  /*0320*/  LDG.E R13, desc[UR8][R2.64+0xc] ;  /* 0x00000c08020d7981 */ /* 0x000168000c1e1900 */
[----:B------:R1:W5:Y:S01]  /*0330*/  LDG.E R14, desc[UR8][R4.64+0xc] ;  /* 0x00000c08040e7981 */ /* 0x000362000c1e1900 */
[----:B------:R-:W-:-:S04]  /*0340*/  UIADD3 UR7, UPT, UPT, UR7, 0x8, URZ ;  /* 0x0000000807077890 */ /* 0x000fc8000fffe0ff */
[----:B------:R-:W-:Y:S01]  /*0350*/  UISETP.NE.AND UP1, UPT, UR7, URZ, UPT ;  /* 0x000000ff0700728c */ /* 0x000fe2000bf25270 */
[----:B0-----:R-:W-:Y:S01]  /*0360*/  IADD3 R2, P0, PT, R2, 0x20, RZ ;  /* 0x0000002002027810 */ /* 0x001fe20007f1e0ff */
[C---:B---3--:R-:W-:Y:S01]  /*0370*/  FFMA R10, R25.reuse, R25, R10 ;  /* 0x00000019190a7223 */ /* 0x048fe2000000000a */
[----:B--2---:R-:W-:Y:S01]  /*0380*/  FADD R25, R25, -R26 ;  /* 0x8000001a19197221 */ /* 0x004fe20000000000 */
[----:B------:R-:W-:-:S03]  /*0390*/  FFMA R7, R26, R26, R7 ;  /* 0x0000001a1a077223 */ /* 0x000fc60000000007 */
[----:B------:R-:W-:Y:S01]  /*03a0*/  FFMA R8, R25, R25, R8 ;  /* 0x0000001919087223 */ /* 0x000fe20000000008 */
[C---:B----4-:R-:W-:Y:S01]  /*03b0*/  FADD R25, R21.reuse, -R24 ;  /* 0x8000001815197221 */ /* 0x050fe20000000000 */
[----:B------:R-:W-:Y:S01]  /*03c0*/  FFMA R24, R24, R24, R7 ;  /* 0x0000001818187223 */ /* 0x000fe20000000007 */
[----:B------:R-:W-:Y:S02]  /*03d0*/  FFMA R21, R21, R21, R10 ;  /* 0x0000001515157223 */ /* 0x000fe4000000000a */
[----:B------:R-:W-:Y:S01]  /*03e0*/  FFMA R8, R25, R25, R8 ;  /* 0x0000001919087223 */ /* 0x000fe20000000008 */
[C---:B-----5:R-:W-:Y:S01]  /*03f0*/  FADD R7, R18.reuse, -R23 ;  /* 0x8000001712077221 */ /* 0x060fe20000000000 */
[----:B------:R-:W-:-:S03]  /*0400*/  FFMA R18, R18, R18, R21 ;  /* 0x0000001212127223 */ /* 0x000fc60000000015 */
[----:B------:R-:W-:Y:S01]  /*0410*/  FFMA R8, R7, R7, R8 ;  /* 0x0000000707087223 */ /* 0x000fe20000000008 */
[C---:B------:R-:W-:Y:S01]  /*0420*/  FFMA R18, R19.reuse, R19, R18 ;  /* 0x0000001313127223 */ /* 0x040fe20000000012 */
[----:B------:R-:W-:Y:S01]  /*0430*/  FADD R7, R19, -R22 ;  /* 0x8000001613077221 */ /* 0x000fe20000000000 */
[----:B------:R-:W-:-:S03]  /*0440*/  FFMA R23, R23, R23, R24 ;  /* 0x0000001717177223 */ /* 0x000fc60000000018 */
[----:B------:R-:W-:Y:S01]  /*0450*/  FFMA R8, R7, R7, R8 ;  /* 0x0000000707087223 */ /* 0x000fe20000000008 */
[----:B------:R-:W-:Y:S01]  /*0460*/  FFMA R23, R22, R22, R23 ;  /* 0x0000001616177223 */ /* 0x000fe20000000017 */
[C---:B------:R-:W-:Y:S01]  /*0470*/  FADD R7, R17.reuse, -R20 ;  /* 0x8000001411077221 */ /* 0x040fe20000000000 */
[----:B------:R-:W-:-:S03]  /*0480*/  FFMA R17, R17, R17, R18 ;  /* 0x0000001111117223 */ /* 0x000fc60000000012 */
[----:B------:R-:W-:Y:S01]  /*0490*/  FFMA R8, R7, R7, R8 ;  /* 0x0000000707087223 */ /* 0x000fe20000000008 */
[----:B------:R-:W-:Y:S01]  /*04a0*/  FFMA R20, R20, R20, R23 ;  /* 0x0000001414147223 */ /* 0x000fe20000000017 */
[C---:B------:R-:W-:Y:S01]  /*04b0*/  FADD R7, R12.reuse, -R15 ;  /* 0x8000000f0c077221 */ /* 0x040fe20000000000 */
[----:B------:R-:W-:Y:S02]  /*04c0*/  FFMA R12, R12, R12, R17 ;  /* 0x0000000c0c0c7223 */ /* 0x000fe40000000011 */
[----:B------:R-:W-:Y:S01]  /*04d0*/  FFMA R15, R15, R15, R20 ;  /* 0x0000000f0f0f7223 */ /* 0x000fe20000000014 */
[----:B------:R-:W-:Y:S01]  /*04e0*/  FFMA R8, R7, R7, R8 ;  /* 0x0000000707087223 */ /* 0x000fe20000000008 */
[C---:B------:R-:W-:Y:S01]  /*04f0*/  FFMA R12, R11.reuse, R11, R12 ;  /* 0x0000000b0b0c7223 */ /* 0x040fe2000000000c */
[----:B------:R-:W-:Y:S01]  /*0500*/  FADD R11, R11, -R16 ;  /* 0x800000100b0b7221 */ /* 0x000fe20000000000 */
[----:B------:R-:W-:Y:S02]  /*0510*/  IMAD.X R17, RZ, RZ, R3, P0 ;  /* 0x000000ffff117224 */ /* 0x000fe400000e0603 */
[----:B------:R-:W-:Y:S01]  /*0520*/  FFMA R15, R16, R16, R15 ;  /* 0x00000010100f7223 */ /* 0x000fe2000000000f */
[----:B-1----:R-:W-:Y:S01]  /*0530*/  IADD3 R4, P0, PT, R4, 0x20, RZ ;  /* 0x0000002004047810 */ /* 0x002fe20007f1e0ff */
[----:B------:R-:W-:Y:S01]  /*0540*/  FFMA R8, R11, R11, R8 ;  /* 0x0000000b0b087223 */ /* 0x000fe20000000008 */
[----:B------:R-:W-:-:S02]  /*0550*/  FADD R3, R13, -R14 ;  /* 0x8000000e0d037221 */ /* 0x000fc40000000000 */
[----:B------:R-:W-:Y:S01]  /*0560*/  IADD3.X R5, PT, PT, RZ, R5, RZ, P0, !PT ;  /* 0x00000005ff057210 */ /* 0x000fe200007fe4ff */
[----:B------:R-:W-:Y:S01]  /*0570*/  FFMA R10, R13, R13, R12 ;  /* 0x0000000d0d0a7223 */ /* 0x000fe2000000000c */
[----:B------:R-:W-:Y:S01]  /*0580*/  FFMA R7, R14, R14, R15 ;  /* 0x0000000e0e077223 */ /* 0x000fe2000000000f */
[----:B------:R-:W-:Y:S01]  /*0590*/  FFMA R8, R3, R3, R8 ;  /* 0x0000000303087223 */ /* 0x000fe20000000008 */
[----:B------:R-:W-:Y:S06]  /*05a0*/  BRA.U UP1, `(.L_x_433) ;  /* 0xfffffffd01207547 */ /* 0x000fec000b83ffff */
.L_x_432:
[----:B------:R-:W-:Y:S05]  /*05b0*/  BRA.U !UP0, `(.L_x_431) ;  /* 0x0000000508447547 */ /* 0x000fea000b800000 */
[----:B------:R-:W-:Y:S02]  /*05c0*/  UISETP.GE.U32.AND UP0, UPT, UR6, 0x4, UPT ;  /* 0x000000040600788c */ /* 0x000fe4000bf06070 */
[----:B------:R-:W-:-:S04]  /*05d0*/  ULOP3.LUT UR7, UR5, 0x3, URZ, 0xc0, !UPT ;  /* 0x0000000305077892 */ /* 0x000fc8000f8ec0ff */
[----:B------:R-:W-:-:S03]  /*05e0*/  UISETP.NE.AND UP1, UPT, UR7, URZ, UPT ;  /* 0x000000ff0700728c */ /* 0x000fc6000bf25270 */
[----:B------:R-:W-:Y:S08]  /*05f0*/  BRA.U !UP0, `(.L_x_434) ;  /* 0x0000000108887547 */ /* 0x000ff0000b800000 */
[----:B------:R-:W0:Y:S01]  /*0600*/  LDCU.128 UR12, c[0x0][0x380] ;  /* 0x00007000ff0c77ac */ /* 0x000e220008000c00 */
[----:B------:R-:W-:-:S04]  /*0610*/  IADD3 R3, P0, PT, R9, UR4, RZ ;  /* 0x0000000409037c10 */ /* 0x000fc8000ff1e0ff */
[----:B------:R-:W-:Y:S02]  /*0620*/  IADD3.X R4, PT, PT, RZ, R0, RZ, P0, !PT ;  /* 0x00000000ff047210 */ /* 0x000fe400007fe4ff */
[C---:B------:R-:W-:Y:S02]  /*0630*/  SHF.L.U32 R2, R3.reuse, 0x2, RZ ;  /* 0x0000000203027819 */ /* 0x040fe400000006ff */
[----:B------:R-:W-:Y:S02]  /*0640*/  SHF.L.U64.HI R3, R3, 0x2, R4 ;  /* 0x0000000203037819 */ /* 0x000fe40000010204 */
[C---:B0-----:R-:W-:Y:S02]  /*0650*/  IADD3 R4, P0, PT, R2.reuse, UR12, RZ ;  /* 0x0000000c02047c10 */ /* 0x041fe4000ff1e0ff */
[----:B------:R-:W-:Y:S02]  /*0660*/  IADD3 R2, P1, PT, R2, UR14, RZ ;  /* 0x0000000e02027c10 */ /* 0x000fe4000ff3e0ff */
[----:B------:R-:W-:-:S02]  /*0670*/  IADD3.X R5, PT, PT, R3, UR13, RZ, P0, !PT ;  /* 0x0000000d03057c10 */ /* 0x000fc400087fe4ff */
[----:B------:R-:W-:-:S03]  /*0680*/  IADD3.X R3, PT, PT, R3, UR15, RZ, P1, !PT ;  /* 0x0000000f03037c10 */ /* 0x000fc60008ffe4ff */
        /* <DEDUP_REMOVED lines=8> */
[----:B------:R-:W-:Y:S01]  /*0710*/  UIADD3 UR4, UPT, UPT, UR4, 0x4, URZ ;  /* 0x0000000404047890 */ /* 0x000fe2000fffe0ff */
[C---:B--2---:R-:W-:Y:S01]  /*0720*/  FFMA R10, R11.reuse, R11, R10 ;  /* 0x0000000b0b0a7223 */ /* 0x044fe2000000000a */
[----:B---3--:R-:W-:Y:S01]  /*0730*/  FADD R13, R11, -R12 ;  /* 0x8000000c0b0d7221 */ /* 0x008fe20000000000 */
[----:B------:R-:W-:-:S03]  /*0740*/  FFMA R7, R12, R12, R7 ;  /* 0x0000000c0c077223 */ /* 0x000fc60000000007 */
[----:B------:R-:W-:Y:S01]  /*0750*/  FFMA R8, R13, R13, R8 ;  /* 0x0000000d0d087223 */ /* 0x000fe20000000008 */
[C---:B----4-:R-:W-:Y:S01]  /*0760*/  FFMA R10, R15.reuse, R15, R10 ;  /* 0x0000000f0f0a7223 */ /* 0x050fe2000000000a */
[----:B-----5:R-:W-:Y:S01]  /*0770*/  FADD R11, R15, -R14 ;  /* 0x8000000e0f0b7221 */ /* 0x020fe20000000000 */
[----:B------:R-:W-:-:S03]  /*0780*/  FFMA R7, R14, R14, R7 ;  /* 0x0000000e0e077223 */ /* 0x000fc60000000007 */
[----:B------:R-:W-:Y:S01]  /*0790*/  FFMA R8, R11, R11, R8 ;  /* 0x0000000b0b087223 */ /* 0x000fe20000000008 */
[C---:B------:R-:W-:Y:S01]  /*07a0*/  FFMA R10, R17.reuse, R17, R10 ;  /* 0x00000011110a7223 */ /* 0x040fe2000000000a */
[----:B------:R-:W-:Y:S01]  /*07b0*/  FADD R11, R17, -R16 ;  /* 0x80000010110b7221 */ /* 0x000fe20000000000 */
[----:B------:R-:W-:-:S03]  /*07c0*/  FFMA R7, R16, R16, R7 ;  /* 0x0000001010077223 */ /* 0x000fc60000000007 */
[----:B------:R-:W-:Y:S01]  /*07d0*/  FFMA R8, R11, R11, R8 ;  /* 0x0000000b0b087223 */ /* 0x000fe20000000008 */
[C---:B------:R-:W-:Y:S01]  /*07e0*/  FFMA R10, R19.reuse, R19, R10 ;  /* 0x00000013130a7223 */ /* 0x040fe2000000000a */
[----:B------:R-:W-:Y:S01]  /*07f0*/  FADD R3, R19, -R18 ;  /* 0x8000001213037221 */ /* 0x000fe20000000000 */
[----:B------:R-:W-:-:S03]  /*0800*/  FFMA R7, R18, R18, R7 ;  /* 0x0000001212077223 */ /* 0x000fc60000000007 */
[----:B------:R-:W-:-:S07]  /*0810*/  FFMA R8, R3, R3, R8 ;  /* 0x0000000303087223 */ /* 0x000fce0000000008 */
.L_x_434:
[----:B------:R-:W-:Y:S05]  /*0820*/  BRA.U !UP1, `(.L_x_431) ;  /* 0x0000000109a87547 */ /* 0x000fea000b800000 */
[----:B------:R-:W-:Y:S02]  /*0830*/  UISETP.NE.AND UP0, UPT, UR7, 0x1, UPT ;  /* 0x000000010700788c */ /* 0x000fe4000bf05270 */
[----:B------:R-:W-:-:S04]  /*0840*/  ULOP3.LUT UR5, UR5, 0x1, URZ, 0xc0, !UPT ;  /* 0x0000000105057892 */ /* 0x000fc8000f8ec0ff */
[----:B------:R-:W-:-:S03]  /*0850*/  UISETP.NE.U32.AND UP1, UPT, UR5, 0x1, UPT ;  /* 0x000000010500788c */ /* 0x000fc6000bf25070 */
        /* <DEDUP_REMOVED lines=22> */
[----:B------:R-:W-:-:S07]  /*09c0*/  FFMA R8, R11, R11, R8 ;  /* 0x0000000b0b087223 */ /* 0x000fce0000000008 */
.L_x_435:
[----:B------:R-:W-:Y:S05]  /*09d0*/  BRA.U UP1, `(.L_x_431) ;  /* 0x00000001013c7547 */ /* 0x000fea000b800000 */
[----:B------:R-:W0:Y:S01]  /*09e0*/  LDCU.128 UR12, c[0x0][0x380] ;  /* 0x00007000ff0c77ac */ /* 0x000e220008000c00 */
[----:B------:R-:W-:-:S04]  /*09f0*/  IADD3 R9, P0, PT, R9, UR4, RZ ;  /* 0x0000000409097c10 */ /* 0x000fc8000ff1e0ff */
[----:B------:R-:W-:Y:S01]  /*0a00*/  IADD3.X R0, PT, PT, RZ, R0, RZ, P0, !PT ;  /* 0x00000000ff007210 */ /* 0x000fe200007fe4ff */
[----:B------:R-:W-:-:S03]  /*0a10*/  IMAD.SHL.U32 R4, R9, 0x4, RZ ;  /* 0x0000000409047824 */ /* 0x000fc600078e00ff */
[----:B------:R-:W-:Y:S02]  /*0a20*/  SHF.L.U64.HI R0, R9, 0x2, R0 ;  /* 0x0000000209007819 */ /* 0x000fe40000010200 */
[C---:B0-----:R-:W-:Y:S02]  /*0a30*/  IADD3 R2, P0, PT, R4.reuse, UR12, RZ ;  /* 0x0000000c04027c10 */ /* 0x041fe4000ff1e0ff */
[----:B------:R-:W-:Y:S02]  /*0a40*/  IADD3 R4, P1, PT, R4, UR14, RZ ;  /* 0x0000000e04047c10 */ /* 0x000fe4000ff3e0ff */
[C---:B------:R-:W-:Y:S02]  /*0a50*/  IADD3.X R3, PT, PT, R0.reuse, UR13, RZ, P0, !PT ;  /* 0x0000000d00037c10 */ /* 0x040fe400087fe4ff */
[----:B------:R-:W-:-:S04]  /*0a60*/  IADD3.X R5, PT, PT, R0, UR15, RZ, P1, !PT ;  /* 0x0000000f00057c10 */ /* 0x000fc80008ffe4ff */
[----:B------:R-:W2:Y:S04]  /*0a70*/  LDG.E R3, desc[UR8][R2.64] ;  /* 0x0000000802037981 */ /* 0x000ea8000c1e1900 */
[----:B------:R-:W3:Y:S01]  /*0a80*/  LDG.E R4, desc[UR8][R4.64] ;  /* 0x0000000804047981 */ /* 0x000ee2000c1e1900 */
[C---:B--2---:R-:W-:Y:S01]  /*0a90*/  FFMA R10, R3.reuse, R3, R10 ;  /* 0x00000003030a7223 */ /* 0x044fe2000000000a */
[----:B---3--:R-:W-:Y:S01]  /*0aa0*/  FADD R9, R3, -R4 ;  /* 0x8000000403097221 */ /* 0x008fe20000000000 */
[----:B------:R-:W-:-:S03]  /*0ab0*/  FFMA R7, R4, R4, R7 ;  /* 0x0000000404077223 */ /* 0x000fc60000000007 */
[----:B------:R-:W-:-:S07]  /*0ac0*/  FFMA R8, R9, R9, R8 ;  /* 0x0000000909087223 */ /* 0x000fce0000000008 */
.L_x_431:
[----:B------:R-:W0:Y:S01]  /*0ad0*/  LDC R3, c[0x0][0x3a0] ;  /* 0x0000e800ff037b82 */ /* 0x000e220000000800 */
[----:B------:R-:W-:Y:S01]  /*0ae0*/  BSSY.RECONVERGENT B0, `(.L_x_436) ;  /* 0x0000013000007945 */ /* 0x000fe20003800200 */
[-C--:B0-----:R-:W-:Y:S01]  /*0af0*/  FFMA R10, -R10, R3.reuse, 1 ;  /* 0x3f8000000a0a7423 */ /* 0x081fe20000000103 */
[----:B------:R-:W-:Y:S01]  /*0b00*/  FFMA R7, -R7, R3, 1 ;  /* 0x3f80000007077423 */ /* 0x000fe20000000103 */
[----:B------:R-:W-:-:S03]  /*0b10*/  FADD R3, R3, R3 ;  /* 0x0000000303037221 */ /* 0x000fc60000000000 */
[----:B------:R-:W-:Y:S01]  /*0b20*/  FMUL R7, R10, R7 ;  /* 0x000000070a077220 */ /* 0x000fe20000400000 */
[----:B------:R-:W-:-:S04]  /*0b30*/  FMUL R0, R3, R8 ;  /* 0x0000000803007220 */ /* 0x000fc80000400000 */
[----:B------:R-:W-:-:S04]  /*0b40*/  FMNMX R7, R7, 1.0000000116860974231e-07, !PT ;  /* 0x33d6bf9507077809 */ /* 0x000fc80007800000 */
[----:B------:R-:W0:Y:S08]  /*0b50*/  MUFU.RCP R2, R7 ;  /* 0x0000000700027308 */ /* 0x000e300000001000 */
        /* <DEDUP_REMOVED lines=9> */
[----:B------:R-:W-:Y:S05]  /*0bf0*/  CALL.REL.NOINC `($__internal_4_$__cuda_sm3x_div_rn_noftz_f32_slowpath) ;  /* 0x00000004008c7944 */ /* 0x000fea0003c00000 */
[----:B------:R-:W-:-:S07]  /*0c00*/  MOV R2, R0 ;  /* 0x0000000000027202 */ /* 0x000fce0000000f00 */
.L_x_437:
[----:B------:R-:W-:Y:S05]  /*0c10*/  BSYNC.RECONVERGENT B0 ;  /* 0x0000000000007941 */ /* 0x000fea0003800200 */
.L_x_436:
[----:B------:R-:W-:Y:S01]  /*0c20*/  FADD R2, R2, 1 ;  /* 0x3f80000002027421 */ /* 0x000fe20000000000 */
[----:B------:R-:W0:Y:S03]  /*0c30*/  LDCU UR5, c[0x0][0x3a0] ;  /* 0x00007400ff0577ac */ /* 0x000e260008000800 */
[C---:B------:R-:W-:Y:S01]  /*0c40*/  FFMA R0, R2.reuse, R2, -1 ;  /* 0xbf80000002007423 */ /* 0x040fe20000000002 */
[----:B------:R-:W-:-:S03]  /*0c50*/  FADD R2, R2, -1 ;  /* 0xbf80000002027421 */ /* 0x000fc60000000000 */
[----:B------:R-:W1:Y:S01]  /*0c60*/  MUFU.RSQ R3, R0 ;  /* 0x0000000000037308 */ /* 0x000e620000001400 */
[----:B------:R-:W-:Y:S02]  /*0c70*/  FSETP.NEU.AND P1, PT, R0, RZ, PT ;  /* 0x000000ff0000720b */ /* 0x000fe40003f2d000 */
[----:B------:R-:W-:Y:S01]  /*0c80*/  ISETP.GT.U32.AND P0, PT, R2, 0x4b000000, PT ;  /* 0x4b0000000200780c */ /* 0x000fe20003f04070 */
[----:B0-----:R-:W-:-:S04]  /*0c90*/  UIADD3 UR4, UPT, UPT, UR5, -0xd000000, URZ ;  /* 0xf300000005047890 */ /* 0x001fc8000fffe0ff */
[----:B------:R-:W-:Y:S01]  /*0ca0*/  UISETP.GT.U32.AND UP0, UPT, UR4, 0x727fffff, UPT ;  /* 0x727fffff0400788c */ /* 0x000fe2000bf04070 */
[----:B-1----:R-:W-:Y:S01]  /*0cb0*/  FMUL R5, R0, R3 ;  /* 0x0000000300057220 */ /* 0x002fe20000400000 */
[----:B------:R-:W-:-:S03]  /*0cc0*/  FMUL R4, R3, 0.5 ;  /* 0x3f00000003047820 */ /* 0x000fc60000400000 */
[----:B------:R-:W-:-:S04]  /*0cd0*/  FFMA R3, -R5, R5, R0 ;  /* 0x0000000505037223 */ /* 0x000fc80000000100 */
[----:B------:R-:W-:Y:S01]  /*0ce0*/  FFMA R3, R4, R3, R5 ;  /* 0x0000000304037223 */ /* 0x000fe20000000005 */
[----:B------:R-:W-:Y:S01]  /*0cf0*/  HFMA2 R4, -RZ, RZ, 1.625, 0 ;  /* 0x3e800000ff047431 */ /* 0x000fe200000001ff */
[----:B------:R-:W-:-:S03]  /*0d00*/  MOV R5, 0x3d39bf78 ;  /* 0x3d39bf7800057802 */ /* 0x000fc60000000f00 */
[----:B------:R-:W-:-:S04]  /*0d10*/  FSEL R3, R3, RZ, P1 ;  /* 0x000000ff03037208 */ /* 0x000fc80000800000 */
[----:B------:R-:W-:-:S05]  /*0d20*/  FSEL R3, R3, -1.0000001192092895508, !P0 ;  /* 0xbf80000103037808 */ /* 0x000fca0004000000 */
[----:B------:R-:W-:-:S04]  /*0d30*/  FADD R7, R2, R3 ;  /* 0x0000000302077221 */ /* 0x000fc80000000000 */
[C---:B------:R-:W-:Y:S01]  /*0d40*/  FADD.RZ R0, R7.reuse, 1 ;  /* 0x3f80000007007421 */ /* 0x040fe2000000c000 */
[----:B------:R-:W-:-:S04]  /*0d50*/  ISETP.GE.U32.AND P1, PT, R7, 0x7f800000, PT ;  /* 0x7f8000000700780c */ /* 0x000fc80003f26070 */
[----:B------:R-:W-:Y:S02]  /*0d60*/  IADD3 R0, PT, PT, R0, -0x3f400000, RZ ;  /* 0xc0c0000000007810 */ /* 0x000fe40007ffe0ff */
[----:B------:R-:W-:Y:S02]  /*0d70*/  ISETP.GT.AND P2, PT, R7, -0x40800000, P1 ;  /* 0xbf8000000700780c */ /* 0x000fe40000f44270 */
[----:B------:R-:W-:-:S04]  /*0d80*/  LOP3.LUT R0, R0, 0xff800000, RZ, 0xc0, !PT ;  /* 0xff80000000007812 */ /* 0x000fc800078ec0ff */
[----:B------:R-:W-:Y:S02]  /*0d90*/  IADD3 R3, PT, PT, -R0, 0x40800000, RZ ;  /* 0x4080000000037810 */ /* 0x000fe40007ffe1ff */
[-C--:B------:R-:W-:Y:S02]  /*0da0*/  IADD3 R2, PT, PT, R7, -R0.reuse, RZ ;  /* 0x8000000007027210 */ /* 0x080fe40007ffe0ff */
[----:B------:R-:W-:Y:S01]  /*0db0*/  I2FP.F32.S32 R0, R0 ;  /* 0x0000000000007245 */ /* 0x000fe20000201400 */
[----:B------:R-:W-:-:S04]  /*0dc0*/  FFMA R3, R3, R4, -1 ;  /* 0xbf80000003037423 */ /* 0x000fc80000000004 */
        /* <DEDUP_REMOVED lines=12> */
[----:B------:R-:W-:-:S03]  /*0e90*/  @P1 IMAD.MOV.U32 R2, RZ, RZ, 0x7f800000 ;  /* 0x7f800000ff021424 */ /* 0x000fc600078e00ff */
[----:B------:R-:W-:Y:S01]  /*0ea0*/  FFMA R0, R0, 0.69314718246459960938, R3 ;  /* 0x3f31721800007823 */ /* 0x000fe20000000003 */
[C---:B------:R-:W-:Y:S01]  /*0eb0*/  @P2 FFMA R0, R7.reuse, R2, +INF ;  /* 0x7f80000007002423 */ /* 0x040fe20000000002 */
[----:B------:R-:W-:Y:S01]  /*0ec0*/  @P1 FSETP.NEU.AND P2, PT, R7, RZ, PT ;  /* 0x000000ff0700120b */ /* 0x000fe20003f4d000 */
[----:B------:R-:W0:Y:S03]  /*0ed0*/  MUFU.RSQ R2, UR5 ;  /* 0x0000000500027d08 */ /* 0x000e260008001400 */
[----:B------:R-:W-:-:S05]  /*0ee0*/  @P1 FSEL R0, R0, -RZ, P2 ;  /* 0x800000ff00001208 */ /* 0x000fca0001000000 */
[----:B------:R-:W-:Y:S01]  /*0ef0*/  @P0 FADD R0, R0, 0.69314718246459960938 ;  /* 0x3f31721800000421 */ /* 0x000fe20000000000 */
[----:B------:R-:W-:Y:S06]  /*0f00*/  BRA.U !UP0, `(.L_x_438) ;  /* 0x0000000108107547 */ /* 0x000fec000b800000 */
[----:B------:R-:W-:-:S07]  /*0f10*/  MOV R7, 0xf30 ;  /* 0x00000f3000077802 */ /* 0x000fce0000000f00 */
[----:B0-----:R-:W-:Y:S05]  /*0f20*/  CALL.REL.NOINC `($__internal_3_$__cuda_sm20_sqrt_rn_f32_slowpath) ;  /* 0x00000000005c7944 */ /* 0x001fea0003c00000 */
[----:B------:R-:W-:Y:S01]  /*0f30*/  MOV R3, R4 ;  /* 0x0000000400037202 */ /* 0x000fe20000000f00 */
[----:B------:R-:W-:Y:S06]  /*0f40*/  BRA `(.L_x_439) ;  /* 0x0000000000107947 */ /* 0x000fec0003800000 */
.L_x_438:
[C---:B0-----:R-:W-:Y:S01]  /*0f50*/  FMUL.FTZ R3, R2.reuse, UR5 ;  /* 0x0000000502037c20 */ /* 0x041fe20008410000 */
[----:B------:R-:W-:-:S03]  /*0f60*/  FMUL.FTZ R4, R2, 0.5 ;  /* 0x3f00000002047820 */ /* 0x000fc60000410000 */
[----:B------:R-:W-:-:S04]  /*0f70*/  FFMA R2, -R3, R3, UR5 ;  /* 0x0000000503027e23 */ /* 0x000fc80008000103 */
[----:B------:R-:W-:-:S07]  /*0f80*/  FFMA R3, R2, R4, R3 ;  /* 0x0000000402037223 */ /* 0x000fce0000000003 */
.L_x_439:
[----:B------:R-:W0:Y:S01]  /*0f90*/  MUFU.RCP R2, R3 ;  /* 0x0000000300027308 */ /* 0x000e220000001000 */
[----:B------:R-:W-:Y:S07]  /*0fa0*/  BSSY.RECONVERGENT B0, `(.L_x_440) ;  /* 0x000000b000007945 */ /* 0x000fee0003800200 */
[----:B------:R-:W1:Y:S01]  /*0fb0*/  FCHK P0, R0, R3 ;  /* 0x0000000300007302 */ /* 0x000e620000000000 */
[----:B0-----:R-:W-:-:S04]  /*0fc0*/  FFMA R5, R2, -R3, 1 ;  /* 0x3f80000002057423 */ /* 0x001fc80000000803 */
[----:B------:R-:W-:-:S04]  /*0fd0*/  FFMA R5, R2, R5, R2 ;  /* 0x0000000502057223 */ /* 0x000fc80000000002 */
[----:B------:R-:W-:-:S04]  /*0fe0*/  FFMA R2, R0, R5, RZ ;  /* 0x0000000500027223 */ /* 0x000fc800000000ff */
[----:B------:R-:W-:-:S04]  /*0ff0*/  FFMA R4, R2, -R3, R0 ;  /* 0x8000000302047223 */ /* 0x000fc80000000000 */
[----:B------:R-:W-:Y:S01]  /*1000*/  FFMA R5, R5, R4, R2 ;  /* 0x0000000405057223 */ /* 0x000fe20000000002 */
[----:B-1----:R-:W-:Y:S06]  /*1010*/  @!P0 BRA `(.L_x_441) ;  /* 0x00000000000c8947 */ /* 0x002fec0003800000 */
[----:B------:R-:W-:-:S07]  /*1020*/  MOV R2, 0x1040 ;  /* 0x0000104000027802 */ /* 0x000fce0000000f00 */
[----:B------:R-:W-:Y:S05]  /*1030*/  CALL.REL.NOINC `($__internal_4_$__cuda_sm3x_div_rn_noftz_f32_slowpath) ;  /* 0x00000000007c7944 */ /* 0x000fea0003c00000 */
[----:B------:R-:W-:-:S07]  /*1040*/  MOV R5, R0 ;  /* 0x0000000000057202 */ /* 0x000fce0000000f00 */
.L_x_441:
[----:B------:R-:W-:Y:S05]  /*1050*/  BSYNC.RECONVERGENT B0 ;  /* 0x0000000000007941 */ /* 0x000fea0003800200 */
.L_x_440:
[----:B------:R-:W0:Y:S02]  /*1060*/  LDC.64 R2, c[0x0][0x390] ;  /* 0x0000e400ff027b82 */ /* 0x000e240000000a00 */
[----:B0-----:R-:W-:-:S05]  /*1070*/  IMAD.WIDE R6, R6, 0x4, R2 ;  /* 0x0000000406067825 */ /* 0x001fca00078e0202 */
[----:B------:R-:W-:Y:S01]  /*1080*/  STG.E desc[UR8][R6.64], R5 ;  /* 0x0000000506007986 */ /* 0x000fe2000c101908 */
[----:B------:R-:W-:Y:S05]  /*1090*/  EXIT ;  /* 0x000000000000794d */ /* 0x000fea0003800000 */
        .weak           $__internal_3_$__cuda_sm20_sqrt_rn_f32_slowpath
        .type           $__internal_3_$__cuda_sm20_sqrt_rn_f32_slowpath,@function
        .size           $__internal_3_$__cuda_sm20_sqrt_rn_f32_slowpath,($__internal_4_$__cuda_sm3x_div_rn_noftz_f32_slowpath - $__internal_3_$__cuda_sm20_sqrt_rn_f32_slowpath)
$__internal_3_$__cuda_sm20_sqrt_rn_f32_slowpath:
[----:B------:R-:W0:Y:S02]  /*10a0*/  LDC R2, c[0x0][0x3a0] ;  /* 0x0000e800ff027b82 */ /* 0x000e240000000800 */
[----:B0-----:R-:W-:-:S13]  /*10b0*/  LOP3.LUT P0, RZ, R2, 0x7fffffff, RZ, 0xc0, !PT ;  /* 0x7fffffff02ff7812 */ /* 0x001fda000780c0ff */
[----:B------:R-:W0:Y:S01]  /*10c0*/  @!P0 LDC R3, c[0x0][0x3a0] ;  /* 0x0000e800ff038b82 */ /* 0x000e220000000800 */
[----:B------:R-:W-:Y:S05]  /*10d0*/  @!P0 BRA `(.L_x_442) ;  /* 0x0000000000448947 */ /* 0x000fea0003800000 */
[----:B------:R-:W-:-:S13]  /*10e0*/  FSETP.GEU.FTZ.AND P0, PT, R2, RZ, PT ;  /* 0x000000ff0200720b */ /* 0x000fda0003f1e000 */
[----:B0-----:R-:W-:Y:S01]  /*10f0*/  @!P0 MOV R3, 0x7fffffff ;  /* 0x7fffffff00038802 */ /* 0x001fe20000000f00 */
[----:B------:R-:W-:Y:S06]  /*1100*/  @!P0 BRA `(.L_x_442) ;  /* 0x0000000000388947 */ /* 0x000fec0003800000 */
[----:B------:R-:W-:-:S13]  /*1110*/  FSETP.GTU.FTZ.AND P0, PT, |R2|, +INF , PT ;  /* 0x7f8000000200780b */ /* 0x000fda0003f1c200 */
[----:B------:R-:W-:Y:S01]  /*1120*/  @P0 FADD.FTZ R3, R2, 1 ;  /* 0x3f80000002030421 */ /* 0x000fe20000010000 */
[----:B------:R-:W-:Y:S06]  /*1130*/  @P0 BRA `(.L_x_442) ;  /* 0x00000000002c0947 */ /* 0x000fec0003800000 */
[----:B------:R-:W-:-:S13]  /*1140*/  FSETP.NEU.FTZ.AND P0, PT, |R2|, +INF , PT ;  /* 0x7f8000000200780b */ /* 0x000fda0003f1d200 */
[----:B------:R-:W1:Y:S01]  /*1150*/  @!P0 LDC R3, c[0x0][0x3a0] ;  /* 0x0000e800ff038b82 */ /* 0x000e620000000800 */
[----:B------:R-:W-:Y:S05]  /*1160*/  @!P0 BRA `(.L_x_442) ;  /* 0x0000000000208947 */ /* 0x000fea0003800000 */
[----:B------:R-:W-:-:S04]  /*1170*/  FFMA R2, R2, 1.84467440737095516160e+19, RZ ;  /* 0x5f80000002027823 */ /* 0x000fc800000000ff */
[----:B-1----:R-:W0:Y:S02]  /*1180*/  MUFU.RSQ R3, R2 ;  /* 0x0000000200037308 */ /* 0x002e240000001400 */
[----:B0-----:R-:W-:Y:S01]  /*1190*/  FMUL.FTZ R5, R2, R3 ;  /* 0x0000000302057220 */ /* 0x001fe20000410000 */
[----:B------:R-:W-:-:S03]  /*11a0*/  FMUL.FTZ R3, R3, 0.5 ;  /* 0x3f00000003037820 */ /* 0x000fc60000410000 */
[----:B------:R-:W-:-:S04]  /*11b0*/  FADD.FTZ R4, -R5, -RZ ;  /* 0x800000ff05047221 */ /* 0x000fc80000010100 */
[----:B------:R-:W-:-:S04]  /*11c0*/  FFMA R4, R5, R4, R2 ;  /* 0x0000000405047223 */ /* 0x000fc80000000002 */
[----:B------:R-:W-:-:S04]  /*11d0*/  FFMA R3, R4, R3, R5 ;  /* 0x0000000304037223 */ /* 0x000fc80000000005 */
[----:B------:R-:W-:-:S07]  /*11e0*/  FMUL.FTZ R3, R3, 2.3283064365386962891e-10 ;  /* 0x2f80000003037820 */ /* 0x000fce0000410000 */
.L_x_442:
[----:B01----:R-:W-:Y:S01]  /*11f0*/  MOV R4, R3 ;  /* 0x0000000300047202 */ /* 0x003fe20000000f00 */
[----:B------:R-:W-:Y:S01]  /*1200*/  HFMA2 R3, -RZ, RZ, 0, 0 ;  /* 0x00000000ff037431 */ /* 0x000fe200000001ff */
[----:B------:R-:W-:-:S04]  /*1210*/  MOV R2, R7 ;  /* 0x0000000700027202 */ /* 0x000fc80000000f00 */
[----:B------:R-:W-:Y:S05]  /*1220*/  RET.REL.NODEC R2 `(_Z24poincare_distance_kernelPKfS0_Pfiif) ;  /* 0xffffffec02747950 */ /* 0x000fea0003c3ffff */
        .weak           $__internal_4_$__cuda_sm3x_div_rn_noftz_f32_slowpath
        .type           $__internal_4_$__cuda_sm3x_div_rn_noftz_f32_slowpath,@function
        .size           $__internal_4_$__cuda_sm3x_div_rn_noftz_f32_slowpath,(.L_x_582 - $__internal_4_$__cuda_sm3x_div_rn_noftz_f32_slowpath)
$__internal_4_$__cuda_sm3x_div_rn_noftz_f32_slowpath:
[----:B------:R-:W-:Y:S01]  /*1230*/  SHF.R.U32.HI R5, RZ, 0x17, R3 ;  /* 0x00000017ff057819 */ /* 0x000fe20000011603 */
[----:B------:R-:W-:Y:S01]  /*1240*/  BSSY.RECONVERGENT B1, `(.L_x_443) ;  /* 0x0000062000017945 */ /* 0x000fe20003800200 */
[----:B------:R-:W-:Y:S02]  /*1250*/  SHF.R.U32.HI R4, RZ, 0x17, R0 ;  /* 0x00000017ff047819 */ /* 0x000fe40000011600 */
[----:B------:R-:W-:Y:S02]  /*1260*/  LOP3.LUT R12, R5, 0xff, RZ, 0xc0, !PT ;  /* 0x000000ff050c7812 */ /* 0x000fe400078ec0ff */
[----:B------:R-:W-:-:S03]  /*1270*/  LOP3.LUT R9, R4, 0xff, RZ, 0xc0, !PT ;  /* 0x000000ff04097812 */ /* 0x000fc600078ec0ff */
[----:B------:R-:W-:Y:S01]  /*1280*/  VIADD R7, R12, 0xffffffff ;  /* 0xffffffff0c077836 */ /* 0x000fe20000000000 */
[----:B------:R-:W-:-:S04]  /*1290*/  IADD3 R5, PT, PT, R9, -0x1, RZ ;  /* 0xffffffff09057810 */ /* 0x000fc80007ffe0ff */
[----:B------:R-:W-:-:S04]  /*12a0*/  ISETP.GT.U32.AND P0, PT, R7, 0xfd, PT ;  /* 0x000000fd0700780c */ /* 0x000fc80003f04070 */
        /* <DEDUP_REMOVED lines=26> */
.L_x_444:
[----:B------:R-:W-:Y:S01]  /*1450*/  LEA R8, R12, 0xc0800000, 0x17 ;  /* 0xc08000000c087811 */ /* 0x000fe200078eb8ff */
[----:B------:R-:W-:Y:S03]  /*1460*/  BSSY.RECONVERGENT B2, `(.L_x_449) ;  /* 0x0000036000027945 */ /* 0x000fe60003800200 */
[----:B------:R-:W-:Y:S02]  /*1470*/  IADD3 R8, PT, PT, -R8, R3, RZ ;  /* 0x0000000308087210 */ /* 0x000fe40007ffe1ff */
[----:B------:R-:W-:Y:S02]  /*1480*/  IADD3 R3, PT, PT, R9, -0x7f, RZ ;  /* 0xffffff8109037810 */ /* 0x000fe40007ffe0ff */
[----:B------:R-:W0:Y:S01]  /*1490*/  MUFU.RCP R5, R8 ;  /* 0x0000000800057308 */ /* 0x000e220000001000 */
[----:B------:R-:W-:Y:S02]  /*14a0*/  FADD.FTZ R7, -R8, -RZ ;  /* 0x800000ff08077221 */ /* 0x000fe40000010100 */
[----:B------:R-:W-:-:S02]  /*14b0*/  IMAD R0, R3, -0x800000, R0 ;  /* 0xff80000003007824 */ /* 0x000fc400078e0200 */
[----:B0-----:R-:W-:-:S04]  /*14c0*/  FFMA R10, R5, R7, 1 ;  /* 0x3f800000050a7423 */ /* 0x001fc80000000007 */
[----:B------:R-:W-:-:S04]  /*14d0*/  FFMA R14, R5, R10, R5 ;  /* 0x0000000a050e7223 */ /* 0x000fc80000000005 */
[----:B------:R-:W-:-:S04]  /*14e0*/  FFMA R5, R0, R14, RZ ;  /* 0x0000000e00057223 */ /* 0x000fc800000000ff */
[----:B------:R-:W-:-:S04]  /*14f0*/  FFMA R10, R7, R5, R0 ;  /* 0x00000005070a7223 */ /* 0x000fc80000000000 */
[----:B------:R-:W-:Y:S01]  /*1500*/  FFMA R9, R14, R10, R5 ;  /* 0x0000000a0e097223 */ /* 0x000fe20000000005 */
[----:B------:R-:W-:-:S03]  /*1510*/  IADD3 R5, PT, PT, R3, 0x7f, -R12 ;  /* 0x0000007f03057810 */ /* 0x000fc60007ffe80c */
[----:B------:R-:W-:Y:S02]  /*1520*/  FFMA R10, R7, R9, R0 ;  /* 0x00000009070a7223 */ /* 0x000fe40000000000 */
[----:B------:R-:W-:Y:S02]  /*1530*/  IMAD.IADD R5, R5, 0x1, R4 ;  /* 0x0000000105057824 */ /* 0x000fe400078e0204 */
        /* <DEDUP_REMOVED lines=15> */
[C---:B------:R-:W-:Y:S01]  /*1630*/  IADD3 R8, PT, PT, R7.reuse, 0x20, RZ ;  /* 0x0000002007087810 */ /* 0x040fe20007ffe0ff */
[CCC-:B------:R-:W-:Y:S01]  /*1640*/  FFMA.RM R4, R14.reuse, R10.reuse, R9.reuse ;  /* 0x0000000a0e047223 */ /* 0x1c0fe20000004009 */
[----:B------:R-:W-:Y:S02]  /*1650*/  ISETP.NE.AND P2, PT, R7, RZ, PT ;  /* 0x000000ff0700720c */ /* 0x000fe40003f45270 */
[----:B------:R-:W-:Y:S01]  /*1660*/  LOP3.LUT R5, R3, 0x7fffff, RZ, 0xc0, !PT ;  /* 0x007fffff03057812 */ /* 0x000fe200078ec0ff */
[----:B------:R-:W-:Y:S01]  /*1670*/  FFMA.RP R3, R14, R10, R9 ;  /* 0x0000000a0e037223 */ /* 0x000fe20000008009 */
[----:B------:R-:W-:Y:S02]  /*1680*/  ISETP.NE.AND P1, PT, R7, RZ, PT ;  /* 0x000000ff0700720c */ /* 0x000fe40003f25270 */
[----:B------:R-:W-:Y:S02]  /*1690*/  LOP3.LUT R5, R5, 0x800000, RZ, 0xfc, !PT ;  /* 0x0080000005057812 */ /* 0x000fe400078efcff */
[----:B------:R-:W-:-:S02]  /*16a0*/  IADD3 R7, PT, PT, -R7, RZ, RZ ;  /* 0x000000ff07077210 */ /* 0x000fc40007ffe1ff */
[----:B------:R-:W-:Y:S02]  /*16b0*/  SHF.L.U32 R8, R5, R8, RZ ;  /* 0x0000000805087219 */ /* 0x000fe400000006ff */
[----:B------:R-:W-:Y:S02]  /*16c0*/  FSETP.NEU.FTZ.AND P0, PT, R3, R4, PT ;  /* 0x000000040300720b */ /* 0x000fe40003f1d000 */
[----:B------:R-:W-:Y:S02]  /*16d0*/  SEL R4, R7, RZ, P2 ;  /* 0x000000ff07047207 */ /* 0x000fe40001000000 */
[----:B------:R-:W-:Y:S02]  /*16e0*/  ISETP.NE.AND P1, PT, R8, RZ, P1 ;  /* 0x000000ff0800720c */ /* 0x000fe40000f25270 */
[----:B------:R-:W-:Y:S02]  /*16f0*/  SHF.R.U32.HI R4, RZ, R4, R5 ;  /* 0x00000004ff047219 */ /* 0x000fe40000011605 */
[----:B------:R-:W-:-:S02]  /*1700*/  PLOP3.LUT P0, PT, P0, P1, PT, 0xf8, 0x8f ;  /* 0x00000000008f781c */ /* 0x000fc40000703f70 */
[----:B------:R-:W-:Y:S02]  /*1710*/  SHF.R.U32.HI R8, RZ, 0x1, R4 ;  /* 0x00000001ff087819 */ /* 0x000fe40000011604 */
[----:B------:R-:W-:-:S04]  /*1720*/  SEL R3, RZ, 0x1, !P0 ;  /* 0x00000001ff037807 */ /* 0x000fc80004000000 */
[----:B------:R-:W-:-:S04]  /*1730*/  LOP3.LUT R3, R3, 0x1, R8, 0xf8, !PT ;  /* 0x0000000103037812 */ /* 0x000fc800078ef808 */
[----:B------:R-:W-:-:S04]  /*1740*/  LOP3.LUT R3, R3, R4, RZ, 0xc0, !PT ;  /* 0x0000000403037212 */ /* 0x000fc800078ec0ff */
[----:B------:R-:W-:-:S04]  /*1750*/  IADD3 R3, PT, PT, R8, R3, RZ ;  /* 0x0000000308037210 */ /* 0x000fc80007ffe0ff */
[----:B------:R-:W-:Y:S01]  /*1760*/  LOP3.LUT R0, R3, R0, RZ, 0xfc, !PT ;  /* 0x0000000003007212 */ /* 0x000fe200078efcff */
[----:B------:R-:W-:Y:S06]  /*1770*/  BRA `(.L_x_452) ;  /* 0x0000000000107947 */ /* 0x000fec0003800000 */
.L_x_451:
[----:B------:R-:W-:-:S04]  /*1780*/  LOP3.LUT R0, R0, 0x80000000, RZ, 0xc0, !PT ;  /* 0x8000000000007812 */ /* 0x000fc800078ec0ff */
[----:B------:R-:W-:Y:S01]  /*1790*/  LOP3.LUT R0, R0, 0x7f800000, RZ, 0xfc, !PT ;  /* 0x7f80000000007812 */ /* 0x000fe200078efcff */
[----:B------:R-:W-:Y:S06]  /*17a0*/  BRA `(.L_x_452) ;  /* 0x0000000000047947 */ /* 0x000fec0003800000 */
.L_x_450:
[----:B------:R-:W-:-:S07]  /*17b0*/  LEA R0, R5, R0, 0x17 ;  /* 0x0000000005007211 */ /* 0x000fce00078eb8ff */
.L_x_452:
[----:B------:R-:W-:Y:S05]  /*17c0*/  BSYNC.RECONVERGENT B2 ;  /* 0x0000000000027941 */ /* 0x000fea0003800200 */
.L_x_449:
[----:B------:R-:W-:Y:S05]  /*17d0*/  BRA `(.L_x_453) ;  /* 0x0000000000207947 */ /* 0x000fea0003800000 */
.L_x_448:
[----:B------:R-:W-:-:S04]  /*17e0*/  LOP3.LUT R0, R3, 0x80000000, R0, 0x48, !PT ;  /* 0x8000000003007812 */ /* 0x000fc800078e4800 */
[----:B------:R-:W-:Y:S01]  /*17f0*/  LOP3.LUT R0, R0, 0x7f800000, RZ, 0xfc, !PT ;  /* 0x7f80000000007812 */ /* 0x000fe200078efcff */
[----:B------:R-:W-:Y:S06]  /*1800*/  BRA `(.L_x_453) ;  /* 0x0000000000147947 */ /* 0x000fec0003800000 */
.L_x_447:
[----:B------:R-:W-:Y:S01]  /*1810*/  LOP3.LUT R0, R3, 0x80000000, R0, 0x48, !PT ;  /* 0x8000000003007812 */ /* 0x000fe200078e4800 */
[----:B------:R-:W-:Y:S06]  /*1820*/  BRA `(.L_x_453) ;  /* 0x00000000000c7947 */ /* 0x000fec0003800000 */
.L_x_446:
[----:B------:R-:W0:Y:S01]  /*1830*/  MUFU.RSQ R0, -QNAN ;  /* 0xffc0000000007908 */ /* 0x000e220000001400 */
[----:B------:R-:W-:Y:S05]  /*1840*/  BRA `(.L_x_453) ;  /* 0x0000000000047947 */ /* 0x000fea0003800000 */
.L_x_445:
[----:B------:R-:W-:-:S07]  /*1850*/  FADD.FTZ R0, R0, R3 ;  /* 0x0000000300007221 */ /* 0x000fce0000010000 */
.L_x_453:
[----:B------:R-:W-:Y:S05]  /*1860*/  BSYNC.RECONVERGENT B1 ;  /* 0x0000000000017941 */ /* 0x000fea0003800200 */
.L_x_443:
[----:B------:R-:W-:-:S04]  /*1870*/  HFMA2 R3, -RZ, RZ, 0, 0 ;  /* 0x00000000ff037431 */ /* 0x000fc800000001ff */
[----:B0-----:R-:W-:Y:S05]  /*1880*/  RET.REL.NODEC R2 `(_Z24poincare_distance_kernelPKfS0_Pfiif) ;  /* 0xffffffe402dc7950 */ /* 0x001fea0003c3ffff */
.L_x_454:
        /* <DEDUP_REMOVED lines=15> */
.L_x_582:


//--------------------- .text._Z34poincare_ball_layer_forward_kernelPKfS0_Pfffxx --------------------------
	.section	.text._Z34poincare_ball_layer_forward_kernelPKfS0_Pfffxx,"ax",@progbits
	.align	128
        .global         _Z34poincare_ball_layer_forward_kernelPKfS0_Pfffxx
        .type           _Z34poincare_ball_layer_forward_kernelPKfS0_Pfffxx,@function
        .size           _Z34poincare_ball_layer_forward_kernelPKfS0_Pfffxx,(.L_x_584 - _Z34poincare_ball_layer_forward_kernelPKfS0_Pfffxx)
        .other          _Z34poincare_ball_layer_forward_kernelPKfS0_Pfffxx,@"STO_CUDA_ENTRY STV_DEFAULT"
_Z34poincare_ball_layer_forward_kernelPKfS0_Pfffxx:
.text._Z34poincare_ball_layer_forward_kernelPKfS0_Pfffxx:
[----:B------:R-:W0:Y:S01]  /*0000*/  LDC R1, c[0x0][0x37c] ;  /* 0x0000df00ff017b82 */ /* 0x000e220000000800 */
[----:B------:R-:W1:Y:S07]  /*0010*/  S2R R3, SR_TID.X ;  /* 0x0000000000037919 */ /* 0x000e6e0000002100 */
[----:B------:R-:W1:Y:S01]  /*0020*/  S2UR UR4, SR_CTAID.X ;  /* 0x00000000000479c3 */ /* 0x000e620000002500 */
[----:B------:R-:W2:Y:S01]  /*0030*/  LDCU.64 UR6, c[0x0][0x3a0] ;  /* 0x00007400ff0677ac */ /* 0x000ea20008000a00 */
[----:B0-----:R-:W-:-:S04]  /*0040*/  IADD3 R1, PT, PT, R1, -0x820, RZ ;  /* 0xfffff7e001017810 */ /* 0x001fc80007ffe0ff */
[----:B------:R-:W-:Y:S02]  /*0050*/  R2UR UR10, R1 ;  /* 0x00000000010a72ca */ /* 0x000fe400000e0000 */
[----:B------:R-:W1:Y:S02]  /*0060*/  LDC R0, c[0x0][0x360] ;  /* 0x0000d800ff007b82 */ /* 0x000e640000000800 */
[----:B-1----:R-:W-:-:S05]  /*0070*/  IMAD R0, R0, UR4, R3 ;  /* 0x0000000400007c24 */ /* 0x002fca000f8e0203 */
[----:B--2---:R-:W-:Y:S02]  /*0080*/  ISETP.GE.U32.AND P0, PT, R0, UR6, PT ;  /* 0x0000000600007c0c */ /* 0x004fe4000bf06070 */
[----:B------:R-:W-:-:S04]  /*0090*/  SHF.R.S32.HI R2, RZ, 0x1f, R0 ;  /* 0x0000001fff027819 */ /* 0x000fc80000011400 */
[----:B------:R-:W-:Y:S02]  /*00a0*/  ISETP.GE.AND.EX P0, PT, R2, UR7, PT, P0 ;  /* 0x0000000702007c0c */ /* 0x000fe4000bf06300 */
[----:B------:R-:W-:-:S11]  /*00b0*/  R2UR UR7, R1 ;  /* 0x00000000010772ca */ /* 0x000fd600000e0000 */
[----:B------:R-:W-:Y:S05]  /*00c0*/  @P0 EXIT ;  /* 0x000000000000094d */ /* 0x000fea0003800000 */
[----:B------:R-:W0:Y:S01]  /*00d0*/  LDCU.64 UR4, c[0x0][0x3a8] ;  /* 0x00007500ff0477ac */ /* 0x000e220008000a00 */
[----:B------:R-:W1:Y:S01]  /*00e0*/  LDCU.64 UR8, c[0x0][0x358] ;  /* 0x00006b00ff0877ac */ /* 0x000e620008000a00 */
[----:B0-----:R-:W-:Y:S02]  /*00f0*/  UISETP.GE.AND UP0, UPT, UR4, 0x1, UPT ;  /* 0x000000010400788c */ /* 0x001fe4000bf06270 */
[----:B------:R-:W-:Y:S02]  /*0100*/  IMAD R3, R2, UR4, RZ ;  /* 0x0000000402037c24 */ /* 0x000fe4000f8e02ff */
[----:B------:R-:W-:-:S04]  /*0110*/  IMAD.WIDE.U32 R28, R0, UR4, RZ ;  /* 0x00000004001c7c25 */ /* 0x000fc8000f8e00ff */
[----:B------:R-:W-:Y:S02]  /*0120*/  IMAD R3, R0, UR5, R3 ;  /* 0x0000000500037c24 */ /* 0x000fe4000f8e0203 */
[----:B------:R-:W-:-:S03]  /*0130*/  HFMA2 R0, -RZ, RZ, 0, 0 ;  /* 0x00000000ff007431 */ /* 0x000fc600000001ff */
[----:B------:R-:W-:Y:S01]  /*0140*/  IADD3 R3, PT, PT, R29, R3, RZ ;  /* 0x000000031d037210 */ /* 0x000fe20007ffe0ff */
[----:B-1----:R-:W-:Y:S06]  /*0150*/  BRA.U !UP0, `(.L_x_455) ;  /* 0x0000000508b87547 */ /* 0x002fec000b800000 */
[----:B------:R-:W-:Y:S01]  /*0160*/  UIADD3 UR5, UPT, UPT, UR4, -0x1, URZ ;  /* 0xffffffff04057890 */ /* 0x000fe2000fffe0ff */
[----:B------:R-:W-:Y:S01]  /*0170*/  MOV R0, RZ ;  /* 0x000000ff00007202 */ /* 0x000fe20000000f00 */
[----:B------:R-:W-:Y:S01]  /*0180*/  ULOP3.LUT UR6, UR4, 0xf, URZ, 0xc0, !UPT ;  /* 0x0000000f04067892 */ /* 0x000fe2000f8ec0ff */
[----:B------:R-:W-:Y:S01]  /*0190*/  MOV R2, RZ ;  /* 0x000000ff00027202 */ /* 0x000fe20000000f00 */
[----:B------:R-:W-:Y:S02]  /*01a0*/  UISETP.GE.U32.AND UP0, UPT, UR5, 0xf, UPT ;  /* 0x0000000f0500788c */ /* 0x000fe4000bf06070 */
[----:B------:R-:W-:-:S07]  /*01b0*/  UISETP.NE.AND UP1, UPT, UR6, URZ, UPT ;  /* 0x000000ff0600728c */ /* 0x000fce000bf25270 */
[----:B------:R-:W-:Y:S05]  /*01c0*/  BRA.U !UP0, `(.L_x_456) ;  /* 0x0000000108b87547 */ /* 0x000fea000b800000 */
[----:B------:R-:W0:Y:S01]  /*01d0*/  LDCU.64 UR12, c[0x0][0x380] ;  /* 0x00007000ff0c77ac */ /* 0x000e220008000a00 */
[----:B------:R-:W-:Y:S01]  /*01e0*/  MOV R0, RZ ;  /* 0x000000ff00007202 */ /* 0x000fe20000000f00 */
[----:B------:R-:W-:-:S04]  /*01f0*/  ULOP3.LUT UR5, UR4, 0x7ffffff0, URZ, 0xc0, !UPT ;  /* 0x7ffffff004057892 */ /* 0x000fc8000f8ec0ff */
[----:B------:R-:W-:Y:S02]  /*0200*/  UIADD3 UR11, UPT, UPT, -UR5, URZ, URZ ;  /* 0x000000ff050b7290 */ /* 0x000fe4000fffe1ff */
[----:B------:R-:W-:Y:S02]  /*0210*/  MOV R2, UR5 ;  /* 0x0000000500027c02 */ /* 0x000fe40008000f00 */
[----:B0-----:R-:W-:-:S04]  /*0220*/  LEA R4, P0, R28, UR12, 0x2 ;  /* 0x0000000c1c047c11 */ /* 0x001fc8000f8010ff */
[----:B------:R-:W-:Y:S02]  /*0230*/  IADD3 R4, P1, PT, R4, 0x20, RZ ;  /* 0x0000002004047810 */ /* 0x000fe40007f3e0ff */
[----:B------:R-:W-:-:S04]  /*0240*/  LEA.HI.X R5, R28, UR13, R3, 0x2, P0 ;  /* 0x0000000d1c057c11 */ /* 0x000fc800080f1403 */
[----:B------:R-:W-:-:S07]  /*0250*/  IADD3.X R5, PT, PT, RZ, R5, RZ, P1, !PT ;  /* 0x00000005ff057210 */ /* 0x000fce0000ffe4ff */
.L_x_457:
        /* <DEDUP_REMOVED lines=37> */
.L_x_456:
[----:B------:R-:W-:Y:S05]  /*04b0*/  BRA.U !UP1, `(.L_x_455) ;  /* 0x0000000109e07547 */ /* 0x000fea000b800000 */
[----:B------:R-:W0:Y:S01]  /*04c0*/  LDCU.64 UR12, c[0x0][0x380] ;  /* 0x00007000ff0c77ac */ /* 0x000e220008000a00 */
[C---:B------:R-:W-:Y:S02]  /*04d0*/  SHF.L.U32 R4, R28.reuse, 0x2, RZ ;  /* 0x000000021c047819 */ /* 0x040fe400000006ff */
[----:B------:R-:W-:Y:S01]  /*04e0*/  SHF.L.U64.HI R5, R28, 0x2, R3 ;  /* 0x000000021c057819 */ /* 0x000fe20000010203 */
[----:B------:R-:W-:Y:S02]  /*04f0*/  UISETP.GE.U32.AND UP0, UPT, UR6, 0x8, UPT ;  /* 0x000000080600788c */ /* 0x000fe4000bf06070 */
[----:B------:R-:W-:-:S04]  /*0500*/  ULOP3.LUT UR5, UR4, 0x7, URZ, 0xc0, !UPT ;  /* 0x0000000704057892 */ /* 0x000fc8000f8ec0ff */
[----:B------:R-:W-:Y:S01]  /*0510*/  UISETP.NE.AND UP1, UPT, UR5, URZ, UPT ;  /* 0x000000ff0500728c */ /* 0x000fe2000bf25270 */
[----:B0-----:R-:W-:-:S04]  /*0520*/  IADD3 R6, P0, PT, R4, UR12, RZ ;  /* 0x0000000c04067c10 */ /* 0x001fc8000ff1e0ff */
[----:B------:R-:W-:Y:S01]  /*0530*/  IADD3.X R7, PT, PT, R5, UR13, RZ, P0, !PT ;  /* 0x0000000d05077c10 */ /* 0x000fe200087fe4ff */
[----:B------:R-:W-:Y:S08]  /*0540*/  BRA.U !UP0, `(.L_x_458) ;  /* 0x0000000108487547 */ /* 0x000ff0000b800000 */
        /* <DEDUP_REMOVED lines=18> */
.L_x_458:
[----:B------:R-:W-:Y:S05]  /*0670*/  BRA.U !UP1, `(.L_x_455) ;  /* 0x0000000109707547 */ /* 0x000fea000b800000 */
[----:B------:R-:W-:Y:S02]  /*0680*/  UISETP.GE.U32.AND UP0, UPT, UR5, 0x4, UPT ;  /* 0x000000040500788c */ /* 0x000fe4000bf06070 */
[----:B------:R-:W-:-:S04]  /*0690*/  ULOP3.LUT UR4, UR4, 0x3, URZ, 0xc0, !UPT ;  /* 0x0000000304047892 */ /* 0x000fc8000f8ec0ff */
[----:B------:R-:W-:-:S03]  /*06a0*/  UISETP.NE.AND UP1, UPT, UR4, URZ, UPT ;  /* 0x000000ff0400728c */ /* 0x000fc6000bf25270 */
[----:B------:R-:W-:Y:S08]  /*06b0*/  BRA.U !UP0, `(.L_x_459) ;  /* 0x0000000108287547 */ /* 0x000ff0000b800000 */
        /* <DEDUP_REMOVED lines=10> */
.L_x_459:
[----:B------:R-:W-:Y:S05]  /*0760*/  BRA.U !UP1, `(.L_x_455) ;  /* 0x0000000109347547 */ /* 0x000fea000b800000 */
[----:B------:R-:W-:Y:S01]  /*0770*/  IMAD.WIDE.U32 R4, R2, 0x4, R4 ;  /* 0x0000000402047825 */ /* 0x000fe200078e0004 */
[----:B------:R-:W-:Y:S02]  /*0780*/  UIADD3 UR4, UPT, UPT, -UR4, URZ, URZ ;  /* 0x000000ff04047290 */ /* 0x000fe4000fffe1ff */
[----:B------:R-:W-:-:S04]  /*0790*/  IADD3 R2, P0, PT, R4, UR12, RZ ;  /* 0x0000000c04027c10 */ /* 0x000fc8000ff1e0ff */
[----:B------:R-:W-:-:S09]  /*07a0*/  IADD3.X R7, PT, PT, R5, UR13, RZ, P0, !PT ;  /* 0x0000000d05077c10 */ /* 0x000fd200087fe4ff */
.L_x_460:
        /* <DEDUP_REMOVED lines=9> */
.L_x_455:
[----:B------:R-:W-:Y:S01]  /*0840*/  IADD3 R2, PT, PT, R0, -0xd000000, RZ ;  /* 0xf300000000027810 */ /* 0x000fe20007ffe0ff */
[----:B------:R0:W1:Y:S01]  /*0850*/  MUFU.RSQ R5, R0 ;  /* 0x0000000000057308 */ /* 0x0000620000001400 */
[----:B------:R-:W-:Y:S02]  /*0860*/  BSSY.RECONVERGENT B0, `(.L_x_461) ;  /* 0x000000c000007945 */ /* 0x000fe40003800200 */
[----:B------:R-:W-:-:S13]  /*0870*/  ISETP.GT.U32.AND P0, PT, R2, 0x727fffff, PT ;  /* 0x727fffff0200780c */ /* 0x000fda0003f04070 */
[----:B0-----:R-:W-:Y:S05]  /*0880*/  @!P0 BRA `(.L_x_462) ;  /* 0x0000000000148947 */ /* 0x001fea0003800000 */
[----:B------:R-:W-:Y:S02]  /*0890*/  MOV R4, R0 ;  /* 0x0000000000047202 */ /* 0x000fe40000000f00 */
[----:B------:R-:W-:-:S07]  /*08a0*/  MOV R10, 0x8c0 ;  /* 0x000008c0000a7802 */ /* 0x000fce0000000f00 */
[----:B-1----:R-:W-:Y:S05]  /*08b0*/  CALL.REL.NOINC `($__internal_5_$__cuda_sm20_sqrt_rn_f32_slowpath) ;  /* 0x0000006400047944 */ /* 0x002fea0003c00000 */
[----:B------:R-:W-:Y:S01]  /*08c0*/  MOV R17, R6 ;  /* 0x0000000600117202 */ /* 0x000fe20000000f00 */
[----:B------:R-:W-:Y:S06]  /*08d0*/  BRA `(.L_x_463) ;  /* 0x0000000000107947 */ /* 0x000fec0003800000 */
.L_x_462:
[C---:B-1----:R-:W-:Y:S01]  /*08e0*/  FMUL.FTZ R17, R5.reuse, R0 ;  /* 0x0000000005117220 */ /* 0x042fe20000410000 */
[----:B------:R-:W-:-:S03]  /*08f0*/  FMUL.FTZ R2, R5, 0.5 ;  /* 0x3f00000005027820 */ /* 0x000fc60000410000 */
[----:B------:R-:W-:-:S04]  /*0900*/  FFMA R0, -R17, R17, R0 ;  /* 0x0000001111007223 */ /* 0x000fc80000000100 */
[----:B------:R-:W-:-:S07]  /*0910*/  FFMA R17, R0, R2, R17 ;  /* 0x0000000200117223 */ /* 0x000fce0000000011 */
.L_x_463:
[----:B------:R-:W-:Y:S05]  /*0920*/  BSYNC.RECONVERGENT B0 ;  /* 0x0000000000007941 */ /* 0x000fea0003800200 */
.L_x_461:
[----:B------:R-:W0:Y:S01]  /*0930*/  LDC.64 R4, c[0x0][0x398] ;  /* 0x0000e600ff047b82 */ /* 0x000e220000000a00 */
[----:B------:R-:W-:Y:S01]  /*0940*/  HFMA2 R12, -RZ, RZ, 0, 0 ;  /* 0x00000000ff0c7431 */ /* 0x000fe200000001ff */
[----:B------:R-:W-:Y:S02]  /*0950*/  FMNMX R17, R17, 1.0000000116860974231e-07, !PT ;  /* 0x33d6bf9511117809 */ /* 0x000fe40007800000 */
[----:B------:R-:W-:Y:S02]  /*0960*/  IADD3 R0, PT, PT, R1, 0x20, RZ ;  /* 0x0000002001007810 */ /* 0x000fe40007ffe0ff */
[----:B0-----:R-:W-:Y:S01]  /*0970*/  FSETP.GEU.AND P0, PT, |R4|, 1.0000000116860974231e-07, PT ;  /* 0x33d6bf950400780b */ /* 0x001fe20003f0e200 */
[----:B------:R-:W-:-:S12]  /*0980*/  FADD R13, -R5, 1 ;  /* 0x3f800000050d7421 */ /* 0x000fd80000000100 */
[----:B------:R-:W-:Y:S05]  /*0990*/  @P0 BRA `(.L_x_464) ;  /* 0x0000000800240947 */ /* 0x000fea0003800000 */
[----:B------:R-:W0:Y:S02]  /*09a0*/  LDC R2, c[0x0][0x3a8] ;  /* 0x0000ea00ff027b82 */ /* 0x000e240000000800 */
[----:B0-----:R-:W-:-:S13]  /*09b0*/  ISETP.GE.AND P1, PT, R2, 0x1, PT ;  /* 0x000000010200780c */ /* 0x001fda0003f26270 */
[----:B------:R-:W-:Y:S05]  /*09c0*/  @!P1 BRA `(.L_x_465) ;  /* 0x0000002400249947 */ /* 0x000fea0003800000 */
[C---:B------:R-:W-:Y:S02]  /*09d0*/  IADD3 R4, PT, PT, R2.reuse, -0x1, RZ ;  /* 0xffffffff02047810 */ /* 0x040fe40007ffe0ff */
[----:B------:R-:W-:Y:S02]  /*09e0*/  LOP3.LUT P2, R20, R2, 0xf, RZ, 0xc0, !PT ;  /* 0x0000000f02147812 */ /* 0x000fe4000784c0ff */
[----:B------:R-:W-:Y:S02]  /*09f0*/  ISETP.GE.U32.AND P0, PT, R4, 0xf, PT ;  /* 0x0000000f0400780c */ /* 0x000fe40003f06070 */
[----:B------:R-:W-:-:S11]  /*0a00*/  MOV R14, RZ ;  /* 0x000000ff000e7202 */ /* 0x000fd60000000f00 */
[----:B------:R-:W-:Y:S05]  /*0a10*/  @!P0 BRA `(.L_x_466) ;  /* 0x0000000000c88947 */ /* 0x000fea0003800000 */
[----:B------:R-:W0:Y:S01]  /*0a20*/  LDCU.64 UR4, c[0x0][0x380] ;  /* 0x00007000ff0477ac */ /* 0x000e220008000a00 */
[----:B------:R-:W-:Y:S02]  /*0a30*/  LOP3.LUT R14, R2, 0x7ffffff0, RZ, 0xc0, !PT ;  /* 0x7ffffff0020e7812 */ /* 0x000fe400078ec0ff */
[----:B------:R-:W-:Y:S02]  /*0a40*/  IADD3 R21, PT, PT, R1, 0x40, RZ ;  /* 0x0000004001157810 */ /* 0x000fe40007ffe0ff */
[----:B------:R-:W-:Y:S02]  /*0a50*/  IADD3 R15, PT, PT, -R14, RZ, RZ ;  /* 0x000000ff0e0f7210 */ /* 0x000fe40007ffe1ff */
[----:B0-----:R-:W-:-:S04]  /*0a60*/  LEA R22, P3, R28, UR4, 0x2 ;  /* 0x000000041c167c11 */ /* 0x001fc8000f8610ff */
[----:B------:R-:W-:Y:S02]  /*0a70*/  IADD3 R22, P4, PT, R22, 0x20, RZ ;  /* 0x0000002016167810 */ /* 0x000fe40007f9e0ff */
[----:B------:R-:W-:-:S04]  /*0a80*/  LEA.HI.X R23, R28, UR5, R3, 0x2, P3 ;  /* 0x000000051c177c11 */ /* 0x000fc800098f1403 */
[----:B------:R-:W-:-:S07]  /*0a90*/  IADD3.X R23, PT, PT, RZ, R23, RZ, P4, !PT ;  /* 0x00000017ff177210 */ /* 0x000fce00027fe4ff */
.L_x_467:
        /* <DEDUP_REMOVED lines=13> */
[----:B------:R-:W5:Y:S01]  /*0b70*/  LDG.E R24, desc[UR8][R22.64+0x1c] ;  /* 0x00001c0816187981 */ /* 0x000f62000c1e1900 */
[-C--:B--2---:R-:W-:Y:S01]  /*0b80*/  FMUL R5, R6, R13.reuse ;  /* 0x0000000d06057220 */ /* 0x084fe20000400000 */
[----:B---3--:R-:W-:-:S02]  /*0b90*/  FMUL R6, R8, R13 ;  /* 0x0000000d08067220 */ /* 0x008fc40000400000 */
[----:B------:R-:W2:Y:S01]  /*0ba0*/  LDG.E R8, desc[UR8][R22.64+0x10] ;  /* 0x0000100816087981 */ /* 0x000ea2000c1e1900 */
[----:B----4-:R-:W-:-:S03]  /*0bb0*/  FMUL R7, R10, R13 ;  /* 0x0000000d0a077220 */ /* 0x010fc60000400000 */
[----:B------:R0:W3:Y:S01]  /*0bc0*/  LDG.E R10, desc[UR8][R22.64+0x18] ;  /* 0x00001808160a7981 */ /* 0x0000e2000c1e1900 */
[----:B------:R-:W-:Y:S01]  /*0bd0*/  IADD3 R15, PT, PT, R15, 0x10, RZ ;  /* 0x000000100f0f7810 */ /* 0x000fe20007ffe0ff */
[----:B-----5:R-:W-:-:S03]  /*0be0*/  FMUL R4, R4, R13 ;  /* 0x0000000d04047220 */ /* 0x020fc60000400000 */
[----:B------:R-:W-:Y:S02]  /*0bf0*/  ISETP.NE.AND P3, PT, R15, RZ, PT ;  /* 0x000000ff0f00720c */ /* 0x000fe40003f65270 */
[----:B------:R1:W-:Y:S01]  /*0c00*/  STL.128 [R21+-0x20], R4 ;  /* 0xffffe00415007387 */ /* 0x0003e20000100c00 */
[----:B0-----:R-:W-:Y:S01]  /*0c10*/  IADD3 R22, P4, PT, R22, 0x40, RZ ;  /* 0x0000004016167810 */ /* 0x001fe20007f9e0ff */
[-C--:B------:R-:W-:Y:S01]  /*0c20*/  FMUL R16, R16, R13.reuse ;  /* 0x0000000d10107220 */ /* 0x080fe20000400000 */
[-C--:B------:R-:W-:Y:S01]  /*0c30*/  FMUL R17, R17, R13.reuse ;  /* 0x0000000d11117220 */ /* 0x080fe20000400000 */
[-C--:B------:R-:W-:Y:S01]  /*0c40*/  FMUL R18, R18, R13.reuse ;  /* 0x0000000d12127220 */ /* 0x080fe20000400000 */
[-C--:B-1----:R-:W-:Y:S01]  /*0c50*/  FMUL R6, R11, R13.reuse ;  /* 0x0000000d0b067220 */ /* 0x082fe20000400000 */
[-C--:B------:R-:W-:Y:S01]  /*0c60*/  FMUL R7, R9, R13.reuse ;  /* 0x0000000d09077220 */ /* 0x080fe20000400000 */
[-C--:B------:R-:W-:Y:S01]  /*0c70*/  FMUL R19, R19, R13.reuse ;  /* 0x0000000d13137220 */ /* 0x080fe20000400000 */
[-C--:B------:R-:W-:Y:S01]  /*0c80*/  FMUL R4, R27, R13.reuse ;  /* 0x0000000d1b047220 */ /* 0x080fe20000400000 */
[-C--:B------:R-:W-:Y:S01]  /*0c90*/  FMUL R5, R25, R13.reuse ;  /* 0x0000000d19057220 */ /* 0x080fe20000400000 */
[-C--:B------:R-:W-:Y:S01]  /*0ca0*/  FMUL R9, R26, R13.reuse ;  /* 0x0000000d1a097220 */ /* 0x080fe20000400000 */
[----:B------:R-:W-:Y:S01]  /*0cb0*/  FMUL R11, R24, R13 ;  /* 0x0000000d180b7220 */ /* 0x000fe20000400000 */
[----:B------:R-:W-:Y:S01]  /*0cc0*/  STL.128 [R21+-0x10], R16 ;  /* 0xfffff01015007387 */ /* 0x000fe20000100c00 */
[----:B------:R-:W-:-:S03]  /*0cd0*/  IADD3.X R23, PT, PT, RZ, R23, RZ, P4, !PT ;  /* 0x00000017ff177210 */ /* 0x000fc600027fe4ff */
[----:B------:R-:W-:Y:S01]  /*0ce0*/  STL.128 [R21], R4 ;  /* 0x0000000415007387 */ /* 0x000fe20000100c00 */
[-C--:B--2---:R-:W-:Y:S01]  /*0cf0*/  FMUL R8, R8, R13.reuse ;  /* 0x0000000d08087220 */ /* 0x084fe20000400000 */
[----:B---3--:R-:W-:-:S05]  /*0d00*/  FMUL R10, R10, R13 ;  /* 0x0000000d0a0a7220 */ /* 0x008fca0000400000 */
[----:B------:R0:W-:Y:S02]  /*0d10*/  STL.128 [R21+0x10], R8 ;  /* 0x0000100815007387 */ /* 0x0001e40000100c00 */
[----:B0-----:R-:W-:Y:S01]  /*0d20*/  IADD3 R21, PT, PT, R21, 0x40, RZ ;  /* 0x0000004015157810 */ /* 0x001fe20007ffe0ff */
[----:B------:R-:W-:Y:S06]  /*0d30*/  @P3 BRA `(.L_x_467) ;  /* 0xfffffffc00583947 */ /* 0x000fec000383ffff */
.L_x_466:
[----:B------:R-:W-:Y:S05]  /*0d40*/  @!P2 BRA `(.L_x_468) ;  /* 0x000000180098a947 */ /* 0x000fea0003800000 */
[----:B------:R-:W-:Y:S02]  /*0d50*/  ISETP.GE.U32.AND P2, PT, R20, 0x8, PT ;  /* 0x000000081400780c */ /* 0x000fe40003f46070 */
[----:B------:R-:W-:-:S04]  /*0d60*/  LOP3.LUT R15, R2, 0x7, RZ, 0xc0, !PT ;  /* 0x00000007020f7812 */ /* 0x000fc800078ec0ff */
[----:B------:R-:W-:-:S07]  /*0d70*/  ISETP.NE.AND P3, PT, R15, RZ, PT ;  /* 0x000000ff0f00720c */ /* 0x000fce0003f65270 */
[----:B------:R-:W-:Y:S06]  /*0d80*/  @!P2 BRA `(.L_x_469) ;  /* 0x000000000060a947 */ /* 0x000fec0003800000 */
[----:B------:R-:W0:Y:S02]  /*0d90*/  LDCU.64 UR4, c[0x0][0x380] ;  /* 0x00007000ff0477ac */ /* 0x000e240008000a00 */
[----:B0-----:R-:W-:-:S04]  /*0da0*/  LEA R16, P2, R28, UR4, 0x2 ;  /* 0x000000041c107c11 */ /* 0x001fc8000f8410ff */
[----:B------:R-:W-:-:S03]  /*0db0*/  LEA.HI.X R17, R28, UR5, R3, 0x2, P2 ;  /* 0x000000051c117c11 */ /* 0x000fc600090f1403 */
        /* <DEDUP_REMOVED lines=21> */
.L_x_469:
[----:B------:R-:W-:Y:S05]  /*0f10*/  @!P3 BRA `(.L_x_468) ;  /* 0x000000180024b947 */ /* 0x000fea0003800000 */
[----:B------:R-:W-:Y:S02]  /*0f20*/  ISETP.GE.U32.AND P2, PT, R15, 0x4, PT ;  /* 0x000000040f00780c */ /* 0x000fe40003f46070 */
[----:B0-----:R-:W-:-:S04]  /*0f30*/  LOP3.LUT R8, R2, 0x3, RZ, 0xc0, !PT ;  /* 0x0000000302087812 */ /* 0x001fc800078ec0ff */
        /* <DEDUP_REMOVED lines=17> */
.L_x_470:
[----:B------:R-:W-:Y:S05]  /*1050*/  @!P3 BRA `(.L_x_468) ;  /* 0x0000001400d4b947 */ /* 0x000fea0003800000 */
[----:B------:R-:W1:Y:S01]  /*1060*/  LDCU.64 UR4, c[0x0][0x380] ;  /* 0x00007000ff0477ac */ /* 0x000e620008000a00 */
[C---:B0-----:R-:W-:Y:S02]  /*1070*/  SHF.L.U64.HI R5, R28.reuse, 0x2, R3 ;  /* 0x000000021c057819 */ /* 0x041fe40000010203 */
[----:B------:R-:W-:-:S05]  /*1080*/  SHF.L.U32 R4, R28, 0x2, RZ ;  /* 0x000000021c047819 */ /* 0x000fca00000006ff */
[----:B------:R-:W-:-:S03]  /*1090*/  IMAD.WIDE.U32 R4, R14, 0x4, R4 ;  /* 0x000000040e047825 */ /* 0x000fc600078e0004 */
[----:B-1----:R-:W-:-:S04]  /*10a0*/  IADD3 R4, P2, PT, R4, UR4, RZ ;  /* 0x0000000404047c10 */ /* 0x002fc8000ff5e0ff */
        /* <DEDUP_REMOVED lines=12> */
.L_x_471:
        /* <DEDUP_REMOVED lines=12> */
.L_x_464:
        /* <DEDUP_REMOVED lines=10> */
[----:B-1----:R-:W-:Y:S05]  /*12d0*/  CALL.REL.NOINC `($__internal_5_$__cuda_sm20_sqrt_rn_f32_slowpath) ;  /* 0x00000058007c7944 */ /* 0x002fea0003c00000 */
[----:B------:R-:W-:Y:S05]  /*12e0*/  BSYNC.RECONVERGENT B0 ;  /* 0x0000000000007941 */ /* 0x000fea0003800200 */
.L_x_474:
[----:B------:R-:W-:Y:S01]  /*12f0*/  MOV R2, R6 ;  /* 0x0000000600027202 */ /* 0x000fe20000000f00 */
[----:B------:R-:W-:Y:S06]  /*1300*/  BRA `(.L_x_475) ;  /* 0x0000000000107947 */ /* 0x000fec0003800000 */
.L_x_473:
[C---:B-1----:R-:W-:Y:S01]  /*1310*/  FMUL.FTZ R7, R5.reuse, R4 ;  /* 0x0000000405077220 */ /* 0x042fe20000410000 */
[----:B------:R-:W-:-:S03]  /*1320*/  FMUL.FTZ R5, R5, 0.5 ;  /* 0x3f00000005057820 */ /* 0x000fc60000410000 */
[----:B------:R-:W-:-:S04]  /*1330*/  FFMA R2, -R7, R7, R4 ;  /* 0x0000000707027223 */ /* 0x000fc80000000104 */
[----:B------:R-:W-:-:S07]  /*1340*/  FFMA R2, R2, R5, R7 ;  /* 0x0000000502027223 */ /* 0x000fce0000000007 */
.L_x_475:
[----:B------:R-:W-:Y:S01]  /*1350*/  FMUL R17, R17, R2 ;  /* 0x0000000211117220 */ /* 0x000fe20000400000 */
[----:B------:R-:W-:Y:S01]  /*1360*/  HFMA2 R9, -RZ, RZ, 1.625, 0 ;  /* 0x3e800000ff097431 */ /* 0x000fe200000001ff */
[----:B------:R-:W-:Y:S02]  /*1370*/  BSSY.RECONVERGENT B2, `(.L_x_476) ;  /* 0x0000043000027945 */ /* 0x000fe40003800200 */
[----:B------:R-:W-:Y:S01]  /*1380*/  MUFU.RCP R10, R17 ;  /* 0x00000011000a7308 */ /* 0x000fe20000001000 */
        /* <DEDUP_REMOVED lines=15> */
[----:B------:R-:W-:Y:S01]  /*1480*/  FFMA R5, R8, R9, -1 ;  /* 0xbf80000008057423 */ /* 0x000fe20000000009 */
[----:B------:R-:W-:-:S03]  /*1490*/  MOV R8, 0x3d39bf78 ;  /* 0x3d39bf7800087802 */ /* 0x000fc60000000f00 */
[----:B------:R-:W-:Y:S01]  /*14a0*/  FADD R5, R6, R5 ;  /* 0x0000000506057221 */ /* 0x000fe20000000000 */
[----:B------:R-:W-:-:S03]  /*14b0*/  FMUL R7, R7, 1.1920928955078125e-07 ;  /* 0x3400000007077820 */ /* 0x000fc60000400000 */
[----:B------:R-:W-:Y:S01]  /*14c0*/  FFMA R6, R5, -R8, 0.10546888411045074463 ;  /* 0x3dd8001205067423 */ /* 0x000fe20000000808 */
[----:B------:R-:W-:-:S03]  /*14d0*/  HFMA2 R8, -RZ, RZ, 1.125, -9232 ;  /* 0x3c80f082ff087431 */ /* 0x000fc600000001ff */
        /* <DEDUP_REMOVED lines=13> */
[----:B------:R-:W-:-:S04]  /*15b0*/  @P0 FSETP.NEU.AND P1, PT, R4, RZ, PT ;  /* 0x000000ff0400020b */ /* 0x000fc80003f2d000 */
[----:B------:R-:W-:Y:S02]  /*15c0*/  @P0 FSEL R6, R6, -RZ, P1 ;  /* 0x800000ff06060208 */ /* 0x000fe40000800000 */
[----:B------:R-:W-:-:S05]  /*15d0*/  LOP3.LUT R5, R7, 0x80000000, R2, 0xb8, !PT ;  /* 0x8000000007057812 */ /* 0x000fca00078eb802 */
[----:B------:R-:W-:Y:S01]  /*15e0*/  FMUL R6, R5, R6 ;  /* 0x0000000605067220 */ /* 0x000fe20000400000 */
[----:B------:R-:W-:-:S03]  /*15f0*/  MOV R5, 0x3f800000 ;  /* 0x3f80000000057802 */ /* 0x000fc60000000f00 */
        /* <DEDUP_REMOVED lines=23> */
[----:B------:R-:W-:-:S07]  /*1770*/  MOV R6, 0x1790 ;  /* 0x0000179000067802 */ /* 0x000fce0000000f00 */
[----:B------:R-:W-:Y:S05]  /*1780*/  CALL.REL.NOINC `($__internal_6_$__cuda_sm3x_div_rn_noftz_f32_slowpath) ;  /* 0x0000005400ac7944 */ /* 0x000fea0003c00000 */
[----:B------:R-:W-:-:S07]  /*1790*/  MOV R13, R4 ;  /* 0x00000004000d7202 */ /* 0x000fce0000000f00 */
.L_x_477:
[----:B------:R-:W-:Y:S05]  /*17a0*/  BSYNC.RECONVERGENT B2 ;  /* 0x0000000000027941 */ /* 0x000fea0003800200 */
.L_x_476:
[----:B------:R-:W-:Y:S05]  /*17b0*/  BRA `(.L_x_478) ;  /* 0x0000000800007947 */ /* 0x000fea0003800000 */
.L_x_472:
[----:B------:R-:W-:Y:S01]  /*17c0*/  FADD R6, -R4, -RZ ;  /* 0x800000ff04067221 */ /* 0x000fe20000000100 */
[----:B------:R0:W1:Y:S04]  /*17d0*/  MUFU.RSQ R5, -R4 ;  /* 0x8000000400057308 */ /* 0x0000680000001400 */
[----:B------:R-:W-:-:S04]  /*17e0*/  IADD3 R2, PT, PT, R6, -0xd000000, RZ ;  /* 0xf300000006027810 */ /* 0x000fc80007ffe0ff */
[----:B------:R-:W-:-:S13]  /*17f0*/  ISETP.GT.U32.AND P0, PT, R2, 0x727fffff, PT ;  /* 0x727fffff0200780c */ /* 0x000fda0003f04070 */
[----:B01----:R-:W-:Y:S05]  /*1800*/  @!P0 BRA `(.L_x_479) ;  /* 0x00000000001c8947 */ /* 0x003fea0003800000 */
[----:B------:R-:W-:Y:S01]  /*1810*/  BSSY.RECONVERGENT B0, `(.L_x_480) ;  /* 0x0000004000007945 */ /* 0x000fe20003800200 */
[----:B------:R-:W-:Y:S02]  /*1820*/  MOV R4, R6 ;  /* 0x0000000600047202 */ /* 0x000fe40000000f00 */
[----:B------:R-:W-:-:S07]  /*1830*/  MOV R10, 0x1850 ;  /* 0x00001850000a7802 */ /* 0x000fce0000000f00 */
[----:B------:R-:W-:Y:S05]  /*1840*/  CALL.REL.NOINC `($__internal_5_$__cuda_sm20_sqrt_rn_f32_slowpath) ;  /* 0x0000005400207944 */ /* 0x000fea0003c00000 */
[----:B------:R-:W-:Y:S05]  /*1850*/  BSYNC.RECONVERGENT B0 ;  /* 0x0000000000007941 */ /* 0x000fea0003800200 */
.L_x_480:
[----:B------:R-:W-:Y:S01]  /*1860*/  MOV R2, R6 ;  /* 0x0000000600027202 */ /* 0x000fe20000000f00 */
[----:B------:R-:W-:Y:S06]  /*1870*/  BRA `(.L_x_481) ;  /* 0x0000000000107947 */ /* 0x000fec0003800000 */
.L_x_479:
[C---:B------:R-:W-:Y:S01]  /*1880*/  FMUL.FTZ R7, R5.reuse, -R4 ;  /* 0x8000000405077220 */ /* 0x040fe20000410000 */
[----:B------:R-:W-:-:S03]  /*1890*/  FMUL.FTZ R5, R5, 0.5 ;  /* 0x3f00000005057820 */ /* 0x000fc60000410000 */
[----:B------:R-:W-:-:S04]  /*18a0*/  FFMA R2, -R7, R7, -R4 ;  /* 0x0000000707027223 */ /* 0x000fc80000000904 */
[----:B------:R-:W-:-:S07]  /*18b0*/  FFMA R2, R2, R5, R7 ;  /* 0x0000000502027223 */ /* 0x000fce0000000007 */
.L_x_481:
        /* <DEDUP_REMOVED lines=41> */
.L_x_484:
        /* <DEDUP_REMOVED lines=32> */
[----:B------:R-:W-:Y:S02]  /*1d50*/  LOP3.LUT R13, R4, R13, RZ, 0x3c, !PT ;  /* 0x0000000d040d7212 */ /* 0x000fe400078e3cff */
        /* <DEDUP_REMOVED lines=11> */
.L_x_483:
[----:B------:R-:W-:Y:S05]  /*1e10*/  BSYNC.RECONVERGENT B0 ;  /* 0x0000000000007941 */ /* 0x000fea0003800200 */
.L_x_482:
[----:B------:R-:W-:Y:S02]  /*1e20*/  HFMA2 R6, -RZ, RZ, 1.0244140625, 0 ;  /* 0x3c190000ff067431 */ /* 0x000fe400000001ff */
[C---:B------:R-:W-:Y:S01]  /*1e30*/  FMUL R5, R4.reuse, R4 ;  /* 0x0000000404057220 */ /* 0x040fe20000400000 */
[----:B------:R-:W-:Y:S01]  /*1e40*/  FSETP.NEU.AND P0, PT, |R4|, 0.00049096695147454738617, PT ;  /* 0x3a00b43c0400780b */ /* 0x000fe20003f0d200 */
[----:B------:R-:W-:Y:S01]  /*1e50*/  BSSY.RECONVERGENT B2, `(.L_x_478) ;  /* 0x0000016000027945 */ /* 0x000fe20003800200 */
[----:B------:R-:W-:-:S04]  /*1e60*/  LOP3.LUT R2, R2, 0x1, RZ, 0xc0, !PT ;  /* 0x0000000102027812 */ /* 0x000fc800078ec0ff */
[----:B------:R-:W-:Y:S01]  /*1e70*/  ISETP.NE.U32.AND P1, PT, R2, 0x1, PT ;  /* 0x000000010200780c */ /* 0x000fe20003f25070 */
[C---:B------:R-:W-:Y:S01]  /*1e80*/  FFMA R6, R5.reuse, R6, 0.003265380859375 ;  /* 0x3b56000005067423 */ /* 0x040fe20000000006 */
[----:B------:R-:W0:Y:S03]  /*1e90*/  MUFU.RCP R2, R17 ;  /* 0x0000001100027308 */ /* 0x000e260000001000 */
        /* <DEDUP_REMOVED lines=15> */
[----:B------:R-:W-:Y:S05]  /*1f90*/  CALL.REL.NOINC `($__internal_6_$__cuda_sm3x_div_rn_noftz_f32_slowpath) ;  /* 0x0000004c00a87944 */ /* 0x000fea0003c00000 */
[----:B------:R-:W-:-:S07]  /*1fa0*/  MOV R13, R4 ;  /* 0x00000004000d7202 */ /* 0x000fce0000000f00 */
.L_x_485:
[----:B------:R-:W-:Y:S05]  /*1fb0*/  BSYNC.RECONVERGENT B2 ;  /* 0x0000000000027941 */ /* 0x000fea0003800200 */
.L_x_478:
[----:B------:R-:W0:Y:S02]  /*1fc0*/  LDC R2, c[0x0][0x3a8] ;  /* 0x0000ea00ff027b82 */ /* 0x000e240000000800 */
[----:B0-----:R-:W-:-:S13]  /*1fd0*/  ISETP.GE.AND P1, PT, R2, 0x1, PT ;  /* 0x000000010200780c */ /* 0x001fda0003f26270 */
[----:B------:R-:W-:Y:S05]  /*1fe0*/  @!P1 BRA `(.L_x_465) ;  /* 0x0000000c009c9947 */ /* 0x000fea0003800000 */
[C---:B------:R-:W-:Y:S01]  /*1ff0*/  IADD3 R4, PT, PT, R2.reuse, -0x1, RZ ;  /* 0xffffffff02047810 */ /* 0x040fe20007ffe0ff */
[----:B------:R-:W-:Y:S01]  /*2000*/  HFMA2 R14, -RZ, RZ, 0, 0 ;  /* 0x00000000ff0e7431 */ /* 0x000fe200000001ff */
[----:B------:R-:W-:Y:S02]  /*2010*/  LOP3.LUT P2, R20, R2, 0xf, RZ, 0xc0, !PT ;  /* 0x0000000f02147812 */ /* 0x000fe4000784c0ff */
[----:B------:R-:W-:-:S13]  /*2020*/  ISETP.GE.U32.AND P0, PT, R4, 0xf, PT ;  /* 0x0000000f0400780c */ /* 0x000fda0003f06070 */
        /* <DEDUP_REMOVED lines=9> */
.L_x_487:
        /* <DEDUP_REMOVED lines=42> */
.L_x_486:
        /* <DEDUP_REMOVED lines=29> */
.L_x_488:
        /* <DEDUP_REMOVED lines=20> */
.L_x_489:
[----:B------:R-:W-:Y:S05]  /*2670*/  @!P3 BRA `(.L_x_468) ;  /* 0x00000000004cb947 */ /* 0x000fea0003800000 */
[----:B------:R-:W1:Y:S01]  /*2680*/  LDCU.64 UR4, c[0x0][0x380] ;  /* 0x00007000ff0477ac */ /* 0x000e620008000a00 */
[C---:B0-----:R-:W-:Y:S02]  /*2690*/  SHF.L.U64.HI R5, R28.reuse, 0x2, R3 ;  /* 0x000000021c057819 */ /* 0x041fe40000010203 */
[----:B------:R-:W-:Y:S02]  /*26a0*/  SHF.L.U32 R4, R28, 0x2, RZ ;  /* 0x000000021c047819 */ /* 0x000fe400000006ff */
[----:B------:R-:W-:-:S03]  /*26b0*/  IADD3 R6, PT, PT, -R10, RZ, RZ ;  /* 0x000000ff0a067210 */ /* 0x000fc60007ffe1ff */
[C---:B------:R-:W-:Y:S01]  /*26c0*/  IMAD.WIDE.U32 R4, R14.reuse, 0x4, R4 ;  /* 0x000000040e047825 */ /* 0x040fe200078e0004 */
[----:B------:R-:W-:Y:S02]  /*26d0*/  LEA R14, R14, R0, 0x2 ;  /* 0x000000000e0e7211 */ /* 0x000fe400078e10ff */
[----:B-1----:R-:W-:-:S04]  /*26e0*/  IADD3 R8, P2, PT, R4, UR4, RZ ;  /* 0x0000000404087c10 */ /* 0x002fc8000ff5e0ff */
[----:B------:R-:W-:-:S09]  /*26f0*/  IADD3.X R9, PT, PT, R5, UR5, RZ, P2, !PT ;  /* 0x0000000505097c10 */ /* 0x000fd200097fe4ff */
.L_x_490:
        /* <DEDUP_REMOVED lines=11> */
.L_x_468:
[----:B------:R-:W-:Y:S05]  /*27b0*/  @!P1 BRA `(.L_x_465) ;  /* 0x0000000400a89947 */ /* 0x000fea0003800000 */
[----:B------:R-:W-:Y:S01]  /*27c0*/  LOP3.LUT R20, R2, 0xf, RZ, 0xc0, !PT ;  /* 0x0000000f02147812 */ /* 0x000fe200078ec0ff */
[----:B------:R-:W-:Y:S01]  /*27d0*/  HFMA2 R12, -RZ, RZ, 0, 0 ;  /* 0x00000000ff0c7431 */ /* 0x000fe200000001ff */
[----:B01----:R-:W-:Y:S02]  /*27e0*/  MOV R6, RZ ;  /* 0x000000ff00067202 */ /* 0x003fe40000000f00 */
[----:B------:R-:W-:Y:S01]  /*27f0*/  ISETP.NE.AND P1, PT, R20, RZ, PT ;  /* 0x000000ff1400720c */ /* 0x000fe20003f25270 */
[----:B------:R-:W-:-:S12]  /*2800*/  @!P0 BRA `(.L_x_491) ;  /* 0x0000000000b48947 */ /* 0x000fd80003800000 */
[----:B------:R-:W0:Y:S01]  /*2810*/  LDCU.64 UR4, c[0x0][0x388] ;  /* 0x00007100ff0477ac */ /* 0x000e220008000a00 */
[----:B------:R-:W-:Y:S02]  /*2820*/  LOP3.LUT R6, R2, 0x7ffffff0, RZ, 0xc0, !PT ;  /* 0x7ffffff002067812 */ /* 0x000fe400078ec0ff */
[----:B------:R-:W-:Y:S02]  /*2830*/  MOV R12, RZ ;  /* 0x000000ff000c7202 */ /* 0x000fe40000000f00 */
[----:B------:R-:W-:Y:S02]  /*2840*/  IADD3 R23, PT, PT, -R6, RZ, RZ ;  /* 0x000000ff06177210 */ /* 0x000fe40007ffe1ff */
[----:B0-----:R-:W-:-:S04]  /*2850*/  LEA R4, P0, R28, UR4, 0x2 ;  /* 0x000000041c047c11 */ /* 0x001fc8000f8010ff */
[----:B------:R-:W-:Y:S02]  /*2860*/  IADD3 R4, P2, PT, R4, 0x20, RZ ;  /* 0x0000002004047810 */ /* 0x000fe40007f5e0ff */
[----:B------:R-:W-:-:S04]  /*2870*/  LEA.HI.X R5, R28, UR5, R3, 0x2, P0 ;  /* 0x000000051c057c11 */ /* 0x000fc800080f1403 */
[----:B------:R-:W-:-:S07]  /*2880*/  IADD3.X R5, PT, PT, RZ, R5, RZ, P2, !PT ;  /* 0x00000005ff057210 */ /* 0x000fce00017fe4ff */
.L_x_492:
        /* <DEDUP_REMOVED lines=15> */
[----:B--2---:R-:W-:-:S03]  /*2980*/  FFMA R21, R21, R21, R12 ;  /* 0x0000001515157223 */ /* 0x004fc6000000000c */
[----:B------:R0:W2:Y:S01]  /*2990*/  LDG.E R12, desc[UR8][R4.64+0x1c] ;  /* 0x00001c08040c7981 */ /* 0x0000a2000c1e1900 */
[----:B------:R-:W-:Y:S01]  /*29a0*/  IADD3 R23, PT, PT, R23, 0x10, RZ ;  /* 0x0000001017177810 */ /* 0x000fe20007ffe0ff */
[----:B---3--:R-:W-:-:S03]  /*29b0*/  FFMA R21, R22, R22, R21 ;  /* 0x0000001616157223 */ /* 0x008fc60000000015 */
[----:B------:R-:W-:Y:S01]  /*29c0*/  ISETP.NE.AND P0, PT, R23, RZ, PT ;  /* 0x000000ff1700720c */ /* 0x000fe20003f05270 */
[----:B----4-:R-:W-:-:S04]  /*29d0*/  FFMA R24, R24, R24, R21 ;  /* 0x0000001818187223 */ /* 0x010fc80000000015 */
[----:B-----5:R-:W-:Y:S01]  /*29e0*/  FFMA R19, R19, R19, R24 ;  /* 0x0000001313137223 */ /* 0x020fe20000000018 */
[----:B0-----:R-:W-:-:S03]  /*29f0*/  IADD3 R4, P2, PT, R4, 0x40, RZ ;  /* 0x0000004004047810 */ /* 0x001fc60007f5e0ff */
[----:B------:R-:W-:Y:S01]  /*2a00*/  FFMA R18, R18, R18, R19 ;  /* 0x0000001212127223 */ /* 0x000fe20000000013 */
[----:B------:R-:W-:-:S03]  /*2a10*/  IADD3.X R5, PT, PT, RZ, R5, RZ, P2, !PT ;  /* 0x00000005ff057210 */ /* 0x000fc600017fe4ff */
        /* <DEDUP_REMOVED lines=10> */
[----:B--2---:R-:W-:Y:S01]  /*2ac0*/  FFMA R12, R12, R12, R7 ;  /* 0x0000000c0c0c7223 */ /* 0x004fe20000000007 */
[----:B------:R-:W-:Y:S06]  /*2ad0*/  @P0 BRA `(.L_x_492) ;  /* 0xfffffffc006c0947 */ /* 0x000fec000383ffff */
.L_x_491:
[----:B------:R-:W-:Y:S05]  /*2ae0*/  @!P1 BRA `(.L_x_465) ;  /* 0x0000000000dc9947 */ /* 0x000fea0003800000 */
[----:B------:R-:W0:Y:S01]  /*2af0*/  LDCU.64 UR4, c[0x0][0x388] ;  /* 0x00007100ff0477ac */ /* 0x000e220008000a00 */
[----:B------:R-:W-:Y:S02]  /*2b00*/  ISETP.GE.U32.AND P1, PT, R20, 0x8, PT ;  /* 0x000000081400780c */ /* 0x000fe40003f26070 */
[C---:B------:R-:W-:Y:S02]  /*2b10*/  SHF.L.U32 R4, R28.reuse, 0x2, RZ ;  /* 0x000000021c047819 */ /* 0x040fe400000006ff */
[----:B------:R-:W-:Y:S02]  /*2b20*/  SHF.L.U64.HI R5, R28, 0x2, R3 ;  /* 0x000000021c057819 */ /* 0x000fe40000010203 */
        /* <DEDUP_REMOVED lines=23> */
.L_x_493:
        /* <DEDUP_REMOVED lines=15> */
.L_x_494:
[----:B------:R-:W-:Y:S05]  /*2d90*/  @!P1 BRA `(.L_x_465) ;  /* 0x0000000000309947 */ /* 0x000fea0003800000 */
[----:B------:R-:W-:Y:S01]  /*2da0*/  IMAD.WIDE.U32 R4, R6, 0x4, R4 ;  /* 0x0000000406047825 */ /* 0x000fe200078e0004 */
[----:B------:R-:W-:Y:S02]  /*2db0*/  IADD3 R2, PT, PT, -R2, RZ, RZ ;  /* 0x000000ff02027210 */ /* 0x000fe40007ffe1ff */
[----:B------:R-:W-:-:S04]  /*2dc0*/  IADD3 R4, P0, PT, R4, UR4, RZ ;  /* 0x0000000404047c10 */ /* 0x000fc8000ff1e0ff */
[----:B------:R-:W-:-:S09]  /*2dd0*/  IADD3.X R7, PT, PT, R5, UR5, RZ, P0, !PT ;  /* 0x0000000505077c10 */ /* 0x000fd200087fe4ff */
.L_x_495:
        /* <DEDUP_REMOVED lines=8> */
.L_x_465:
[----:B0-----:R-:W0:Y:S01]  /*2e60*/  LDC R4, c[0x0][0x398] ;  /* 0x0000e600ff047b82 */ /* 0x001e220000000800 */
[----:B------:R-:W-:Y:S01]  /*2e70*/  IADD3 R2, PT, PT, R12, -0xd000000, RZ ;  /* 0xf30000000c027810 */ /* 0x000fe20007ffe0ff */
[----:B------:R2:W3:Y:S01]  /*2e80*/  MUFU.RSQ R5, R12 ;  /* 0x0000000c00057308 */ /* 0x0004e20000001400 */
[----:B------:R-:W-:Y:S02]  /*2e90*/  BSSY.RECONVERGENT B0, `(.L_x_496) ;  /* 0x000000d000007945 */ /* 0x000fe40003800200 */
[----:B------:R-:W-:Y:S02]  /*2ea0*/  ISETP.GT.U32.AND P1, PT, R2, 0x727fffff, PT ;  /* 0x727fffff0200780c */ /* 0x000fe40003f24070 */
[----:B0-----:R-:W-:-:S11]  /*2eb0*/  FSETP.GEU.AND P0, PT, |R4|, 1.0000000116860974231e-07, PT ;  /* 0x33d6bf950400780b */ /* 0x001fd60003f0e200 */
[----:B--23--:R-:W-:Y:S05]  /*2ec0*/  @!P1 BRA `(.L_x_497) ;  /* 0x0000000000149947 */ /* 0x00cfea0003800000 */
[----:B------:R-:W-:Y:S02]  /*2ed0*/  MOV R4, R12 ;  /* 0x0000000c00047202 */ /* 0x000fe40000000f00 */
[----:B------:R-:W-:-:S07]  /*2ee0*/  MOV R10, 0x2f00 ;  /* 0x00002f00000a7802 */ /* 0x000fce0000000f00 */
[----:B-1----:R-:W-:Y:S05]  /*2ef0*/  CALL.REL.NOINC `($__internal_5_$__cuda_sm20_sqrt_rn_f32_slowpath) ;  /* 0x0000003c00747944 */ /* 0x002fea0003c00000 */
[----:B------:R-:W-:Y:S01]  /*2f00*/  MOV R17, R6 ;  /* 0x0000000600117202 */ /* 0x000fe20000000f00 */
[----:B------:R-:W-:Y:S06]  /*2f10*/  BRA `(.L_x_498) ;  /* 0x0000000000107947 */ /* 0x000fec0003800000 */
.L_x_497:
[C---:B------:R-:W-:Y:S01]  /*2f20*/  FMUL.FTZ R17, R5.reuse, R12 ;  /* 0x0000000c05117220 */ /* 0x040fe20000410000 */
[----:B------:R-:W-:-:S03]  /*2f30*/  FMUL.FTZ R2, R5, 0.5 ;  /* 0x3f00000005027820 */ /* 0x000fc60000410000 */
[----:B------:R-:W-:-:S04]  /*2f40*/  FFMA R12, -R17, R17, R12 ;  /* 0x00000011110c7223 */ /* 0x000fc8000000010c */
[----:B------:R-:W-:-:S07]  /*2f50*/  FFMA R17, R12, R2, R17 ;  /* 0x000000020c117223 */ /* 0x000fce0000000011 */
.L_x_498:
[----:B------:R-:W-:Y:S05]  /*2f60*/  BSYNC.RECONVERGENT B0 ;  /* 0x0000000000007941 */ /* 0x000fea0003800200 */
.L_x_496:
[----:B------:R-:W-:Y:S01]  /*2f70*/  HFMA2 R21, -RZ, RZ, 0, 0 ;  /* 0x00000000ff157431 */ /* 0x000fe200000001ff */
[----:B------:R-:W-:Y:S01]  /*2f80*/  FMNMX R17, R17, 1.0000000116860974231e-07, !PT ;  /* 0x33d6bf9511117809 */ /* 0x000fe20007800000 */
[----:B------:R-:W-:Y:S01]  /*2f90*/  HFMA2 R23, -RZ, RZ, 0, 0 ;  /* 0x00000000ff177431 */ /* 0x000fe200000001ff */
[----:B------:R-:W-:Y:S02]  /*2fa0*/  MOV R25, RZ ;  /* 0x000000ff00197202 */ /* 0x000fe40000000f00 */
[----:B------:R-:W-:Y:S01]  /*2fb0*/  IADD3 R2, PT, PT, R1, 0x420, RZ ;  /* 0x0000042001027810 */ /* 0x000fe20007ffe0ff */
[----:B------:R-:W-:Y:S06]  /*2fc0*/  @P0 BRA `(.L_x_499) ;  /* 0x0000000800380947 */ /* 0x000fec0003800000 */
[----:B------:R-:W0:Y:S02]  /*2fd0*/  LDCU UR14, c[0x0][0x3a8] ;  /* 0x00007500ff0e77ac */ /* 0x000e240008000800 */
[----:B0-----:R-:W-:-:S06]  /*2fe0*/  UISETP.GE.AND UP0, UPT, UR14, 0x1, UPT ;  /* 0x000000010e00788c */ /* 0x001fcc000bf06270 */
[----:B------:R-:W-:-:S13]  /*2ff0*/  PLOP3.LUT P0, PT, PT, PT, UP0, 0x80, 0x8 ;  /* 0x000000000008781c */ /* 0x000fda0003f0f008 */
[----:B------:R-:W-:Y:S05]  /*3000*/  @!P0 BRA `(.L_x_500) ;  /* 0x0000002400c48947 */ /* 0x000fea0003800000 */
[----:B------:R-:W-:Y:S02]  /*3010*/  UIADD3 UR4, UPT, UPT, UR14, -0x1, URZ ;  /* 0xffffffff0e047890 */ /* 0x000fe4000fffe0ff */
[----:B------:R-:W-:Y:S02]  /*3020*/  ULOP3.LUT UR11, UR14, 0xf, URZ, 0xc0, !UPT ;  /* 0x0000000f0e0b7892 */ /* 0x000fe4000f8ec0ff */
[----:B------:R-:W-:Y:S02]  /*3030*/  UISETP.GE.U32.AND UP1, UPT, UR4, 0xf, UPT ;  /* 0x0000000f0400788c */ /* 0x000fe4000bf26070 */
[----:B------:R-:W-:Y:S01]  /*3040*/  UISETP.NE.AND UP0, UPT, UR11, URZ, UPT ;  /* 0x000000ff0b00728c */ /* 0x000fe2000bf05270 */
[----:B------:R-:W-:-:S06]  /*3050*/  UMOV UR4, URZ ;  /* 0x000000ff00047c82 */ /* 0x000fcc0008000000 */
[----:B------:R-:W-:Y:S05]  /*3060*/  BRA.U !UP1, `(.L_x_501) ;  /* 0x0000000109cc7547 */ /* 0x000fea000b800000 */
[----:B------:R-:W0:Y:S01]  /*3070*/  LDCU.64 UR12, c[0x0][0x388] ;  /* 0x00007100ff0c77ac */ /* 0x000e220008000a00 */
[----:B------:R-:W-:Y:S01]  /*3080*/  IADD3 R18, PT, PT, R1, 0x440, RZ ;  /* 0x0000044001127810 */ /* 0x000fe20007ffe0ff */
[----:B------:R-:W-:Y:S01]  /*3090*/  ULOP3.LUT UR4, UR14, 0x7ffffff0, URZ, 0xc0, !UPT ;  /* 0x7ffffff00e047892 */ /* 0x000fe2000f8ec0ff */
[----:B------:R-:W2:Y:S03]  /*30a0*/  LDCU UR6, c[0x0][0x39c] ;  /* 0x00007380ff0677ac */ /* 0x000ea60008000800 */
[----:B------:R-:W-:Y:S01]  /*30b0*/  UIADD3 UR5, UPT, UPT, -UR4, URZ, URZ ;  /* 0x000000ff04057290 */ /* 0x000fe2000fffe1ff */
[----:B0-----:R-:W-:-:S04]  /*30c0*/  LEA R16, P1, R28, UR12, 0x2 ;  /* 0x0000000c1c107c11 */ /* 0x001fc8000f8210ff */
[----:B------:R-:W-:Y:S02]  /*30d0*/  IADD3 R16, P2, PT, R16, 0x20, RZ ;  /* 0x0000002010107810 */ /* 0x000fe40007f5e0ff */
[----:B------:R-:W-:-:S04]  /*30e0*/  LEA.HI.X R17, R28, UR13, R3, 0x2, P1 ;  /* 0x0000000d1c117c11 */ /* 0x000fc800088f1403 */
[----:B--2---:R-:W-:-:S07]  /*30f0*/  IADD3.X R17, PT, PT, RZ, R17, RZ, P2, !PT ;  /* 0x00000011ff117210 */ /* 0x004fce00017fe4ff */
.L_x_502:
[----:B------:R-:W2:Y:S04]  /*3100*/  LDG.E R4, desc[UR8][R16.64+-0x20] ;  /* 0xffffe00810047981 */ /* 0x000ea8000c1e1900 */
[----:B------:R-:W3:Y:S04]  /*3110*/  LDG.E R5, desc[UR8][R16.64+-0x1c] ;  /* 0xffffe40810057981 */ /* 0x000ee8000c1e1900 */
[----:B-1----:R-:W4:Y:S04]  /*3120*/  LDG.E R6, desc[UR8][R16.64+-0x18] ;  /* 0xffffe80810067981 */ /* 0x002f28000c1e1900 */
        /* <DEDUP_REMOVED lines=17> */
[----:B--2---:R-:W-:Y:S01]  /*3240*/  FMUL R4, R4, UR6 ;  /* 0x0000000604047c20 */ /* 0x004fe20008400000 */
[----:B---3--:R-:W-:Y:S01]  /*3250*/  FMUL R5, R5, UR6 ;  /* 0x0000000605057c20 */ /* 0x008fe20008400000 */
[----:B----4-:R-:W-:Y:S01]  /*3260*/  FMUL R6, R6, UR6 ;  /* 0x0000000606067c20 */ /* 0x010fe20008400000 */
[----:B-----5:R-:W-:-:S05]  /*3270*/  FMUL R7, R7, UR6 ;  /* 0x0000000607077c20 */ /* 0x020fca0008400000 */
[----:B------:R0:W-:Y:S02]  /*3280*/  STL.128 [R18+-0x20], R4 ;  /* 0xffffe00412007387 */ /* 0x0001e40000100c00 */
[----:B0-----:R-:W-:Y:S01]  /*3290*/  FMUL R4, R8, UR6 ;  /* 0x0000000608047c20 */ /* 0x001fe20008400000 */
[----:B------:R-:W-:Y:S01]  /*32a0*/  FMUL R5, R9, UR6 ;  /* 0x0000000609057c20 */ /* 0x000fe20008400000 */
        /* <DEDUP_REMOVED lines=10> */
[----:B------:R-:W-:Y:S04]  /*3350*/  STL.128 [R18+-0x10], R4 ;  /* 0xfffff00412007387 */ /* 0x000fe80000100c00 */
[----:B------:R-:W-:Y:S04]  /*3360*/  STL.128 [R18], R8 ;  /* 0x0000000812007387 */ /* 0x000fe80000100c00 */
[----:B------:R0:W-:Y:S02]  /*3370*/  STL.128 [R18+0x10], R12 ;  /* 0x0000100c12007387 */ /* 0x0001e40000100c00 */
[----:B0-----:R-:W-:Y:S01]  /*3380*/  IADD3 R18, PT, PT, R18, 0x40, RZ ;  /* 0x0000004012127810 */ /* 0x001fe20007ffe0ff */
[----:B------:R-:W-:Y:S06]  /*3390*/  BRA.U UP2, `(.L_x_502) ;  /* 0xfffffffd02587547 */ /* 0x000fec000b83ffff */
.L_x_501:
        /* <DEDUP_REMOVED lines=10> */
[----:B------:R-:W-:Y:S01]  /*3440*/  MOV R17, UR4 ;  /* 0x0000000400117c02 */ /* 0x000fe20008000f00 */
[----:B------:R-:W0:Y:S04]  /*3450*/  LDCU UR15, c[0x0][0x39c] ;  /* 0x00007380ff0f77ac */ /* 0x000e280008000800 */
[----:B------:R-:W-:-:S05]  /*3460*/  IMAD.WIDE.U32 R16, R17, 0x4, R14 ;  /* 0x0000000411107825 */ /* 0x000fca00078e000e */
[----:B------:R-:W0:Y:S04]  /*3470*/  LDG.E R4, desc[UR8][R16.64] ;  /* 0x0000000810047981 */ /* 0x000e28000c1e1900 */
[----:B------:R-:W2:Y:S04]  /*3480*/  LDG.E R5, desc[UR8][R16.64+0x4] ;  /* 0x0000040810057981 */ /* 0x000ea8000c1e1900 */
[----:B-1----:R-:W3:Y:S04]  /*3490*/  LDG.E R6, desc[UR8][R16.64+0x8] ;  /* 0x0000080810067981 */ /* 0x002ee8000c1e1900 */
[----:B------:R-:W4:Y:S04]  /*34a0*/  LDG.E R7, desc[UR8][R16.64+0xc] ;  /* 0x00000c0810077981 */ /* 0x000f28000c1e1900 */
[----:B------:R-:W5:Y:S04]  /*34b0*/  LDG.E R8, desc[UR8][R16.64+0x10] ;  /* 0x0000100810087981 */ /* 0x000f68000c1e1900 */
[----:B------:R-:W5:Y:S04]  /*34c0*/  LDG.E R9, desc[UR8][R16.64+0x14] ;  /* 0x0000140810097981 */ /* 0x000f68000c1e1900 */
[----:B------:R-:W5:Y:S04]  /*34d0*/  LDG.E R10, desc[UR8][R16.64+0x18] ;  /* 0x00001808100a7981 */ /* 0x000f68000c1e1900 */
[----:B------:R-:W5:Y:S01]  /*34e0*/  LDG.E R11, desc[UR8][R16.64+0x1c] ;  /* 0x00001c08100b7981 */ /* 0x000f62000c1e1900 */
[----:B------:R-:W-:-:S02]  /*34f0*/  ULEA UR5, UR4, UR7, 0x2 ;  /* 0x0000000704057291 */ /* 0x000fc4000f8e10ff */
[----:B------:R-:W-:Y:S01]  /*3500*/  UIADD3 UR4, UPT, UPT, UR4, 0x8, URZ ;  /* 0x0000000804047890 */ /* 0x000fe2000fffe0ff */
[----:B0-----:R-:W-:Y:S01]  /*3510*/  FMUL R4, R4, UR15 ;  /* 0x0000000f04047c20 */ /* 0x001fe20008400000 */
[----:B--2---:R-:W-:Y:S01]  /*3520*/  FMUL R5, R5, UR15 ;  /* 0x0000000f05057c20 */ /* 0x004fe20008400000 */
[----:B---3--:R-:W-:Y:S01]  /*3530*/  FMUL R6, R6, UR15 ;  /* 0x0000000f06067c20 */ /* 0x008fe20008400000 */
[----:B----4-:R-:W-:Y:S01]  /*3540*/  FMUL R7, R7, UR15 ;  /* 0x0000000f07077c20 */ /* 0x010fe20008400000 */
[----:B-----5:R-:W-:-:S04]  /*3550*/  FMUL R8, R8, UR15 ;  /* 0x0000000f08087c20 */ /* 0x020fc80008400000 */
[----:B------:R0:W-:Y:S01]  /*3560*/  STL.128 [UR5+0x420], R4 ;  /* 0x00042004ff007987 */ /* 0x0001e20008100c05 */
[----:B------:R-:W-:Y:S01]  /*3570*/  FMUL R9, R9, UR15 ;  /* 0x0000000f09097c20 */ /* 0x000fe20008400000 */
[----:B------:R-:W-:Y:S01]  /*3580*/  FMUL R10, R10, UR15 ;  /* 0x0000000f0a0a7c20 */ /* 0x000fe20008400000 */
[----:B------:R-:W-:-:S05]  /*3590*/  FMUL R11, R11, UR15 ;  /* 0x0000000f0b0b7c20 */ /* 0x000fca0008400000 */
[----:B------:R0:W-:Y:S02]  /*35a0*/  STL.128 [UR5+0x430], R8 ;  /* 0x00043008ff007987 */ /* 0x0001e40008100c05 */
.L_x_504:
[----:B------:R-:W-:Y:S05]  /*35b0*/  BRA.U !UP3, `(.L_x_503) ;  /* 0x000000190b1c7547 */ /* 0x000fea000b800000 */
[----:B------:R-:W-:Y:S02]  /*35c0*/  UISETP.GE.U32.AND UP2, UPT, UR6, 0x4, UPT ;  /* 0x000000040600788c */ /* 0x000fe4000bf46070 */
[----:B------:R-:W-:-:S04]  /*35d0*/  ULOP3.LUT UR5, UR14, 0x3, URZ, 0xc0, !UPT ;  /* 0x000000030e057892 */ /* 0x000fc8000f8ec0ff */
[----:B------:R-:W-:-:S03]  /*35e0*/  UISETP.NE.AND UP3, UPT, UR5, URZ, UPT ;  /* 0x000000ff0500728c */ /* 0x000fc6000bf65270 */
[----:B------:R-:W-:Y:S08]  /*35f0*/  BRA.U !UP2, `(.L_x_505) ;  /* 0x000000010a387547 */ /* 0x000ff0000b800000 */
[----:B0-----:R-:W-:Y:S01]  /*3600*/  MOV R5, UR4 ;  /* 0x0000000400057c02 */ /* 0x001fe20008000f00 */
[----:B------:R-:W0:Y:S04]  /*3610*/  LDCU UR6, c[0x0][0x39c] ;  /* 0x00007380ff0677ac */ /* 0x000e280008000800 */
[----:B------:R-:W-:-:S05]  /*3620*/  IMAD.WIDE.U32 R14, R5, 0x4, R14 ;  /* 0x00000004050e7825 */ /* 0x000fca00078e000e */
[----:B------:R-:W0:Y:S04]  /*3630*/  LDG.E R4, desc[UR8][R14.64] ;  /* 0x000000080e047981 */ /* 0x000e28000c1e1900 */
[----:B------:R-:W2:Y:S04]  /*3640*/  LDG.E R5, desc[UR8][R14.64+0x4] ;  /* 0x000004080e057981 */ /* 0x000ea8000c1e1900 */
[----:B-1----:R-:W3:Y:S04]  /*3650*/  LDG.E R6, desc[UR8][R14.64+0x8] ;  /* 0x000008080e067981 */ /* 0x002ee8000c1e1900 */
[----:B------:R-:W4:Y:S01]  /*3660*/  LDG.E R7, desc[UR8][R14.64+0xc] ;  /* 0x00000c080e077981 */ /* 0x000f22000c1e1900 */
[----:B------:R-:W-:-:S02]  /*3670*/  ULEA UR15, UR4, UR7, 0x2 ;  /* 0x00000007040f7291 */ /* 0x000fc4000f8e10ff */
[----:B------:R-:W-:Y:S01]  /*3680*/  UIADD3 UR4, UPT, UPT, UR4, 0x4, URZ ;  /* 0x0000000404047890 */ /* 0x000fe2000fffe0ff */
[----:B0-----:R-:W-:Y:S01]  /*3690*/  FMUL R4, R4, UR6 ;  /* 0x0000000604047c20 */ /* 0x001fe20008400000 */
[----:B--2---:R-:W-:Y:S01]  /*36a0*/  FMUL R5, R5, UR6 ;  /* 0x0000000605057c20 */ /* 0x004fe20008400000 */
[----:B---3--:R-:W-:Y:S01]  /*36b0*/  FMUL R6, R6, UR6 ;  /* 0x0000000606067c20 */ /* 0x008fe20008400000 */
[----:B----4-:R-:W-:-:S05]  /*36c0*/  FMUL R7, R7, UR6 ;  /* 0x0000000607077c20 */ /* 0x010fca0008400000 */
[----:B------:R2:W-:Y:S03]  /*36d0*/  STL.128 [UR15+0x420], R4 ;  /* 0x00042004ff007987 */ /* 0x0005e60008100c0f */
.L_x_505:
[----:B------:R-:W-:Y:S05]  /*36e0*/  BRA.U !UP3, `(.L_x_503) ;  /* 0x000000150bd07547 */ /* 0x000fea000b800000 */
[----:B0-2---:R-:W-:-:S05]  /*36f0*/  MOV R5, UR4 ;  /* 0x0000000400057c02 */ /* 0x005fca0008000f00 */
[----:B------:R-:W-:-:S03]  /*3700*/  IMAD.WIDE.U32 R12, R5, 0x4, R12 ;  /* 0x00000004050c7825 */ /* 0x000fc600078e000c */
[----:B------:R-:W-:Y:S01]  /*3710*/  IADD3 R4, P1, PT, R12, UR12, RZ ;  /* 0x0000000c0c047c10 */ /* 0x000fe2000ff3e0ff */
[----:B------:R-:W0:Y:S03]  /*3720*/  LDCU UR12, c[0x0][0x39c] ;  /* 0x00007380ff0c77ac */ /* 0x000e260008000800 */
[----:B------:R-:W-:-:S05]  /*3730*/  IADD3.X R5, PT, PT, R13, UR13, RZ, P1, !PT ;  /* 0x0000000d0d057c10 */ /* 0x000fca0008ffe4ff */
[----:B-1----:R-:W0:Y:S01]  /*3740*/  LDG.E R6, desc[UR8][R4.64] ;  /* 0x0000000804067981 */ /* 0x002e22000c1e1900 */
[----:B------:R-:W-:Y:S01]  /*3750*/  UIMAD UR4, UR4, 0x4, UR7 ;  /* 0x00000004040478a4 */ /* 0x000fe2000f8e0207 */
[----:B------:R-:W-:Y:S01]  /*3760*/  IADD3 R7, P1, PT, R4, 0x4, RZ ;  /* 0x0000000404077810 */ /* 0x000fe20007f3e0ff */
[----:B------:R-:W-:-:S03]  /*3770*/  UIADD3 UR6, UPT, UPT, -UR5, 0x1, URZ ;  /* 0x0000000105067890 */ /* 0x000fc6000fffe1ff */
[----:B------:R-:W-:Y:S01]  /*3780*/  IADD3.X R8, PT, PT, RZ, R5, RZ, P1, !PT ;  /* 0x00000005ff087210 */ /* 0x000fe20000ffe4ff */
[----:B------:R-:W-:Y:S01]  /*3790*/  UISETP.NE.AND UP2, UPT, UR6, URZ, UPT ;  /* 0x000000ff0600728c */ /* 0x000fe2000bf45270 */
[----:B0-----:R-:W-:-:S05]  /*37a0*/  FMUL R6, R6, UR12 ;  /* 0x0000000c06067c20 */ /* 0x001fca0008400000 */
[----:B------:R3:W-:Y:S03]  /*37b0*/  STL [UR4+0x420], R6 ;  /* 0x00042006ff007987 */ /* 0x0007e60008100804 */
[----:B------:R-:W-:Y:S05]  /*37c0*/  BRA.U !UP2, `(.L_x_503) ;  /* 0x000000150a987547 */ /* 0x000fea000b800000 */
[----:B------:R-:W-:-:S03]  /*37d0*/  UIADD3 UR5, UPT, UPT, UR4, 0x424, URZ ;  /* 0x0000042404057890 */ /* 0x000fc6000fffe0ff */
[----:B------:R-:W-:-:S09]  /*37e0*/  UMOV UR4, UR6 ;  /* 0x0000000600047c82 */ /* 0x000fd20008000000 */
.L_x_506:
[----:B------:R-:W-:Y:S02]  /*37f0*/  MOV R4, R7 ;  /* 0x0000000700047202 */ /* 0x000fe40000000f00 */
[----:B------:R-:W-:-:S05]  /*3800*/  MOV R5, R8 ;  /* 0x0000000800057202 */ /* 0x000fca0000000f00 */
[----:B------:R-:W3:Y:S01]  /*3810*/  LDG.E R4, desc[UR8][R4.64] ;  /* 0x0000000804047981 */ /* 0x000ee2000c1e1900 */
[----:B------:R-:W-:Y:S01]  /*3820*/  UIADD3 UR4, UPT, UPT, UR4, 0x1, URZ ;  /* 0x0000000104047890 */ /* 0x000fe2000fffe0ff */
[----:B------:R-:W-:-:S03]  /*3830*/  IADD3 R7, P1, PT, R7, 0x4, RZ ;  /* 0x0000000407077810 */ /* 0x000fc60007f3e0ff */
[----:B------:R-:W-:Y:S01]  /*3840*/  UISETP.NE.AND UP2, UPT, UR4, URZ, UPT ;  /* 0x000000ff0400728c */ /* 0x000fe2000bf45270 */
[----:B------:R-:W-:Y:S01]  /*3850*/  IADD3.X R8, PT, PT, RZ, R8, RZ, P1, !PT ;  /* 0x00000008ff087210 */ /* 0x000fe20000ffe4ff */
[----:B0--3--:R-:W-:-:S05]  /*3860*/  FMUL R6, R4, UR12 ;  /* 0x0000000c04067c20 */ /* 0x009fca0008400000 */
[----:B------:R0:W-:Y:S01]  /*3870*/  STL [UR5], R6 ;  /* 0x00000006ff007987 */ /* 0x0001e20008100805 */
[----:B------:R-:W-:Y:S01]  /*3880*/  UIADD3 UR5, UPT, UPT, UR5, 0x4, URZ ;  /* 0x0000000405057890 */ /* 0x000fe2000fffe0ff */
[----:B------:R-:W-:Y:S11]  /*3890*/  BRA.U UP2, `(.L_x_506) ;  /* 0xfffffffd02d47547 */ /* 0x000ff6000b83ffff */
[----:B------:R-:W-:Y:S05]  /*38a0*/  BRA `(.L_x_503) ;  /* 0x0000001400607947 */ /* 0x000fea0003800000 */
.L_x_499:
[----:B------:R-:W0:Y:S02]  /*38b0*/  LDCU UR4, c[0x0][0x398] ;  /* 0x00007300ff0477ac */ /* 0x000e240008000800 */
[----:B0-----:R-:W-:-:S13]  /*38c0*/  FSETP.LT.AND P0, PT, RZ, UR4, PT ;  /* 0x00000004ff007c0b */ /* 0x001fda000bf01000 */
[----:B------:R-:W-:Y:S05]  /*38d0*/  @!P0 BRA `(.L_x_507) ;  /* 0x0000000400608947 */ /* 0x000fea0003800000 */
[----:B------:R-:W-:Y:S02]  /*38e0*/  UIADD3 UR5, UPT, UPT, UR4, -0xd000000, URZ ;  /* 0xf300000004057890 */ /* 0x000fe4000fffe0ff */
[----:B------:R-:W0:Y:S02]  /*38f0*/  MUFU.RSQ R4, UR4 ;  /* 0x0000000400047d08 */ /* 0x000e240008001400 */
[----:B------:R-:W-:-:S09]  /*3900*/  UISETP.GT.U32.AND UP0, UPT, UR5, 0x727fffff, UPT ;  /* 0x727fffff0500788c */ /* 0x000fd2000bf04070 */
[----:B------:R-:W-:Y:S05]  /*3910*/  BRA.U !UP0, `(.L_x_508) ;  /* 0x0000000108207547 */ /* 0x000fea000b800000 */
[----:B------:R-:W0:Y:S01]  /*3920*/  LDCU UR4, c[0x0][0x398] ;  /* 0x00007300ff0477ac */ /* 0x000e220008000800 */
[----:B------:R-:W-:Y:S01]  /*3930*/  BSSY.RECONVERGENT B0, `(.L_x_509) ;  /* 0x0000004000007945 */ /* 0x000fe20003800200 */
[----:B------:R-:W-:Y:S02]  /*3940*/  MOV R10, 0x3970 ;  /* 0x00003970000a7802 */ /* 0x000fe40000000f00 */
[----:B0-----:R-:W-:-:S07]  /*3950*/  MOV R4, UR4 ;  /* 0x0000000400047c02 */ /* 0x001fce0008000f00 */
[----:B-1----:R-:W-:Y:S05]  /*3960*/  CALL.REL.NOINC `($__internal_5_$__cuda_sm20_sqrt_rn_f32_slowpath) ;  /* 0x0000003000d87944 */ /* 0x002fea0003c00000 */
[----:B------:R-:W-:Y:S05]  /*3970*/  BSYNC.RECONVERGENT B0 ;  /* 0x0000000000007941 */ /* 0x000fea0003800200 */
.L_x_509:
[----:B------:R-:W-:Y:S01]  /*3980*/  MOV R4, R6 ;  /* 0x0000000600047202 */ /* 0x000fe20000000f00 */
[----:B------:R-:W-:Y:S06]  /*3990*/  BRA `(.L_x_510) ;  /* 0x0000000000107947 */ /* 0x000fec0003800000 */
.L_x_508:
[C---:B0-----:R-:W-:Y:S01]  /*39a0*/  FMUL.FTZ R5, R4.reuse, UR4 ;  /* 0x0000000404057c20 */ /* 0x041fe20008410000 */
[----:B-1----:R-:W-:-:S03]  /*39b0*/  FMUL.FTZ R6, R4, 0.5 ;  /* 0x3f00000004067820 */ /* 0x002fc60000410000 */
[----:B------:R-:W-:-:S04]  /*39c0*/  FFMA R4, -R5, R5, UR4 ;  /* 0x0000000405047e23 */ /* 0x000fc80008000105 */
[----:B------:R-:W-:-:S07]  /*39d0*/  FFMA R4, R4, R6, R5 ;  /* 0x0000000604047223 */ /* 0x000fce0000000005 */
.L_x_510:
[----:B------:R-:W-:Y:S01]  /*39e0*/  FMUL R17, R17, R4 ;  /* 0x0000000411117220 */ /* 0x000fe20000400000 */
[----:B------:R-:W-:Y:S01]  /*39f0*/  HFMA2 R10, -RZ, RZ, 1.625, 0 ;  /* 0x3e800000ff0a7431 */ /* 0x000fe200000001ff */
[----:B------:R-:W0:Y:S01]  /*3a00*/  LDCU UR4, c[0x0][0x39c] ;  /* 0x00007380ff0477ac */ /* 0x000e220008000800 */
[----:B------:R-:W-:Y:S01]  /*3a10*/  MOV R12, 0x3f800000 ;  /* 0x3f800000000c7802 */ /* 0x000fe20000000f00 */
[----:B------:R-:W-:Y:S01]  /*3a20*/  BSSY.RECONVERGENT B2, `(.L_x_511) ;  /* 0x0000042000027945 */ /* 0x000fe20003800200 */
[----:B------:R-:W-:-:S04]  /*3a30*/  FMNMX R4, R17, 0.99999988079071044922, PT ;  /* 0x3f7ffffe11047809 */ /* 0x000fc80003800000 */
        /* <DEDUP_REMOVED lines=15> */
[----:B------:R-:W-:Y:S01]  /*3b30*/  MOV R9, 0x3d39bf78 ;  /* 0x3d39bf7800097802 */ /* 0x000fe20000000f00 */
[----:B------:R-:W-:Y:S02]  /*3b40*/  MUFU.RCP R10, R17 ;  /* 0x00000011000a7308 */ /* 0x000fe40000001000 */
        /* <DEDUP_REMOVED lines=18> */
[----:B------:R-:W-:-:S04]  /*3c70*/  @P0 FSETP.NEU.AND P1, PT, R5, RZ, PT ;  /* 0x000000ff0500020b */ /* 0x000fc80003f2d000 */
        /* <DEDUP_REMOVED lines=8> */
[----:B------:R-:W0:Y:S03]  /*3d00*/  MUFU.EX2 R4, R4 ;  /* 0x0000000400047308 */ /* 0x000e260000000800 */
[----:B------:R-:W-:Y:S01]  /*3d10*/  FFMA R9, R8, R9, 0.1331529766321182251 ;  /* 0x3e08594108097423 */ /* 0x000fe20000000009 */
[----:B0-----:R-:W-:-:S06]  /*3d20*/  FADD R5, R4, 1 ;  /* 0x3f80000004057421 */ /* 0x001fcc0000000000 */
[----:B------:R-:W0:Y:S02]  /*3d30*/  MUFU.RCP R5, R5 ;  /* 0x0000000500057308 */ /* 0x000e240000001000 */
[----:B0-----:R-:W-:Y:S01]  /*3d40*/  FFMA R7, R5, -2, R12 ;  /* 0xc000000005077823 */ /* 0x001fe2000000000c */
[----:B------:R-:W-:-:S04]  /*3d50*/  FFMA R5, R8, R9, -0.33332768082618713379 ;  /* 0xbeaaa9ed08057423 */ /* 0x000fc80000000009 */
[----:B------:R-:W-:Y:S01]  /*3d60*/  FSEL R7, R7, 1, !P0 ;  /* 0x3f80000007077808 */ /* 0x000fe20004000000 */
[----:B------:R-:W-:-:S03]  /*3d70*/  FFMA R5, R8, R5, RZ ;  /* 0x0000000508057223 */ /* 0x000fc600000000ff */
        /* <DEDUP_REMOVED lines=12> */
.L_x_512:
[----:B------:R-:W-:Y:S05]  /*3e40*/  BSYNC.RECONVERGENT B2 ;  /* 0x0000000000027941 */ /* 0x000fea0003800200 */
.L_x_511:
[----:B------:R-:W-:Y:S05]  /*3e50*/  BRA `(.L_x_513) ;  /* 0x0000000800007947 */ /* 0x000fea0003800000 */
.L_x_507:
[----:B------:R-:W-:Y:S01]  /*3e60*/  FADD R4, -RZ, -UR4 ;  /* 0x80000004ff047e21 */ /* 0x000fe20008000100 */
[----:B------:R-:W0:Y:S04]  /*3e70*/  MUFU.RSQ R5, -UR4 ;  /* 0x8000000400057d08 */ /* 0x000e280008001400 */
[----:B-1----:R-:W-:-:S04]  /*3e80*/  IADD3 R6, PT, PT, R4, -0xd000000, RZ ;  /* 0xf300000004067810 */ /* 0x002fc80007ffe0ff */
[----:B------:R-:W-:-:S13]  /*3e90*/  ISETP.GT.U32.AND P0, PT, R6, 0x727fffff, PT ;  /* 0x727fffff0600780c */ /* 0x000fda0003f04070 */
[----:B0-----:R-:W-:Y:S05]  /*3ea0*/  @!P0 BRA `(.L_x_514) ;  /* 0x0000000000188947 */ /* 0x001fea0003800000 */
[----:B------:R-:W-:Y:S01]  /*3eb0*/  BSSY.RECONVERGENT B0, `(.L_x_515) ;  /* 0x0000003000007945 */ /* 0x000fe20003800200 */
[----:B------:R-:W-:-:S07]  /*3ec0*/  MOV R10, 0x3ee0 ;  /* 0x00003ee0000a7802 */ /* 0x000fce0000000f00 */
[----:B------:R-:W-:Y:S05]  /*3ed0*/  CALL.REL.NOINC `($__internal_5_$__cuda_sm20_sqrt_rn_f32_slowpath) ;  /* 0x0000002c007c7944 */ /* 0x000fea0003c00000 */
[----:B------:R-:W-:Y:S05]  /*3ee0*/  BSYNC.RECONVERGENT B0 ;  /* 0x0000000000007941 */ /* 0x000fea0003800200 */
.L_x_515:
[----:B------:R-:W-:Y:S01]  /*3ef0*/  MOV R4, R6 ;  /* 0x0000000600047202 */ /* 0x000fe20000000f00 */
[----:B------:R-:W-:Y:S06]  /*3f00*/  BRA `(.L_x_516) ;  /* 0x0000000000107947 */ /* 0x000fec0003800000 */
.L_x_514:
[C---:B------:R-:W-:Y:S01]  /*3f10*/  FMUL.FTZ R4, R5.reuse, -UR4 ;  /* 0x8000000405047c20 */ /* 0x040fe20008410000 */
[----:B------:R-:W-:-:S03]  /*3f20*/  FMUL.FTZ R6, R5, 0.5 ;  /* 0x3f00000005067820 */ /* 0x000fc60000410000 */
[----:B------:R-:W-:-:S04]  /*3f30*/  FFMA R5, -R4, R4, -UR4 ;  /* 0x8000000404057e23 */ /* 0x000fc80008000104 */
[----:B------:R-:W-:-:S07]  /*3f40*/  FFMA R4, R5, R6, R4 ;  /* 0x0000000605047223 */ /* 0x000fce0000000004 */
.L_x_516:
        /* <DEDUP_REMOVED lines=24> */
[----:B------:R-:W-:-:S03]  /*40d0*/  FSETP.GE.AND P0, PT, |R9|, 105615, PT ;  /* 0x47ce47800900780b */ /* 0x000fc60003f06200 */
        /* <DEDUP_REMOVED lines=17> */
.L_x_519:
        /* <DEDUP_REMOVED lines=44> */
.L_x_518:
[----:B------:R-:W-:Y:S05]  /*44b0*/  BSYNC.RECONVERGENT B0 ;  /* 0x0000000000007941 */ /* 0x000fea0003800200 */
.L_x_517:
        /* <DEDUP_REMOVED lines=25> */
.L_x_520:
[----:B------:R-:W-:Y:S05]  /*4650*/  BSYNC.RECONVERGENT B2 ;  /* 0x0000000000027941 */ /* 0x000fea0003800200 */
.L_x_513:
[----:B------:R-:W0:Y:S02]  /*4660*/  LDCU UR14, c[0x0][0x3a8] ;  /* 0x00007500ff0e77ac */ /* 0x000e240008000800 */
[----:B0-----:R-:W-:-:S06]  /*4670*/  UISETP.GE.AND UP0, UPT, UR14, 0x1, UPT ;  /* 0x000000010e00788c */ /* 0x001fcc000bf06270 */
[----:B------:R-:W-:-:S13]  /*4680*/  PLOP3.LUT P0, PT, PT, PT, UP0, 0x80, 0x8 ;  /* 0x000000000008781c */ /* 0x000fda0003f0f008 */
[----:B------:R-:W-:Y:S05]  /*4690*/  @!P0 BRA `(.L_x_500) ;  /* 0x0000001000208947 */ /* 0x000fea0003800000 */
[----:B------:R-:W-:Y:S01]  /*46a0*/  UIADD3 UR4, UPT, UPT, UR14, -0x1, URZ ;  /* 0xffffffff0e047890 */ /* 0x000fe2000fffe0ff */
[----:B------:R-:W-:Y:S01]  /*46b0*/  HFMA2 R17, -RZ, RZ, 0, 0 ;  /* 0x00000000ff117431 */ /* 0x000fe200000001ff */
[----:B------:R-:W-:Y:S02]  /*46c0*/  ULOP3.LUT UR11, UR14, 0xf, URZ, 0xc0, !UPT ;  /* 0x0000000f0e0b7892 */ /* 0x000fe4000f8ec0ff */
[----:B------:R-:W-:Y:S02]  /*46d0*/  UISETP.GE.U32.AND UP1, UPT, UR4, 0xf, UPT ;  /* 0x0000000f0400788c */ /* 0x000fe4000bf26070 */
[----:B------:R-:W-:-:S07]  /*46e0*/  UISETP.NE.AND UP0, UPT, UR11, URZ, UPT ;  /* 0x000000ff0b00728c */ /* 0x000fce000bf05270 */
[----:B------:R-:W-:Y:S05]  /*46f0*/  BRA.U !UP1, `(.L_x_521) ;  /* 0x0000000109cc7547 */ /* 0x000fea000b800000 */
[----:B------:R-:W0:Y:S01]  /*4700*/  LDCU.64 UR12, c[0x0][0x388] ;  /* 0x00007100ff0c77ac */ /* 0x000e220008000a00 */
[----:B------:R-:W-:Y:S01]  /*4710*/  IADD3 R20, PT, PT, R1, 0x440, RZ ;  /* 0x0000044001147810 */ /* 0x000fe20007ffe0ff */
[----:B------:R-:W-:-:S04]  /*4720*/  ULOP3.LUT UR5, UR14, 0x7ffffff0, URZ, 0xc0, !UPT ;  /* 0x7ffffff00e057892 */ /* 0x000fc8000f8ec0ff */
[----:B------:R-:W-:Y:S02]  /*4730*/  UIADD3 UR4, UPT, UPT, -UR5, URZ, URZ ;  /* 0x000000ff05047290 */ /* 0x000fe4000fffe1ff */
[----:B------:R-:W-:Y:S02]  /*4740*/  MOV R17, UR5 ;  /* 0x0000000500117c02 */ /* 0x000fe40008000f00 */
[----:B0-----:R-:W-:-:S04]  /*4750*/  LEA R18, P1, R28, UR12, 0x2 ;  /* 0x0000000c1c127c11 */ /* 0x001fc8000f8210ff */
[----:B------:R-:W-:Y:S02]  /*4760*/  IADD3 R18, P2, PT, R18, 0x20, RZ ;  /* 0x0000002012127810 */ /* 0x000fe40007f5e0ff */
[----:B------:R-:W-:-:S04]  /*4770*/  LEA.HI.X R19, R28, UR13, R3, 0x2, P1 ;  /* 0x0000000d1c137c11 */ /* 0x000fc800088f1403 */
[----:B------:R-:W-:-:S07]  /*4780*/  IADD3.X R19, PT, PT, RZ, R19, RZ, P2, !PT ;  /* 0x00000013ff137210 */ /* 0x000fce00017fe4ff */
.L_x_522:
        /* <DEDUP_REMOVED lines=17> */
[-C--:B----4-:R-:W-:Y:S01]  /*48a0*/  FMUL R5, R7, R16.reuse ;  /* 0x0000001007057220 */ /* 0x090fe20000400000 */
[----:B-----5:R-:W-:Y:S02]  /*48b0*/  FMUL R7, R11, R16 ;  /* 0x000000100b077220 */ /* 0x020fe40000400000 */
[----:B------:R0:W3:Y:S01]  /*48c0*/  LDG.E R11, desc[UR8][R18.64+0xc] ;  /* 0x00000c08120b7981 */ /* 0x0000e2000c1e1900 */
[----:B------:R-:W-:-:S04]  /*48d0*/  UIADD3 UR4, UPT, UPT, UR4, 0x10, URZ ;  /* 0x0000001004047890 */ /* 0x000fc8000fffe0ff */
[----:B------:R-:W-:Y:S01]  /*48e0*/  UISETP.NE.AND UP2, UPT, UR4, URZ, UPT ;  /* 0x000000ff0400728c */ /* 0x000fe2000bf45270 */
[----:B------:R1:W-:Y:S01]  /*48f0*/  STL.128 [R20+-0x20], R4 ;  /* 0xffffe00414007387 */ /* 0x0003e20000100c00 */
[----:B0-----:R-:W-:-:S04]  /*4900*/  IADD3 R18, P1, PT, R18, 0x40, RZ ;  /* 0x0000004012127810 */ /* 0x001fc80007f3e0ff */
[----:B------:R-:W-:Y:S01]  /*4910*/  IADD3.X R19, PT, PT, RZ, R19, RZ, P1, !PT ;  /* 0x00000013ff137210 */ /* 0x000fe20000ffe4ff */
[-C--:B-1----:R-:W-:Y:S01]  /*4920*/  FMUL R4, R8, R16.reuse ;  /* 0x0000001008047220 */ /* 0x082fe20000400000 */
[-C--:B------:R-:W-:Y:S01]  /*4930*/  FMUL R6, R22, R16.reuse ;  /* 0x0000001016067220 */ /* 0x080fe20000400000 */
[-C--:B------:R-:W-:Y:S01]  /*4940*/  FMUL R7, R24, R16.reuse ;  /* 0x0000001018077220 */ /* 0x080fe20000400000 */
[-C--:B------:R-:W-:Y:S01]  /*4950*/  FMUL R8, R26, R16.reuse ;  /* 0x000000101a087220 */ /* 0x080fe20000400000 */
[-C--:B------:R-:W-:Y:S01]  /*4960*/  FMUL R10, R10, R16.reuse ;  /* 0x000000100a0a7220 */ /* 0x080fe20000400000 */
[-C--:B------:R-:W-:Y:S01]  /*4970*/  FMUL R12, R12, R16.reuse ;  /* 0x000000100c0c7220 */ /* 0x080fe20000400000 */
[-C--:B------:R-:W-:Y:S01]  /*4980*/  FMUL R13, R13, R16.reuse ;  /* 0x000000100d0d7220 */ /* 0x080fe20000400000 */
[-C--:B------:R-:W-:Y:S01]  /*4990*/  FMUL R15, R15, R16.reuse ;  /* 0x000000100f0f7220 */ /* 0x080fe20000400000 */
[-C--:B--2---:R-:W-:Y:S01]  /*49a0*/  FMUL R5, R9, R16.reuse ;  /* 0x0000001009057220 */ /* 0x084fe20000400000 */
[-C--:B------:R-:W-:Y:S01]  /*49b0*/  FMUL R9, R14, R16.reuse ;  /* 0x000000100e097220 */ /* 0x080fe20000400000 */
[-C--:B------:R-:W-:Y:S01]  /*49c0*/  FMUL R14, R27, R16.reuse ;  /* 0x000000101b0e7220 */ /* 0x080fe20000400000 */
[----:B---3--:R-:W-:-:S02]  /*49d0*/  FMUL R11, R11, R16 ;  /* 0x000000100b0b7220 */ /* 0x008fc40000400000 */
[----:B------:R-:W-:Y:S04]  /*49e0*/  STL.128 [R20+-0x10], R4 ;  /* 0xfffff00414007387 */ /* 0x000fe80000100c00 */
[----:B------:R-:W-:Y:S04]  /*49f0*/  STL.128 [R20], R8 ;  /* 0x0000000814007387 */ /* 0x000fe80000100c00 */
[----:B------:R0:W-:Y:S02]  /*4a00*/  STL.128 [R20+0x10], R12 ;  /* 0x0000100c14007387 */ /* 0x0001e40000100c00 */
[----:B0-----:R-:W-:Y:S01]  /*4a10*/  IADD3 R20, PT, PT, R20, 0x40, RZ ;  /* 0x0000004014147810 */ /* 0x001fe20007ffe0ff */
[----:B------:R-:W-:Y:S06]  /*4a20*/  BRA.U UP2, `(.L_x_522) ;  /* 0xfffffffd02587547 */ /* 0x000fec000b83ffff */
.L_x_521:
        /* <DEDUP_REMOVED lines=19> */
[----:B------:R-:W-:-:S02]  /*4b60*/  LEA R20, R17, UR7, 0x2 ;  /* 0x0000000711147c11 */ /* 0x000fc4000f8e10ff */
        /* <DEDUP_REMOVED lines=8> */
[----:B------:R-:W-:-:S03]  /*4bf0*/  FMUL R11, R27, R16 ;  /* 0x000000101b0b7220 */ /* 0x000fc60000400000 */
[----:B------:R0:W-:Y:S04]  /*4c00*/  STL.128 [R20+0x420], R4 ;  /* 0x0004200414007387 */ /* 0x0001e80000100c00 */
[----:B------:R0:W-:Y:S02]  /*4c10*/  STL.128 [R20+0x430], R8 ;  /* 0x0004300814007387 */ /* 0x0001e40000100c00 */
.L_x_523:
[----:B------:R-:W-:Y:S05]  /*4c20*/  BRA.U !UP3, `(.L_x_503) ;  /* 0x000000010b807547 */ /* 0x000fea000b800000 */
[----:B------:R-:W-:Y:S02]  /*4c30*/  UISETP.GE.U32.AND UP2, UPT, UR5, 0x4, UPT ;  /* 0x000000040500788c */ /* 0x000fe4000bf46070 */
[----:B------:R-:W-:-:S04]  /*4c40*/  ULOP3.LUT UR4, UR14, 0x3, URZ, 0xc0, !UPT ;  /* 0x000000030e047892 */ /* 0x000fc8000f8ec0ff */
[----:B------:R-:W-:-:S03]  /*4c50*/  UISETP.NE.AND UP3, UPT, UR4, URZ, UPT ;  /* 0x000000ff0400728c */ /* 0x000fc6000bf65270 */
[----:B------:R-:W-:Y:S08]  /*4c60*/  BRA.U !UP2, `(.L_x_524) ;  /* 0x000000010a307547 */ /* 0x000ff0000b800000 */
[----:B------:R-:W-:-:S05]  /*4c70*/  IMAD.WIDE.U32 R14, R17, 0x4, R14 ;  /* 0x00000004110e7825 */ /* 0x000fca00078e000e */
[----:B0-----:R-:W2:Y:S04]  /*4c80*/  LDG.E R5, desc[UR8][R14.64] ;  /* 0x000000080e057981 */ /* 0x001ea8000c1e1900 */
[----:B------:R-:W3:Y:S04]  /*4c90*/  LDG.E R7, desc[UR8][R14.64+0x4] ;  /* 0x000004080e077981 */ /* 0x000ee8000c1e1900 */
[----:B------:R-:W4:Y:S04]  /*4ca0*/  LDG.E R9, desc[UR8][R14.64+0x8] ;  /* 0x000008080e097981 */ /* 0x000f28000c1e1900 */
[----:B------:R-:W5:Y:S01]  /*4cb0*/  LDG.E R11, desc[UR8][R14.64+0xc] ;  /* 0x00000c080e0b7981 */ /* 0x000f62000c1e1900 */
[----:B------:R-:W-:-:S02]  /*4cc0*/  LEA R8, R17, UR7, 0x2 ;  /* 0x0000000711087c11 */ /* 0x000fc4000f8e10ff */
[----:B------:R-:W-:Y:S01]  /*4cd0*/  IADD3 R17, PT, PT, R17, 0x4, RZ ;  /* 0x0000000411117810 */ /* 0x000fe20007ffe0ff */
[-C--:B--2---:R-:W-:Y:S01]  /*4ce0*/  FMUL R4, R5, R16.reuse ;  /* 0x0000001005047220 */ /* 0x084fe20000400000 */
[-C--:B---3--:R-:W-:Y:S01]  /*4cf0*/  FMUL R5, R7, R16.reuse ;  /* 0x0000001007057220 */ /* 0x088fe20000400000 */
[-C--:B----4-:R-:W-:Y:S01]  /*4d00*/  FMUL R6, R9, R16.reuse ;  /* 0x0000001009067220 */ /* 0x090fe20000400000 */
[----:B-----5:R-:W-:-:S05]  /*4d10*/  FMUL R7, R11, R16 ;  /* 0x000000100b077220 */ /* 0x020fca0000400000 */
[----:B------:R1:W-:Y:S02]  /*4d20*/  STL.128 [R8+0x420], R4 ;  /* 0x0004200408007387 */ /* 0x0003e40000100c00 */
.L_x_524:
[----:B------:R-:W-:Y:S05]  /*4d30*/  BRA.U !UP3, `(.L_x_503) ;  /* 0x000000010b3c7547 */ /* 0x000fea000b800000 */
[C---:B------:R-:W-:Y:S01]  /*4d40*/  IMAD.WIDE.U32 R12, R17.reuse, 0x4, R12 ;  /* 0x00000004110c7825 */ /* 0x040fe200078e000c */
[----:B------:R-:W-:Y:S01]  /*4d50*/  LEA R17, R17, R2, 0x2 ;  /* 0x0000000211117211 */ /* 0x000fe200078e10ff */
[----:B------:R-:W-:Y:S01]  /*4d60*/  UIADD3 UR4, UPT, UPT, -UR4, URZ, URZ ;  /* 0x000000ff04047290 */ /* 0x000fe2000fffe1ff */
[----:B01----:R-:W-:-:S04]  /*4d70*/  IADD3 R4, P1, PT, R12, UR12, RZ ;  /* 0x0000000c0c047c10 */ /* 0x003fc8000ff3e0ff */
[----:B------:R-:W-:-:S09]  /*4d80*/  IADD3.X R13, PT, PT, R13, UR13, RZ, P1, !PT ;  /* 0x0000000d0d0d7c10 */ /* 0x000fd20008ffe4ff */
.L_x_525:
[----:B------:R-:W-:-:S06]  /*4d90*/  MOV R5, R13 ;  /* 0x0000000d00057202 */ /* 0x000fcc0000000f00 */
[----:B------:R0:W2:Y:S01]  /*4da0*/  LDG.E R5, desc[UR8][R4.64] ;  /* 0x0000000804057981 */ /* 0x0000a2000c1e1900 */
[----:B------:R-:W-:-:S04]  /*4db0*/  UIADD3 UR4, UPT, UPT, UR4, 0x1, URZ ;  /* 0x0000000104047890 */ /* 0x000fc8000fffe0ff */
[----:B------:R-:W-:Y:S01]  /*4dc0*/  UISETP.NE.AND UP2, UPT, UR4, URZ, UPT ;  /* 0x000000ff0400728c */ /* 0x000fe2000bf45270 */
[----:B0-----:R-:W-:-:S04]  /*4dd0*/  IADD3 R4, P1, PT, R4, 0x4, RZ ;  /* 0x0000000404047810 */ /* 0x001fc80007f3e0ff */
[----:B------:R-:W-:Y:S01]  /*4de0*/  IADD3.X R13, PT, PT, RZ, R13, RZ, P1, !PT ;  /* 0x0000000dff0d7210 */ /* 0x000fe20000ffe4ff */
[----:B--2---:R-:W-:-:S05]  /*4df0*/  FMUL R6, R5, R16 ;  /* 0x0000001005067220 */ /* 0x004fca0000400000 */
[----:B------:R0:W-:Y:S02]  /*4e00*/  STL [R17], R6 ;  /* 0x0000000611007387 */ /* 0x0001e40000100800 */
[----:B0-----:R-:W-:Y:S01]  /*4e10*/  IADD3 R17, PT, PT, R17, 0x4, RZ ;  /* 0x0000000411117810 */ /* 0x001fe20007ffe0ff */
[----:B------:R-:W-:Y:S06]  /*4e20*/  BRA.U UP2, `(.L_x_525) ;  /* 0xfffffffd02d87547 */ /* 0x000fec000b83ffff */
.L_x_503:
[----:B------:R-:W-:Y:S05]  /*4e30*/  @!P0 BRA `(.L_x_500) ;  /* 0x0000000800388947 */ /* 0x000fea0003800000 */
[----:B------:R-:W-:Y:S01]  /*4e40*/  HFMA2 R23, -RZ, RZ, 0, 0 ;  /* 0x00000000ff177431 */ /* 0x000fe200000001ff */
[----:B------:R-:W-:Y:S01]  /*4e50*/  MOV R27, RZ ;  /* 0x000000ff001b7202 */ /* 0x000fe20000000f00 */
[----:B------:R-:W-:Y:S01]  /*4e60*/  HFMA2 R25, -RZ, RZ, 0, 0 ;  /* 0x00000000ff197431 */ /* 0x000fe200000001ff */
[----:B------:R-:W-:Y:S01]  /*4e70*/  MOV R21, RZ ;  /* 0x000000ff00157202 */ /* 0x000fe20000000f00 */
[----:B------:R-:W-:Y:S06]  /*4e80*/  BRA.U !UP1, `(.L_x_526) ;  /* 0x00000005090c7547 */ /* 0x000fec000b800000 */
[----:B------:R-:W-:Y:S01]  /*4e90*/  ULOP3.LUT UR5, UR14, 0x7ffffff0, URZ, 0xc0, !UPT ;  /* 0x7ffffff00e057892 */ /* 0x000fe2000f8ec0ff */
[C---:B0-----:R-:W-:Y:S02]  /*4ea0*/  IADD3 R20, PT, PT, R1.reuse, 0x40, RZ ;  /* 0x0000004001147810 */ /* 0x041fe40007ffe0ff */
[----:B------:R-:W-:Y:S01]  /*4eb0*/  IADD3 R22, PT, PT, R1, 0x440, RZ ;  /* 0x0000044001167810 */ /* 0x000fe20007ffe0ff */
[----:B------:R-:W-:Y:S01]  /*4ec0*/  UIADD3 UR4, UPT, UPT, -UR5, URZ, URZ ;  /* 0x000000ff05047290 */ /* 0x000fe2000fffe1ff */
[----:B------:R-:W-:Y:S02]  /*4ed0*/  MOV R23, RZ ;  /* 0x000000ff00177202 */ /* 0x000fe40000000f00 */
[----:B------:R-:W-:-:S09]  /*4ee0*/  MOV R27, UR5 ;  /* 0x00000005001b7c02 */ /* 0x000fd20008000f00 */
.L_x_527:
[----:B------:R-:W4:Y:S04]  /*4ef0*/  LDL.128 R12, [R20+-0x20] ;  /* 0xffffe000140c7983 */ /* 0x000f280000100c00 */
[----:B------:R-:W5:Y:S04]  /*4f00*/  LDL.128 R16, [R22+-0x20] ;  /* 0xffffe00016107983 */ /* 0x000f680000100c00 */
[----:B-123--:R-:W2:Y:S04]  /*4f10*/  LDL.128 R4, [R20+-0x10] ;  /* 0xfffff00014047983 */ /* 0x00eea80000100c00 */
[----:B------:R-:W3:Y:S01]  /*4f20*/  LDL.128 R8, [R22+-0x10] ;  /* 0xfffff00016087983 */ /* 0x000ee20000100c00 */
[C---:B----4-:R-:W-:Y:S01]  /*4f30*/  FFMA R24, R12.reuse, R12, R21 ;  /* 0x0000000c0c187223 */ /* 0x050fe20000000015 */
[-C--:B-----5:R-:W-:Y:S01]  /*4f40*/  FFMA R12, R12, R16.reuse, R23 ;  /* 0x000000100c0c7223 */ /* 0x0a0fe20000000017 */
        /* <DEDUP_REMOVED lines=10> */
[C---:B--2---:R-:W-:Y:S01]  /*4ff0*/  FFMA R24, R4.reuse, R4, R13 ;  /* 0x0000000404187223 */ /* 0x044fe2000000000d */
[-C--:B---3--:R-:W-:Y:S01]  /*5000*/  FFMA R4, R4, R8.reuse, R15 ;  /* 0x0000000804047223 */ /* 0x088fe2000000000f */
[----:B------:R-:W-:Y:S01]  /*5010*/  FFMA R8, R8, R8, R19 ;  /* 0x0000000808087223 */ /* 0x000fe20000000013 */
[----:B------:R-:W2:Y:S04]  /*5020*/  LDL.128 R12, [R22] ;  /* 0x00000000160c7983 */ /* 0x000ea80000100c00 */
[----:B------:R-:W3:Y:S01]  /*5030*/  LDL.128 R16, [R20] ;  /* 0x0000000014107983 */ /* 0x000ee20000100c00 */
        /* <DEDUP_REMOVED lines=8> */
[----:B------:R-:W-:Y:S01]  /*50c0*/  FFMA R25, R11, R11, R10 ;  /* 0x0000000b0b197223 */ /* 0x000fe2000000000a */
[----:B------:R0:W4:Y:S04]  /*50d0*/  LDL.128 R4, [R20+0x10] ;  /* 0x0000100014047983 */ /* 0x0001280000100c00 */
[----:B------:R1:W5:Y:S01]  /*50e0*/  LDL.128 R8, [R22+0x10] ;  /* 0x0000100016087983 */ /* 0x0003620000100c00 */
[----:B------:R-:W-:-:S04]  /*50f0*/  UIADD3 UR4, UPT, UPT, UR4, 0x10, URZ ;  /* 0x0000001004047890 */ /* 0x000fc8000fffe0ff */
[----:B------:R-:W-:Y:S01]  /*5100*/  UISETP.NE.AND UP2, UPT, UR4, URZ, UPT ;  /* 0x000000ff0400728c */ /* 0x000fe2000bf45270 */
[----:B0-----:R-:W-:Y:S02]  /*5110*/  IADD3 R20, PT, PT, R20, 0x40, RZ ;  /* 0x0000004014147810 */ /* 0x001fe40007ffe0ff */
[----:B-1----:R-:W-:Y:S01]  /*5120*/  IADD3 R22, PT, PT, R22, 0x40, RZ ;  /* 0x0000004016167810 */ /* 0x002fe20007ffe0ff */
[C---:B---3--:R-:W-:Y:S01]  /*5130*/  FFMA R24, R16.reuse, R16, R21 ;  /* 0x0000001010187223 */ /* 0x048fe20000000015 */
[-C--:B--2---:R-:W-:Y:S01]  /*5140*/  FFMA R16, R16, R12.reuse, R23 ;  /* 0x0000000c10107223 */ /* 0x084fe20000000017 */
        /* <DEDUP_REMOVED lines=9> */
[----:B------:R-:W-:Y:S02]  /*51e0*/  FFMA R15, R15, R15, R14 ;  /* 0x0000000f0f0f7223 */ /* 0x000fe4000000000e */
        /* <DEDUP_REMOVED lines=11> */
[----:B------:R-:W-:Y:S01]  /*52a0*/  FFMA R25, R11, R11, R10 ;  /* 0x0000000b0b197223 */ /* 0x000fe2000000000a */
[----:B------:R-:W-:Y:S06]  /*52b0*/  BRA.U UP2, `(.L_x_527) ;  /* 0xfffffffd020c7547 */ /* 0x000fec000b83ffff */
.L_x_526:
[----:B------:R-:W-:Y:S05]  /*52c0*/  BRA.U !UP0, `(.L_x_500) ;  /* 0x0000000508147547 */ /* 0x000fea000b800000 */
[----:B------:R-:W-:Y:S02]  /*52d0*/  UISETP.GE.U32.AND UP2, UPT, UR11, 0x8, UPT ;  /* 0x000000080b00788c */ /* 0x000fe4000bf46070 */
[----:B------:R-:W-:-:S04]  /*52e0*/  ULOP3.LUT UR5, UR14, 0x7, URZ, 0xc0, !UPT ;  /* 0x000000070e057892 */ /* 0x000fc8000f8ec0ff */
[----:B------:R-:W-:-:S03]  /*52f0*/  UISETP.NE.AND UP3, UPT, UR5, URZ, UPT ;  /* 0x000000ff0500728c */ /* 0x000fc6000bf65270 */
[----:B------:R-:W-:Y:S08]  /*5300*/  BRA.U !UP2, `(.L_x_528) ;  /* 0x000000010a787547 */ /* 0x000ff0000b800000 */
[----:B------:R-:W-:-:S05]  /*5310*/  LEA R22, R27, UR7, 0x2 ;  /* 0x000000071b167c11 */ /* 0x000fca000f8e10ff */
[----:B0123--:R-:W2:Y:S04]  /*5320*/  LDL.128 R4, [R22+0x20] ;  /* 0x0000200016047983 */ /* 0x00fea80000100c00 */
        /* <DEDUP_REMOVED lines=28> */
.L_x_528:
[----:B------:R-:W-:Y:S05]  /*54f0*/  BRA.U !UP3, `(.L_x_500) ;  /* 0x000000010b887547 */ /* 0x000fea000b800000 */
[----:B------:R-:W-:Y:S02]  /*5500*/  UISETP.GE.U32.AND UP2, UPT, UR5, 0x4, UPT ;  /* 0x000000040500788c */ /* 0x000fe4000bf46070 */
[----:B------:R-:W-:-:S04]  /*5510*/  ULOP3.LUT UR4, UR14, 0x3, URZ, 0xc0, !UPT ;  /* 0x000000030e047892 */ /* 0x000fc8000f8ec0ff */
[----:B------:R-:W-:-:S03]  /*5520*/  UISETP.NE.AND UP3, UPT, UR4, URZ, UPT ;  /* 0x000000ff0400728c */ /* 0x000fc6000bf65270 */
[----:B------:R-:W-:Y:S08]  /*5530*/  BRA.U !UP2, `(.L_x_529) ;  /* 0x000000010a407547 */ /* 0x000ff0000b800000 */
[----:B------:R-:W-:-:S05]  /*5540*/  LEA R12, R27, UR7, 0x2 ;  /* 0x000000071b0c7c11 */ /* 0x000fca000f8e10ff */
[----:B0123--:R-:W2:Y:S04]  /*5550*/  LDL.128 R4, [R12+0x20] ;  /* 0x000020000c047983 */ /* 0x00fea80000100c00 */
        /* <DEDUP_REMOVED lines=14> */
.L_x_529:
[----:B------:R-:W-:Y:S05]  /*5640*/  BRA.U !UP3, `(.L_x_500) ;  /* 0x000000010b347547 */ /* 0x000fea000b800000 */
[C---:B012---:R-:W-:Y:S01]  /*5650*/  LEA R4, R27.reuse, R2, 0x2 ;  /* 0x000000021b047211 */ /* 0x047fe200078e10ff */
[----:B------:R-:W-:Y:S01]  /*5660*/  UIADD3 UR4, UPT, UPT, -UR4, URZ, URZ ;  /* 0x000000ff04047290 */ /* 0x000fe2000fffe1ff */
[----:B------:R-:W-:-:S11]  /*5670*/  LEA R27, R27, R0, 0x2 ;  /* 0x000000001b1b7211 */ /* 0x000fd600078e10ff */
.L_x_530:
[----:B------:R0:W2:Y:S04]  /*5680*/  LDL R0, [R27] ;  /* 0x000000001b007983 */ /* 0x0000a80000100800 */
[----:B------:R1:W4:Y:S01]  /*5690*/  LDL R2, [R4] ;  /* 0x0000000004027983 */ /* 0x0003220000100800 */
[----:B------:R-:W-:Y:S01]  /*56a0*/  UIADD3 UR4, UPT, UPT, UR4, 0x1, URZ ;  /* 0x0000000104047890 */ /* 0x000fe2000fffe0ff */
[----:B0-----:R-:W-:-:S03]  /*56b0*/  IADD3 R27, PT, PT, R27, 0x4, RZ ;  /* 0x000000041b1b7810 */ /* 0x001fc60007ffe0ff */
[----:B------:R-:W-:Y:S01]  /*56c0*/  UISETP.NE.AND UP2, UPT, UR4, URZ, UPT ;  /* 0x000000ff0400728c */ /* 0x000fe2000bf45270 */
[----:B-1----:R-:W-:Y:S01]  /*56d0*/  IADD3 R4, PT, PT, R4, 0x4, RZ ;  /* 0x0000000404047810 */ /* 0x002fe20007ffe0ff */
[C---:B--2---:R-:W-:Y:S01]  /*56e0*/  FFMA R21, R0.reuse, R0, R21 ;  /* 0x0000000000157223 */ /* 0x044fe20000000015 */
[-C--:B----4-:R-:W-:Y:S01]  /*56f0*/  FFMA R23, R0, R2.reuse, R23 ;  /* 0x0000000200177223 */ /* 0x090fe20000000017 */
[----:B------:R-:W-:-:S05]  /*5700*/  FFMA R25, R2, R2, R25 ;  /* 0x0000000202197223 */ /* 0x000fca0000000019 */
[----:B------:R-:W-:Y:S05]  /*5710*/  BRA.U UP2, `(.L_x_530) ;  /* 0xfffffffd02d87547 */ /* 0x000fea000b83ffff */
.L_x_500:
[----:B012---:R-:W0:Y:S02]  /*5720*/  LDC R4, c[0x0][0x398] ;  /* 0x0000e600ff047b82 */ /* 0x007e240000000800 */
[C---:B0-----:R-:W-:Y:S01]  /*5730*/  FADD R0, R4.reuse, R4 ;  /* 0x0000000404007221 */ /* 0x041fe20000000000 */
[----:B------:R-:W-:-:S03]  /*5740*/  FMUL R2, R4, R4 ;  /* 0x0000000404027220 */ /* 0x000fc60000400000 */
[----:B------:R-:W-:Y:S01]  /*5750*/  FFMA R0, R0, R23, 1 ;  /* 0x3f80000000007423 */ /* 0x000fe20000000017 */
[----:B------:R-:W-:Y:S06]  /*5760*/  @!P0 EXIT ;  /* 0x000000000000894d */ /* 0x000fec0003800000 */
[----:B------:R-:W-:Y:S01]  /*5770*/  UIADD3 UR4, UPT, UPT, UR14, -0x1, URZ ;  /* 0xffffffff0e047890 */ /* 0x000fe2000fffe0ff */
[----:B------:R-:W-:Y:S01]  /*5780*/  FMUL R5, R2, R21 ;  /* 0x0000001502057220 */ /* 0x000fe20000400000 */
[-C--:B------:R-:W-:Y:S01]  /*5790*/  FFMA R21, -R21, R4.reuse, 1 ;  /* 0x3f80000015157423 */ /* 0x080fe20000000104 */
[----:B------:R-:W-:Y:S02]  /*57a0*/  ULOP3.LUT UR15, UR14, 0x7, URZ, 0xc0, !UPT ;  /* 0x000000070e0f7892 */ /* 0x000fe4000f8ec0ff */
[----:B------:R-:W-:Y:S01]  /*57b0*/  UISETP.GE.U32.AND UP0, UPT, UR4, 0x7, UPT ;  /* 0x000000070400788c */ /* 0x000fe2000bf06070 */
[--C-:B------:R-:W-:Y:S01]  /*57c0*/  FFMA R5, R5, R25, R0.reuse ;  /* 0x0000001905057223 */ /* 0x100fe20000000000 */
[----:B------:R-:W-:Y:S01]  /*57d0*/  FFMA R25, R25, R4, R0 ;  /* 0x0000000419197223 */ /* 0x000fe20000000000 */
[----:B------:R-:W-:-:S03]  /*57e0*/  UMOV UR4, URZ ;  /* 0x000000ff00047c82 */ /* 0x000fc60008000000 */
[----:B------:R-:W-:-:S03]  /*57f0*/  FMNMX R0, R5, 1.0000000116860974231e-07, !PT ;  /* 0x33d6bf9505007809 */ /* 0x000fc60007800000 */
[----:B------:R-:W-:Y:S05]  /*5800*/  BRA.U !UP0, `(.L_x_531) ;  /* 0x0000000908847547 */ /* 0x000fea000b800000 */
[----:B------:R-:W0:Y:S01]  /*5810*/  LDCU.64 UR12, c[0x0][0x390] ;  /* 0x00007200ff0c77ac */ /* 0x000e220008000a00 */
[----:B------:R-:W-:Y:S02]  /*5820*/  ULOP3.LUT UR4, UR14, 0x7ffffff8, URZ, 0xc0, !UPT ;  /* 0x7ffffff80e047892 */ /* 0x000fe4000f8ec0ff */
[----:B------:R-:W-:Y:S02]  /*5830*/  UIADD3 UR11, UPT, UPT, UR10, 0x30, URZ ;  /* 0x000000300a0b7890 */ /* 0x000fe4000fffe0ff */
[----:B------:R-:W-:Y:S02]  /*5840*/  UIADD3 UR6, UPT, UPT, UR10, 0x430, URZ ;  /* 0x000004300a067890 */ /* 0x000fe4000fffe0ff */
[----:B------:R-:W-:Y:S01]  /*5850*/  UIADD3 UR5, UPT, UPT, -UR4, URZ, URZ ;  /* 0x000000ff04057290 */ /* 0x000fe2000fffe1ff */
[----:B0-----:R-:W-:-:S04]  /*5860*/  LEA R7, P0, R28, UR12, 0x2 ;  /* 0x0000000c1c077c11 */ /* 0x001fc8000f8010ff */
[----:B------:R-:W-:Y:S02]  /*5870*/  IADD3 R7, P1, PT, R7, 0x10, RZ ;  /* 0x0000001007077810 */ /* 0x000fe40007f3e0ff */
[----:B------:R-:W-:-:S04]  /*5880*/  LEA.HI.X R16, R28, UR13, R3, 0x2, P0 ;  /* 0x0000000d1c107c11 */ /* 0x000fc800080f1403 */
[----:B------:R-:W-:-:S07]  /*5890*/  IADD3.X R16, PT, PT, RZ, R16, RZ, P1, !PT ;  /* 0x00000010ff107210 */ /* 0x000fce0000ffe4ff */
.L_x_548:
[----:B------:R-:W2:Y:S04]  /*58a0*/  LDL.128 R8, [UR6+-0x10] ;  /* 0xfffff006ff087983 */ /* 0x000ea80008100c00 */
[----:B------:R-:W4:Y:S01]  /*58b0*/  LDL.128 R12, [UR11+-0x10] ;  /* 0xfffff00bff0c7983 */ /* 0x000f220008100c00 */
[----:B------:R-:W0:Y:S01]  /*58c0*/  MUFU.RCP R5, R0 ;  /* 0x0000000000057308 */ /* 0x000e220000001000 */
[----:B------:R-:W-:Y:S01]  /*58d0*/  BSSY.RECONVERGENT B2, `(.L_x_532) ;  /* 0x0000010000027945 */ /* 0x000fe20003800200 */
[----:B------:R-:W-:Y:S02]  /*58e0*/  MOV R22, R7 ;  /* 0x0000000700167202 */ /* 0x000fe40000000f00 */
[----:B------:R-:W-:Y:S01]  /*58f0*/  MOV R23, R16 ;  /* 0x0000001000177202 */ /* 0x000fe20000000f00 */
[----:B0-----:R-:W-:-:S04]  /*5900*/  FFMA R2, -R0, R5, 1 ;  /* 0x3f80000000027423 */ /* 0x001fc80000000105 */
[----:B------:R-:W-:Y:S01]  /*5910*/  FFMA R5, R5, R2, R5 ;  /* 0x0000000205057223 */ /* 0x000fe20000000005 */
[----:B--2---:R-:W-:-:S04]  /*5920*/  FMUL R4, R21, R8 ;  /* 0x0000000815047220 */ /* 0x004fc80000400000 */
[----:B----4-:R-:W-:-:S04]  /*5930*/  FFMA R4, R25, R12, R4 ;  /* 0x0000000c19047223 */ /* 0x010fc80000000004 */
[----:B------:R-:W0:Y:S01]  /*5940*/  FCHK P0, R4, R0 ;  /* 0x0000000004007302 */ /* 0x000e220000000000 */
[----:B------:R-:W-:-:S04]  /*5950*/  FFMA R2, R4, R5, RZ ;  /* 0x0000000504027223 */ /* 0x000fc800000000ff */
[----:B---3--:R-:W-:-:S04]  /*5960*/  FFMA R6, -R0, R2, R4 ;  /* 0x0000000200067223 */ /* 0x008fc80000000104 */
[----:B------:R-:W-:Y:S01]  /*5970*/  FFMA R5, R5, R6, R2 ;  /* 0x0000000605057223 */ /* 0x000fe20000000002 */
[----:B0-----:R-:W-:Y:S06]  /*5980*/  @!P0 BRA `(.L_x_533) ;  /* 0x0000000000108947 */ /* 0x001fec0003800000 */
[----:B------:R-:W-:Y:S02]  /*5990*/  MOV R17, R0 ;  /* 0x0000000000117202 */ /* 0x000fe40000000f00 */
[----:B------:R-:W-:-:S07]  /*59a0*/  MOV R6, 0x59c0 ;  /* 0x000059c000067802 */ /* 0x000fce0000000f00 */
[----:B------:R-:W-:Y:S05]  /*59b0*/  CALL.REL.NOINC `($__internal_6_$__cuda_sm3x_div_rn_noftz_f32_slowpath) ;  /* 0x0000001400207944 */ /* 0x000fea0003c00000 */
[----:B------:R-:W-:-:S07]  /*59c0*/  MOV R5, R4 ;  /* 0x0000000400057202 */ /* 0x000fce0000000f00 */
.L_x_533:
[----:B------:R-:W-:Y:S05]  /*59d0*/  BSYNC.RECONVERGENT B2 ;  /* 0x0000000000027941 */ /* 0x000fea0003800200 */
.L_x_532:
[----:B------:R-:W0:Y:S01]  /*59e0*/  MUFU.RCP R7, R0 ;  /* 0x0000000000077308 */ /* 0x000e220000001000 */
[----:B------:R-:W-:Y:S01]  /*59f0*/  FMUL R2, R21, R9 ;  /* 0x0000000915027220 */ /* 0x000fe20000400000 */
[----:B------:R1:W-:Y:S01]  /*5a00*/  STG.E desc[UR8][R22.64+-0x10], R5 ;  /* 0xfffff00516007986 */ /* 0x0003e2000c101908 */
[----:B------:R-:W-:Y:S02]  /*5a10*/  BSSY.RECONVERGENT B2, `(.L_x_534) ;  /* 0x000000d000027945 */ /* 0x000fe40003800200 */
[----:B------:R-:W-:-:S04]  /*5a20*/  FFMA R13, R25, R13, R2 ;  /* 0x0000000d190d7223 */ /* 0x000fc80000000002 */
[----:B------:R-:W2:Y:S01]  /*5a30*/  FCHK P0, R13, R0 ;  /* 0x000000000d007302 */ /* 0x000ea20000000000 */
[----:B0-----:R-:W-:-:S04]  /*5a40*/  FFMA R4, -R0, R7, 1 ;  /* 0x3f80000000047423 */ /* 0x001fc80000000107 */
[----:B------:R-:W-:-:S04]  /*5a50*/  FFMA R2, R7, R4, R7 ;  /* 0x0000000407027223 */ /* 0x000fc80000000007 */
[----:B------:R-:W-:-:S04]  /*5a60*/  FFMA R7, R2, R13, RZ ;  /* 0x0000000d02077223 */ /* 0x000fc800000000ff */
[----:B------:R-:W-:-:S04]  /*5a70*/  FFMA R4, -R0, R7, R13 ;  /* 0x0000000700047223 */ /* 0x000fc8000000010d */
[----:B------:R-:W-:Y:S01]  /*5a80*/  FFMA R4, R2, R4, R7 ;  /* 0x0000000402047223 */ /* 0x000fe20000000007 */
[----:B-12---:R-:W-:Y:S06]  /*5a90*/  @!P0 BRA `(.L_x_535) ;  /* 0x0000000000108947 */ /* 0x006fec0003800000 */
[----:B------:R-:W-:Y:S02]  /*5aa0*/  MOV R4, R13 ;  /* 0x0000000d00047202 */ /* 0x000fe40000000f00 */
[----:B------:R-:W-:Y:S02]  /*5ab0*/  MOV R17, R0 ;  /* 0x0000000000117202 */ /* 0x000fe40000000f00 */
[----:B------:R-:W-:-:S07]  /*5ac0*/  MOV R6, 0x5ae0 ;  /* 0x00005ae000067802 */ /* 0x000fce0000000f00 */
[----:B------:R-:W-:Y:S05]  /*5ad0*/  CALL.REL.NOINC `($__internal_6_$__cuda_sm3x_div_rn_noftz_f32_slowpath) ;  /* 0x0000001000d87944 */ /* 0x000fea0003c00000 */
.L_x_535:
[----:B------:R-:W-:Y:S05]  /*5ae0*/  BSYNC.RECONVERGENT B2 ;  /* 0x0000000000027941 */ /* 0x000fea0003800200 */
.L_x_534:
        /* <DEDUP_REMOVED lines=16> */
[----:B------:R-:W-:-:S07]  /*5bf0*/  MOV R5, R4 ;  /* 0x0000000400057202 */ /* 0x000fce0000000f00 */
.L_x_537:
[----:B------:R-:W-:Y:S05]  /*5c00*/  BSYNC.RECONVERGENT B2 ;  /* 0x0000000000027941 */ /* 0x000fea0003800200 */
.L_x_536:
        /* <DEDUP_REMOVED lines=16> */
.L_x_539:
[----:B------:R-:W-:Y:S05]  /*5d10*/  BSYNC.RECONVERGENT B2 ;  /* 0x0000000000027941 */ /* 0x000fea0003800200 */
.L_x_538:
[----:B------:R-:W2:Y:S04]  /*5d20*/  LDL.128 R8, [UR6] ;  /* 0x00000006ff087983 */ /* 0x000ea80008100c00 */
[----:B------:R-:W3:Y:S01]  /*5d30*/  LDL.128 R12, [UR11] ;  /* 0x0000000bff0c7983 */ /* 0x000ee20008100c00 */
[----:B------:R-:W0:Y:S01]  /*5d40*/  MUFU.RCP R5, R0 ;  /* 0x0000000000057308 */ /* 0x000e220000001000 */
[----:B------:R-:W-:Y:S02]  /*5d50*/  BSSY.RECONVERGENT B2, `(.L_x_540) ;  /* 0x0000010000027945 */ /* 0x000fe40003800200 */
[----:B------:R1:W-:Y:S01]  /*5d60*/  STG.E desc[UR8][R22.64+-0x4], R4 ;  /* 0xfffffc0416007986 */ /* 0x0003e2000c101908 */
[----:B0-----:R-:W-:-:S04]  /*5d70*/  FFMA R2, -R0, R5, 1 ;  /* 0x3f80000000027423 */ /* 0x001fc80000000105 */
[----:B------:R-:W-:Y:S01]  /*5d80*/  FFMA R2, R5, R2, R5 ;  /* 0x0000000205027223 */ /* 0x000fe20000000005 */
[----:B--2---:R-:W-:-:S04]  /*5d90*/  FMUL R8, R21, R8 ;  /* 0x0000000815087220 */ /* 0x004fc80000400000 */
[----:B---3--:R-:W-:-:S04]  /*5da0*/  FFMA R7, R25, R12, R8 ;  /* 0x0000000c19077223 */ /* 0x008fc80000000008 */
[----:B------:R-:W0:Y:S01]  /*5db0*/  FCHK P0, R7, R0 ;  /* 0x0000000007007302 */ /* 0x000e220000000000 */
[----:B------:R-:W-:-:S04]  /*5dc0*/  FFMA R5, R2, R7, RZ ;  /* 0x0000000702057223 */ /* 0x000fc800000000ff */
[----:B------:R-:W-:-:S04]  /*5dd0*/  FFMA R6, -R0, R5, R7 ;  /* 0x0000000500067223 */ /* 0x000fc80000000107 */
[----:B------:R-:W-:Y:S01]  /*5de0*/  FFMA R5, R2, R6, R5 ;  /* 0x0000000602057223 */ /* 0x000fe20000000005 */
[----:B01----:R-:W-:Y:S06]  /*5df0*/  @!P0 BRA `(.L_x_541) ;  /* 0x0000000000148947 */ /* 0x003fec0003800000 */
[----:B------:R-:W-:Y:S02]  /*5e00*/  MOV R4, R7 ;  /* 0x0000000700047202 */ /* 0x000fe40000000f00 */
[----:B------:R-:W-:Y:S02]  /*5e10*/  MOV R17, R0 ;  /* 0x0000000000117202 */ /* 0x000fe40000000f00 */
[----:B------:R-:W-:-:S07]  /*5e20*/  MOV R6, 0x5e40 ;  /* 0x00005e4000067802 */ /* 0x000fce0000000f00 */
[----:B------:R-:W-:Y:S05]  /*5e30*/  CALL.REL.NOINC `($__internal_6_$__cuda_sm3x_div_rn_noftz_f32_slowpath) ;  /* 0x0000001000007944 */ /* 0x000fea0003c00000 */
[----:B------:R-:W-:-:S07]  /*5e40*/  MOV R5, R4 ;  /* 0x0000000400057202 */ /* 0x000fce0000000f00 */
.L_x_541:
[----:B------:R-:W-:Y:S05]  /*5e50*/  BSYNC.RECONVERGENT B2 ;  /* 0x0000000000027941 */ /* 0x000fea0003800200 */
.L_x_540:
        /* <DEDUP_REMOVED lines=16> */
.L_x_543:
[----:B------:R-:W-:Y:S05]  /*5f60*/  BSYNC.RECONVERGENT B2 ;  /* 0x0000000000027941 */ /* 0x000fea0003800200 */
.L_x_542:
        /* <DEDUP_REMOVED lines=17> */
.L_x_545:
[----:B------:R-:W-:Y:S05]  /*6080*/  BSYNC.RECONVERGENT B2 ;  /* 0x0000000000027941 */ /* 0x000fea0003800200 */
.L_x_544:
        /* <DEDUP_REMOVED lines=16> */
.L_x_547:
[----:B------:R-:W-:Y:S05]  /*6190*/  BSYNC.RECONVERGENT B2 ;  /* 0x0000000000027941 */ /* 0x000fea0003800200 */
.L_x_546:
[----:B------:R0:W-:Y:S01]  /*61a0*/  STG.E desc[UR8][R22.64+0xc], R4 ;  /* 0x00000c0416007986 */ /* 0x0001e2000c101908 */
[----:B------:R-:W-:Y:S01]  /*61b0*/  UIADD3 UR5, UPT, UPT, UR5, 0x8, URZ ;  /* 0x0000000805057890 */ /* 0x000fe2000fffe0ff */
[----:B------:R-:W-:Y:S01]  /*61c0*/  IADD3 R7, P0, PT, R22, 0x20, RZ ;  /* 0x0000002016077810 */ /* 0x000fe20007f1e0ff */
[----:B------:R-:W-:Y:S02]  /*61d0*/  UIADD3 UR11, UPT, UPT, UR11, 0x20, URZ ;  /* 0x000000200b0b7890 */ /* 0x000fe4000fffe0ff */
[----:B------:R-:W-:Y:S01]  /*61e0*/  UISETP.NE.AND UP0, UPT, UR5, URZ, UPT ;  /* 0x000000ff0500728c */ /* 0x000fe2000bf05270 */
[----:B------:R-:W-:Y:S01]  /*61f0*/  IADD3.X R16, PT, PT, RZ, R23, RZ, P0, !PT ;  /* 0x00000017ff107210 */ /* 0x000fe200007fe4ff */
[----:B------:R-:W-:-:S07]  /*6200*/  UIADD3 UR6, UPT, UPT, UR6, 0x20, URZ ;  /* 0x0000002006067890 */ /* 0x000fce000fffe0ff */
[----:B0-----:R-:W-:Y:S05]  /*6210*/  BRA.U UP0, `(.L_x_548) ;  /* 0xfffffff500a07547 */ /* 0x001fea000b83ffff */
.L_x_531:
[----:B------:R-:W-:-:S13]  /*6220*/  ISETP.NE.AND P0, PT, RZ, UR15, PT ;  /* 0x0000000fff007c0c */ /* 0x000fda000bf05270 */
[----:B------:R-:W-:Y:S05]  /*6230*/  @!P0 EXIT ;  /* 0x000000000000894d */ /* 0x000fea0003800000 */
[----:B------:R-:W0:Y:S01]  /*6240*/  LDCU UR5, c[0x0][0x3a8] ;  /* 0x00007500ff0577ac */ /* 0x000e220008000800 */
[----:B------:R-:W-:Y:S02]  /*6250*/  UISETP.GE.U32.AND UP0, UPT, UR15, 0x4, UPT ;  /* 0x000000040f00788c */ /* 0x000fe4000bf06070 */
[----:B0-----:R-:W-:-:S07]  /*6260*/  ULOP3.LUT UR5, UR5, 0x3, URZ, 0xc0, !UPT ;  /* 0x0000000305057892 */ /* 0x001fce000f8ec0ff */
[----:B------:R-:W-:Y:S05]  /*6270*/  BRA.U !UP0, `(.L_x_549) ;  /* 0x0000000508547547 */ /* 0x000fea000b800000 */
[----:B------:R-:W-:-:S09]  /*6280*/  ULEA UR6, UR4, UR7, 0x2 ;  /* 0x0000000704067291 */ /* 0x000fd2000f8e10ff */
[----:B------:R-:W2:Y:S04]  /*6290*/  LDL R4, [UR6+0x420] ;  /* 0x00042006ff047983 */ /* 0x000ea80008100800 */
[----:B------:R-:W4:Y:S01]  /*62a0*/  LDL R2, [UR6+0x20] ;  /* 0x00002006ff027983 */ /* 0x000f220008100800 */
[----:B------:R-:W3:Y:S01]  /*62b0*/  MUFU.RCP R5, R0 ;  /* 0x0000000000057308 */ /* 0x000ee20000001000 */
[----:B------:R-:W-:Y:S01]  /*62c0*/  BSSY.RECONVERGENT B2, `(.L_x_550) ;  /* 0x000000e000027945 */ /* 0x000fe20003800200 */
[----:B---3--:R-:W-:Y:S01]  /*62d0*/  FFMA R6, -R0, R5, 1 ;  /* 0x3f80000000067423 */ /* 0x008fe20000000105 */
[----:B--2---:R-:W-:-:S04]  /*62e0*/  FMUL R4, R21, R4 ;  /* 0x0000000415047220 */ /* 0x004fc80000400000 */
[----:B----4-:R-:W-:Y:S01]  /*62f0*/  FFMA R7, R25, R2, R4 ;  /* 0x0000000219077223 */ /* 0x010fe20000000004 */
        /* <DEDUP_REMOVED lines=9> */
[----:B------:R-:W-:Y:S05]  /*6390*/  CALL.REL.NOINC `($__internal_6_$__cuda_sm3x_div_rn_noftz_f32_slowpath) ;  /* 0x0000000800a87944 */ /* 0x000fea0003c00000 */
.L_x_551:
[----:B------:R-:W-:Y:S05]  /*63a0*/  BSYNC.RECONVERGENT B2 ;  /* 0x0000000000027941 */ /* 0x000fea0003800200 */
.L_x_550:
[----:B------:R-:W2:Y:S01]  /*63b0*/  LDL R6, [UR6+0x424] ;  /* 0x00042406ff067983 */ /* 0x000ea20008100800 */
[----:B------:R-:W0:Y:S03]  /*63c0*/  LDCU.64 UR10, c[0x0][0x390] ;  /* 0x00007200ff0a77ac */ /* 0x000e260008000a00 */
[----:B------:R-:W3:Y:S01]  /*63d0*/  LDL R2, [UR6+0x24] ;  /* 0x00002406ff027983 */ /* 0x000ee20008100800 */
[----:B------:R-:W-:Y:S01]  /*63e0*/  IADD3 R5, P0, PT, R28, UR4, RZ ;  /* 0x000000041c057c10 */ /* 0x000fe2000ff1e0ff */
[----:B------:R-:W1:Y:S01]  /*63f0*/  MUFU.RCP R9, R0 ;  /* 0x0000000000097308 */ /* 0x000e620000001000 */
[----:B------:R-:W-:Y:S02]  /*6400*/  BSSY.RECONVERGENT B2, `(.L_x_552) ;  /* 0x0000013000027945 */ /* 0x000fe40003800200 */
[----:B------:R-:W-:Y:S02]  /*6410*/  IADD3.X R8, PT, PT, RZ, R3, RZ, P0, !PT ;  /* 0x00000003ff087210 */ /* 0x000fe400007fe4ff */
[----:B0-----:R-:W-:-:S04]  /*6420*/  LEA R10, P0, R5, UR10, 0x2 ;  /* 0x0000000a050a7c11 */ /* 0x001fc8000f8010ff */
[----:B------:R-:W-:Y:S01]  /*6430*/  LEA.HI.X R11, R5, UR11, R8, 0x2, P0 ;  /* 0x0000000b050b7c11 */ /* 0x000fe200080f1408 */
[----:B-1----:R-:W-:-:S04]  /*6440*/  FFMA R8, -R0, R9, 1 ;  /* 0x3f80000000087423 */ /* 0x002fc80000000109 */
[----:B------:R0:W-:Y:S01]  /*6450*/  STG.E desc[UR8][R10.64], R4 ;  /* 0x000000040a007986 */ /* 0x0001e2000c101908 */
[----:B--2---:R-:W-:-:S04]  /*6460*/  FMUL R6, R21, R6 ;  /* 0x0000000615067220 */ /* 0x004fc80000400000 */
[----:B---3--:R-:W-:Y:S01]  /*6470*/  FFMA R7, R25, R2, R6 ;  /* 0x0000000219077223 */ /* 0x008fe20000000006 */
[----:B------:R-:W-:-:S03]  /*6480*/  FFMA R2, R9, R8, R9 ;  /* 0x0000000809027223 */ /* 0x000fc60000000009 */
[----:B------:R-:W1:Y:S01]  /*6490*/  FCHK P0, R7, R0 ;  /* 0x0000000007007302 */ /* 0x000e620000000000 */
        /* <DEDUP_REMOVED lines=9> */
.L_x_553:
[----:B------:R-:W-:Y:S05]  /*6530*/  BSYNC.RECONVERGENT B2 ;  /* 0x0000000000027941 */ /* 0x000fea0003800200 */
.L_x_552:
[----:B------:R-:W2:Y:S04]  /*6540*/  LDL R4, [UR6+0x428] ;  /* 0x00042806ff047983 */ /* 0x000ea80008100800 */
[----:B------:R-:W3:Y:S01]  /*6550*/  LDL R2, [UR6+0x28] ;  /* 0x00002806ff027983 */ /* 0x000ee20008100800 */
[----:B------:R-:W0:Y:S01]  /*6560*/  MUFU.RCP R7, R0 ;  /* 0x0000000000077308 */ /* 0x000e220000001000 */
[----:B------:R-:W-:Y:S02]  /*6570*/  BSSY.RECONVERGENT B2, `(.L_x_554) ;  /* 0x000000f000027945 */ /* 0x000fe40003800200 */
[----:B------:R1:W-:Y:S01]  /*6580*/  STG.E desc[UR8][R10.64+0x4], R5 ;  /* 0x000004050a007986 */ /* 0x0003e2000c101908 */
[----:B0-----:R-:W-:Y:S01]  /*6590*/  FFMA R6, -R0, R7, 1 ;  /* 0x3f80000000067423 */ /* 0x001fe20000000107 */
[----:B--2---:R-:W-:-:S04]  /*65a0*/  FMUL R4, R21, R4 ;  /* 0x0000000415047220 */ /* 0x004fc80000400000 */
[----:B---3--:R-:W-:Y:S01]  /*65b0*/  FFMA R9, R25, R2, R4 ;  /* 0x0000000219097223 */ /* 0x008fe20000000004 */
[----:B------:R-:W-:-:S03]  /*65c0*/  FFMA R2, R7, R6, R7 ;  /* 0x0000000607027223 */ /* 0x000fc60000000007 */
        /* <DEDUP_REMOVED lines=9> */
.L_x_555:
[----:B------:R-:W-:Y:S05]  /*6660*/  BSYNC.RECONVERGENT B2 ;  /* 0x0000000000027941 */ /* 0x000fea0003800200 */
.L_x_554:
        /* <DEDUP_REMOVED lines=19> */
.L_x_557:
[----:B------:R-:W-:Y:S05]  /*67a0*/  BSYNC.RECONVERGENT B2 ;  /* 0x0000000000027941 */ /* 0x000fea0003800200 */
.L_x_556:
[----:B------:R0:W-:Y:S01]  /*67b0*/  STG.E desc[UR8][R10.64+0xc], R5 ;  /* 0x00000c050a007986 */ /* 0x0001e2000c101908 */
[----:B------:R-:W-:-:S12]  /*67c0*/  UIADD3 UR4, UPT, UPT, UR4, 0x4, URZ ;  /* 0x0000000404047890 */ /* 0x000fd8000fffe0ff */
.L_x_549:
[----:B------:R-:W-:-:S13]  /*67d0*/  ISETP.NE.AND P0, PT, RZ, UR5, PT ;  /* 0x00000005ff007c0c */ /* 0x000fda000bf05270 */
[----:B------:R-:W-:Y:S05]  /*67e0*/  @!P0 EXIT ;  /* 0x000000000000894d */ /* 0x000fea0003800000 */
[----:B------:R-:W-:-:S09]  /*67f0*/  UISETP.NE.AND UP0, UPT, UR5, 0x1, UPT ;  /* 0x000000010500788c */ /* 0x000fd2000bf05270 */
[----:B------:R-:W-:Y:S05]  /*6800*/  BRA.U !UP0, `(.L_x_558) ;  /* 0x0000000108b87547 */ /* 0x000fea000b800000 */
[----:B------:R-:W-:-:S09]  /*6810*/  ULEA UR5, UR4, UR7, 0x2 ;  /* 0x0000000704057291 */ /* 0x000fd2000f8e10ff */
[----:B------:R-:W2:Y:S04]  /*6820*/  LDL R4, [UR5+0x420] ;  /* 0x00042005ff047983 */ /* 0x000ea80008100800 */
[----:B------:R-:W4:Y:S01]  /*6830*/  LDL R2, [UR5+0x20] ;  /* 0x00002005ff027983 */ /* 0x000f220008100800 */
[----:B0-----:R-:W3:Y:S01]  /*6840*/  MUFU.RCP R5, R0 ;  /* 0x0000000000057308 */ /* 0x001ee20000001000 */
        /* <DEDUP_REMOVED lines=14> */
.L_x_560:
[----:B------:R-:W-:Y:S05]  /*6930*/  BSYNC.RECONVERGENT B2 ;  /* 0x0000000000027941 */ /* 0x000fea0003800200 */
.L_x_559:
        /* <DEDUP_REMOVED lines=24> */
.L_x_562:
[----:B------:R-:W-:Y:S05]  /*6ac0*/  BSYNC.RECONVERGENT B2 ;  /* 0x0000000000027941 */ /* 0x000fea0003800200 */
.L_x_561:
[----:B------:R1:W-:Y:S01]  /*6ad0*/  STG.E desc[UR8][R10.64+0x4], R5 ;  /* 0x000004050a007986 */ /* 0x0003e2000c101908 */
[----:B------:R-:W-:-:S12]  /*6ae0*/  UIADD3 UR4, UPT, UPT, UR4, 0x2, URZ ;  /* 0x0000000204047890 */ /* 0x000fd8000fffe0ff */
.L_x_558:
[----:B------:R-:W2:Y:S02]  /*6af0*/  LDC R2, c[0x0][0x3a8] ;  /* 0x0000ea00ff027b82 */ /* 0x000ea40000000800 */
[----:B--2---:R-:W-:-:S04]  /*6b00*/  LOP3.LUT R2, R2, 0x1, RZ, 0xc0, !PT ;  /* 0x0000000102027812 */ /* 0x004fc800078ec0ff */
[----:B------:R-:W-:-:S13]  /*6b10*/  ISETP.NE.U32.AND P0, PT, R2, 0x1, PT ;  /* 0x000000010200780c */ /* 0x000fda0003f05070 */
[----:B------:R-:W-:Y:S05]  /*6b20*/  @P0 EXIT ;  /* 0x000000000000094d */ /* 0x000fea0003800000 */
[----:B------:R-:W-:-:S09]  /*6b30*/  ULEA UR5, UR4, UR7, 0x2 ;  /* 0x0000000704057291 */ /* 0x000fd2000f8e10ff */
[----:B------:R-:W2:Y:S04]  /*6b40*/  LDL R4, [UR5+0x420] ;  /* 0x00042005ff047983 */ /* 0x000ea80008100800 */
[----:B------:R-:W4:Y:S01]  /*6b50*/  LDL R2, [UR5+0x20] ;  /* 0x00002005ff027983 */ /* 0x000f220008100800 */
[----:B01----:R-:W3:Y:S01]  /*6b60*/  MUFU.RCP R5, R0 ;  /* 0x0000000000057308 */ /* 0x003ee20000001000 */
        /* <DEDUP_REMOVED lines=14> */
.L_x_564:
[----:B------:R-:W-:Y:S05]  /*6c50*/  BSYNC.RECONVERGENT B2 ;  /* 0x0000000000027941 */ /* 0x000fea0003800200 */
.L_x_563:
[----:B------:R-:W0:Y:S01]  /*6c60*/  LDCU.64 UR6, c[0x0][0x390] ;  /* 0x00007200ff0677ac */ /* 0x000e220008000a00 */
[----:B------:R-:W-:-:S04]  /*6c70*/  IADD3 R28, P0, PT, R28, UR4, RZ ;  /* 0x000000041c1c7c10 */ /* 0x000fc8000ff1e0ff */
[----:B------:R-:W-:Y:S02]  /*6c80*/  IADD3.X R3, PT, PT, RZ, R3, RZ, P0, !PT ;  /* 0x00000003ff037210 */ /* 0x000fe400007fe4ff */
[----:B0-----:R-:W-:-:S04]  /*6c90*/  LEA R2, P0, R28, UR6, 0x2 ;  /* 0x000000061c027c11 */ /* 0x001fc8000f8010ff */
[----:B------:R-:W-:-:S05]  /*6ca0*/  LEA.HI.X R3, R28, UR7, R3, 0x2, P0 ;  /* 0x000000071c037c11 */ /* 0x000fca00080f1403 */
[----:B------:R-:W-:Y:S01]  /*6cb0*/  STG.E desc[UR8][R2.64], R4 ;  /* 0x0000000402007986 */ /* 0x000fe2000c101908 */
[----:B------:R-:W-:Y:S05]  /*6cc0*/  EXIT ;  /* 0x000000000000794d */ /* 0x000fea0003800000 */
        .weak           $__internal_5_$__cuda_sm20_sqrt_rn_f32_slowpath
        .type           $__internal_5_$__cuda_sm20_sqrt_rn_f32_slowpath,@function
        .size           $__internal_5_$__cuda_sm20_sqrt_rn_f32_slowpath,($__internal_6_$__cuda_sm3x_div_rn_noftz_f32_slowpath - $__internal_5_$__cuda_sm20_sqrt_rn_f32_slowpath)
$__internal_5_$__cuda_sm20_sqrt_rn_f32_slowpath:
        /* <DEDUP_REMOVED lines=19> */
.L_x_565:
[----:B------:R-:W-:Y:S01]  /*6e00*/  MOV R6, R5 ;  /* 0x0000000500067202 */ /* 0x000fe20000000f00 */
[----:B------:R-:W-:Y:S01]  /*6e10*/  HFMA2 R5, -RZ, RZ, 0, 0 ;  /* 0x00000000ff057431 */ /* 0x000fe200000001ff */
[----:B------:R-:W-:-:S04]  /*6e20*/  MOV R4, R10 ;  /* 0x0000000a00047202 */ /* 0x000fc80000000f00 */
[----:B------:R-:W-:Y:S05]  /*6e30*/  RET.REL.NODEC R4 `(_Z34poincare_ball_layer_forward_kernelPKfS0_Pfffxx) ;  /* 0xffffff9004707950 */ /* 0x000fea0003c3ffff */
        .weak           $__internal_6_$__cuda_sm3x_div_rn_noftz_f32_slowpath
        .type           $__internal_6_$__cuda_sm3x_div_rn_noftz_f32_slowpath,@function
        .size           $__internal_6_$__cuda_sm3x_div_rn_noftz_f32_slowpath,(.L_x_584 - $__internal_6_$__cuda_sm3x_div_rn_noftz_f32_slowpath)
$__internal_6_$__cuda_sm3x_div_rn_noftz_f32_slowpath:
[----:B------:R-:W-:Y:S01]  /*6e40*/  SHF.R.U32.HI R8, RZ, 0x17, R17 ;  /* 0x00000017ff087819 */ /* 0x000fe20000011611 */
[----:B------:R-:W-:Y:S01]  /*6e50*/  BSSY.RECONVERGENT B0, `(.L_x_566) ;  /* 0x0000062000007945 */ /* 0x000fe20003800200 */
[----:B------:R-:W-:Y:S02]  /*6e60*/  SHF.R.U32.HI R19, RZ, 0x17, R4 ;  /* 0x00000017ff137819 */ /* 0x000fe40000011604 */
[----:B------:R-:W-:Y:S02]  /*6e70*/  LOP3.LUT R8, R8, 0xff, RZ, 0xc0, !PT ;  /* 0x000000ff08087812 */ /* 0x000fe400078ec0ff */
[----:B------:R-:W-:Y:S02]  /*6e80*/  LOP3.LUT R19, R19, 0xff, RZ, 0xc0, !PT ;  /* 0x000000ff13137812 */ /* 0x000fe400078ec0ff */
[----:B------:R-:W-:Y:S02]  /*6e90*/  IADD3 R5, PT, PT, R8, -0x1, RZ ;  /* 0xffffffff08057810 */ /* 0x000fe40007ffe0ff */
[----:B------:R-:W-:-:S02]  /*6ea0*/  IADD3 R7, PT, PT, R19, -0x1, RZ ;  /* 0xffffffff13077810 */ /* 0x000fc40007ffe0ff */
        /* <DEDUP_REMOVED lines=27> */
.L_x_567:
[----:B------:R-:W-:Y:S01]  /*7060*/  LEA R20, R8, 0xc0800000, 0x17 ;  /* 0xc080000008147811 */ /* 0x000fe200078eb8ff */
[----:B------:R-:W-:Y:S01]  /*7070*/  BSSY.RECONVERGENT B1, `(.L_x_572) ;  /* 0x0000036000017945 */ /* 0x000fe20003800200 */
[----:B------:R-:W-:Y:S02]  /*7080*/  IADD3 R19, PT, PT, R19, -0x7f, RZ ;  /* 0xffffff8113137810 */ /* 0x000fe40007ffe0ff */
[----:B------:R-:W-:-:S03]  /*7090*/  IADD3 R20, PT, PT, -R20, R17, RZ ;  /* 0x0000001114147210 */ /* 0x000fc60007ffe1ff */
[----:B------:R-:W-:Y:S01]  /*70a0*/  IMAD R4, R19, -0x800000, R4 ;  /* 0xff80000013047824 */ /* 0x000fe200078e0204 */
[----:B------:R-:W0:Y:S01]  /*70b0*/  MUFU.RCP R16, R20 ;  /* 0x0000001400107308 */ /* 0x000e220000001000 */
[----:B------:R-:W-:-:S04]  /*70c0*/  FADD.FTZ R7, -R20, -RZ ;  /* 0x800000ff14077221 */ /* 0x000fc80000010100 */
[----:B0-----:R-:W-:-:S04]  /*70d0*/  FFMA R5, R16, R7, 1 ;  /* 0x3f80000010057423 */ /* 0x001fc80000000007 */
[----:B------:R-:W-:-:S04]  /*70e0*/  FFMA R5, R16, R5, R16 ;  /* 0x0000000510057223 */ /* 0x000fc80000000010 */
[----:B------:R-:W-:-:S04]  /*70f0*/  FFMA R16, R4, R5, RZ ;  /* 0x0000000504107223 */ /* 0x000fc800000000ff */
[----:B------:R-:W-:-:S04]  /*7100*/  FFMA R17, R7, R16, R4 ;  /* 0x0000001007117223 */ /* 0x000fc80000000004 */
[----:B------:R-:W-:Y:S01]  /*7110*/  FFMA R16, R5, R17, R16 ;  /* 0x0000001105107223 */ /* 0x000fe20000000010 */
[----:B------:R-:W-:-:S03]  /*7120*/  IADD3 R17, PT, PT, R19, 0x7f, -R8 ;  /* 0x0000007f13117810 */ /* 0x000fc60007ffe808 */
[----:B------:R-:W-:Y:S01]  /*7130*/  FFMA R7, R7, R16, R4 ;  /* 0x0000001007077223 */ /* 0x000fe20000000004 */
[----:B------:R-:W-:-:S03]  /*7140*/  IADD3 R17, PT, PT, R17, R18, RZ ;  /* 0x0000001211117210 */ /* 0x000fc60007ffe0ff */
        /* <DEDUP_REMOVED lines=17> */
[C---:B------:R-:W-:Y:S02]  /*7260*/  IADD3 R5, PT, PT, R8.reuse, 0x20, RZ ;  /* 0x0000002008057810 */ /* 0x040fe40007ffe0ff */
[----:B------:R-:W-:Y:S02]  /*7270*/  LOP3.LUT R17, R17, 0x7fffff, RZ, 0xc0, !PT ;  /* 0x007fffff11117812 */ /* 0x000fe400078ec0ff */
[C---:B------:R-:W-:Y:S02]  /*7280*/  ISETP.NE.AND P2, PT, R8.reuse, RZ, PT ;  /* 0x000000ff0800720c */ /* 0x040fe40003f45270 */
        /* <DEDUP_REMOVED lines=16> */
.L_x_574:
[----:B------:R-:W-:-:S04]  /*7390*/  LOP3.LUT R4, R4, 0x80000000, RZ, 0xc0, !PT ;  /* 0x8000000004047812 */ /* 0x000fc800078ec0ff */
[----:B------:R-:W-:Y:S01]  /*73a0*/  LOP3.LUT R4, R4, 0x7f800000, RZ, 0xfc, !PT ;  /* 0x7f80000004047812 */ /* 0x000fe200078efcff */
[----:B------:R-:W-:Y:S06]  /*73b0*/  BRA `(.L_x_575) ;  /* 0x0000000000047947 */ /* 0x000fec0003800000 */
.L_x_573:
[----:B------:R-:W-:-:S07]  /*73c0*/  LEA R4, R17, R4, 0x17 ;  /* 0x0000000411047211 */ /* 0x000fce00078eb8ff */
.L_x_575:
[----:B------:R-:W-:Y:S05]  /*73d0*/  BSYNC.RECONVERGENT B1 ;  /* 0x0000000000017941 */ /* 0x000fea0003800200 */
.L_x_572:
[----:B------:R-:W-:Y:S05]  /*73e0*/  BRA `(.L_x_576) ;  /* 0x0000000000207947 */ /* 0x000fea0003800000 */
.L_x_571:
[----:B------:R-:W-:-:S04]  /*73f0*/  LOP3.LUT R4, R17, 0x80000000, R4, 0x48, !PT ;  /* 0x8000000011047812 */ /* 0x000fc800078e4804 */
[----:B------:R-:W-:Y:S01]  /*7400*/  LOP3.LUT R4, R4, 0x7f800000, RZ, 0xfc, !PT ;  /* 0x7f80000004047812 */ /* 0x000fe200078efcff */
[----:B------:R-:W-:Y:S06]  /*7410*/  BRA `(.L_x_576) ;  /* 0x0000000000147947 */ /* 0x000fec0003800000 */
.L_x_570:
[----:B------:R-:W-:Y:S01]  /*7420*/  LOP3.LUT R4, R17, 0x80000000, R4, 0x48, !PT ;  /* 0x8000000011047812 */ /* 0x000fe200078e4804 */
[----:B------:R-:W-:Y:S06]  /*7430*/  BRA `(.L_x_576) ;  /* 0x00000000000c7947 */ /* 0x000fec0003800000 */
.L_x_569:
[----:B------:R-:W0:Y:S01]  /*7440*/  MUFU.RSQ R4, -QNAN ;  /* 0xffc0000000047908 */ /* 0x000e220000001400 */
[----:B------:R-:W-:Y:S05]  /*7450*/  BRA `(.L_x_576) ;  /* 0x0000000000047947 */ /* 0x000fea0003800000 */
.L_x_568:
[----:B------:R-:W-:-:S07]  /*7460*/  FADD.FTZ R4, R4, R17 ;  /* 0x0000001104047221 */ /* 0x000fce0000010000 */
.L_x_576:
[----:B------:R-:W-:Y:S05]  /*7470*/  BSYNC.RECONVERGENT B0 ;  /* 0x0000000000007941 */ /* 0x000fea0003800200 */
.L_x_566:
[----:B------:R-:W-:-:S04]  /*7480*/  HFMA2 R7, -RZ, RZ, 0, 0 ;  /* 0x00000000ff077431 */ /* 0x000fc800000001ff */
[----:B0-----:R-:W-:Y:S05]  /*7490*/  RET.REL.NODEC R6 `(_Z34poincare_ball_layer_forward_kernelPKfS0_Pfffxx) ;  /* 0xffffff8806d87950 */ /* 0x001fea0003c3ffff */
.L_x_577:
        /* <DEDUP_REMOVED lines=14> */
.L_x_584:


//--------------------- .nv.global.init           --------------------------
	.section	.nv.global.init,"aw",@progbits
	.align	4
.nv.global.init:
	.type		__cudart_i2opi_f,@object
	.size		__cudart_i2opi_f,(.L_0 - __cudart_i2opi_f)
__cudart_i2opi_f:
        /*0000*/ 	.byte	0x41, 0x90, 0x43, 0x3c, 0x99, 0x95, 0x62, 0xdb, 0xc0, 0xdd, 0x34, 0xf5, 0xd1, 0x57, 0x27, 0xfc
        /*0010*/ 	.byte	0x29, 0x15, 0x44, 0x4e, 0x6e, 0x83, 0xf9, 0xa2
.L_0:


//--------------------- .nv.shared.reserved.0     --------------------------
	.section	.nv.shared.reserved.0,"aw",@nobits
	.weak		__nv_reservedSMEM_offset_0_alias
	.size		__nv_reservedSMEM_offset_0_alias, 0, 64
	.other		__nv_reservedSMEM_offset_0_alias,@"STO_CUDA_RESERVED_SHARED STV_DEFAULT"
__nv_reservedSMEM_offset_0_alias:
	.zero		0
	.zero		64


//--------------------- .nv.constant0._Z35poincare_ball_layer_backward_kernelPKfS0_S0_PfS1_ffxx --------------------------
	.section	.nv.constant0._Z35poincare_ball_layer_backward_kernelPKfS0_S0_PfS1_ffxx,"a",@progbits
	.sectionflags	@""
	.align	4
.nv.constant0._Z35poincare_ball_layer_backward_kernelPKfS0_S0_PfS1_ffxx:
	.zero		960


//--------------------- .nv.constant0._Z24poincare_distance_kernelPKfS0_Pfiif --------------------------
	.section	.nv.constant0._Z24poincare_distance_kernelPKfS0_Pfiif,"a",@progbits
	.sectionflags	@""
	.align	4
.nv.constant0._Z24poincare_distance_kernelPKfS0_Pfiif:
	.zero		932


//--------------------- .nv.constant0._Z34poincare_ball_layer_forward_kernelPKfS0_Pfffxx --------------------------
	.section	.nv.constant0._Z34poincare_ball_layer_forward_kernelPKfS0_Pfffxx,"a",@progbits
	.sectionflags	@""
	.align	4
.nv.constant0._Z34poincare_ball_layer_forward_kernelPKfS0_Pfffxx:
	.zero		944


//--------------------- SYMBOLS --------------------------

	.type		.nv.reservedSmem.offset0,@object
	.size		.nv.reservedSmem.offset0,0x4
